	.target	sm_90a

	.elftype	@"ET_EXEC"


//--------------------- .note.nv.tkinfo           --------------------------
	.section	.note.nv.tkinfo,"",@"SHT_NOTE"
	.sectionflags	@"SHF_NOTE_NV_TKINFO"
	.tkinfo
        /*0018*/ 	.word	0x00000002
        /*0030*/ 	.string	""
        /*0030*/ 	.string	"ptxas"
        /*0030*/ 	.string	"Cuda compilation tools, release 13.0, V13.0.88"
        /*0030*/ 	.string	"Build cuda_13.0.r13.0/compiler.36424714_0"
        /*0030*/ 	.string	"-arch sm_90a -m 64 "



//--------------------- .note.nv.cuinfo           --------------------------
	.section	.note.nv.cuinfo,"",@"SHT_NOTE"
	.sectionflags	@"SHF_NOTE_NV_CUINFO"
        /*0018*/ 	.short	0x0002
        /*001a*/ 	.short	0x005a
        /*001c*/ 	.short	0x0082
	.zero		2


//--------------------- .nv.info                  --------------------------
	.section	.nv.info,"",@"SHT_CUDA_INFO"
	.align	4


	//----- nvinfo : EIATTR_REGCOUNT
	.align		4
        /*0000*/ 	.byte	0x04, 0x2f
        /*0002*/ 	.short	(.L_16 - .L_15)
	.align		4
.L_15:
        /*0004*/ 	.word	index@(_ZN7cutlass13device_kernelINS_4fmha6kernel13FmhaKernelTmaINS1_10collective15FmhaMainloopTmaINS_6half_tEfN4cute5tupleIJNS7_1CILi64EEENS9_ILi256EEENS9_ILi224EEEEEENS4_13DefaultFusionEJEEENS4_15FmhaFwdEpilogueIS6_fNS8_IJSA_SC_SB_EEEEEJEEEEEvNT_6ParamsE)
        /*0008*/ 	.word	0x000000ff


	//----- nvinfo : EIATTR_FRAME_SIZE
	.align		4
.L_16:
        /*000c*/ 	.byte	0x04, 0x11
        /*000e*/ 	.short	(.L_18 - .L_17)
	.align		4
.L_17:
        /*0010*/ 	.word	index@($__internal_0_$__cuda_sm20_rcp_rn_f32_slowpath)
        /*0014*/ 	.word	0x000000f0


	//----- nvinfo : EIATTR_FRAME_SIZE
	.align		4
.L_18:
        /*0018*/ 	.byte	0x04, 0x11
        /*001a*/ 	.short	(.L_20 - .L_19)
	.align		4
.L_19:
        /*001c*/ 	.word	index@(_ZN7cutlass13device_kernelINS_4fmha6kernel13FmhaKernelTmaINS1_10collective15FmhaMainloopTmaINS_6half_tEfN4cute5tupleIJNS7_1CILi64EEENS9_ILi256EEENS9_ILi224EEEEEENS4_13DefaultFusionEJEEENS4_15FmhaFwdEpilogueIS6_fNS8_IJSA_SC_SB_EEEEEJEEEEEvNT_6ParamsE)
        /*0020*/ 	.word	0x000000f0


	//----- nvinfo : EIATTR_MIN_STACK_SIZE
	.align		4
.L_20:
        /*0024*/ 	.byte	0x04, 0x12
        /*0026*/ 	.short	(.L_22 - .L_21)
	.align		4
.L_21:
        /*0028*/ 	.word	index@(_ZN7cutlass13device_kernelINS_4fmha6kernel13FmhaKernelTmaINS1_10collective15FmhaMainloopTmaINS_6half_tEfN4cute5tupleIJNS7_1CILi64EEENS9_ILi256EEENS9_ILi224EEEEEENS4_13DefaultFusionEJEEENS4_15FmhaFwdEpilogueIS6_fNS8_IJSA_SC_SB_EEEEEJEEEEEvNT_6ParamsE)
        /*002c*/ 	.word	0x000000f0
.L_22:


//--------------------- .nv.compat                --------------------------
	.section	.nv.compat,"",@"SHT_CUDA_COMPAT_INFO"
	.align	4
        /*0000*/ 	.byte	0x02, 0x09, 0x01, 0x00, 0x02, 0x02, 0x04, 0x00, 0x02, 0x05, 0x05, 0x00, 0x03, 0x07, 0x01, 0x01
        /*0010*/ 	.byte	0x02, 0x03, 0x01, 0x00, 0x02, 0x06, 0x01, 0x00, 0x04, 0x0b, 0x08, 0x00, 0x00, 0x00, 0x00, 0x00
        /*0020*/ 	.byte	0x00, 0x00, 0x00, 0x00


//--------------------- .nv.info._ZN7cutlass13device_kernelINS_4fmha6kernel13FmhaKernelTmaINS1_10collective15FmhaMainloopTmaINS_6half_tEfN4cute5tupleIJNS7_1CILi64EEENS9_ILi256EEENS9_ILi224EEEEEENS4_13DefaultFusionEJEEENS4_15FmhaFwdEpilogueIS6_fNS8_IJSA_SC_SB_EEEEEJEEEEEvNT_6ParamsE --------------------------
	.section	.nv.info._ZN7cutlass13device_kernelINS_4fmha6kernel13FmhaKernelTmaINS1_10collective15FmhaMainloopTmaINS_6half_tEfN4cute5tupleIJNS7_1CILi64EEENS9_ILi256EEENS9_ILi224EEEEEENS4_13DefaultFusionEJEEENS4_15FmhaFwdEpilogueIS6_fNS8_IJSA_SC_SB_EEEEEJEEEEEvNT_6ParamsE,"",@"SHT_CUDA_INFO"
	.sectionflags	@""
	.align	4


	//----- nvinfo : EIATTR_CUDA_API_VERSION
	.align		4
        /*0000*/ 	.byte	0x04, 0x37
        /*0002*/ 	.short	(.L_24 - .L_23)
.L_23:
        /*0004*/ 	.word	0x00000082


	//----- nvinfo : EIATTR_KPARAM_INFO
	.align		4
.L_24:
        /*0008*/ 	.byte	0x04, 0x17
        /*000a*/ 	.short	(.L_26 - .L_25)
.L_25:
        /*000c*/ 	.word	0x00000000
        /*0010*/ 	.short	0x0000
        /*0012*/ 	.short	0x0070
        /*0014*/ 	.byte	0x00, 0xf0, 0x01, 0x20


	//----- nvinfo : EIATTR_SPARSE_MMA_MASK
	.align		4
.L_26:
        /*0018*/ 	.byte	0x03, 0x50
        /*001a*/ 	.short	0x0000


	//----- nvinfo : EIATTR_MAXREG_COUNT
	.align		4
        /*001c*/ 	.byte	0x03, 0x1b
        /*001e*/ 	.short	0x00ff


	//----- nvinfo : EIATTR_NUM_BARRIERS
	.align		4
        /*0020*/ 	.byte	0x02, 0x4c
        /*0022*/ 	.byte	0x02
	.zero		1


	//----- nvinfo : EIATTR_EXTERNS
	.align		4
        /*0024*/ 	.byte	0x04, 0x0f
        /*0026*/ 	.short	(.L_28 - .L_27)


	//   ....[0]....
	.align		4
.L_27:
        /*0028*/ 	.word	index@(__assertfail)


	//----- nvinfo : EIATTR_ANNOTATIONS
	.align		4
.L_28:
        /*002c*/ 	.byte	0x04, 0x55
        /*002e*/ 	.short	(.L_30 - .L_29)


	//   ....[0]....
.L_29:
        /*0030*/ 	.word	0x00000001
        /*0034*/ 	.byte	0xa0, 0x20, 0x00, 0x00, 0x01, 0x00, 0x00, 0x00, 0x60, 0x21, 0x00, 0x00, 0x01, 0x00, 0x00, 0x00
        /* <DEDUP_REMOVED lines=49> */
        /*0354*/ 	.byte	0xc0, 0x32, 0x01, 0x00, 0x01, 0x00, 0x00, 0x00, 0xd0, 0x32, 0x01, 0x00


	//----- nvinfo : EIATTR_MERCURY_ISA_VERSION
	.align		4
.L_30:
        /*0360*/ 	.byte	0x03, 0x5f
        /*0362*/ 	.short	0x0101


	//----- nvinfo : EIATTR_COOP_GROUP_MASK_REGIDS
	.align		4
        /*0364*/ 	.byte	0x04, 0x29
        /*0366*/ 	.short	(.L_32 - .L_31)


	//   ....[0]....
.L_31:
        /*0368*/ 	.word	0xffffffff


	//   ....[1]....
        /*036c*/ 	.word	0xffffffff


	//   ....[2]....
        /*0370*/ 	.word	0xffffffff


	//   ....[3]....
        /*0374*/ 	.word	0xffffffff


	//   ....[4]....
        /*0378*/ 	.word	0xffffffff


	//   ....[5]....
        /*037c*/ 	.word	0xffffffff


	//   ....[6]....
        /*0380*/ 	.word	0xffffffff


	//   ....[7]....
        /*0384*/ 	.word	0xffffffff


	//   ....[8]....
        /*0388*/ 	.word	0xffffffff


	//   ....[9]....
        /*038c*/ 	.word	0xffffffff


	//   ....[10]....
        /*0390*/ 	.word	0xffffffff


	//   ....[11]....
        /*0394*/ 	.word	0xffffffff


	//   ....[12]....
        /*0398*/ 	.word	0xffffffff


	//   ....[13]....
        /*039c*/ 	.word	0xffffffff


	//   ....[14]....
        /*03a0*/ 	.word	0xffffffff


	//   ....[15]....
        /*03a4*/ 	.word	0xffffffff


	//   ....[16]....
        /*03a8*/ 	.word	0xffffffff


	//----- nvinfo : EIATTR_COOP_GROUP_INSTR_OFFSETS
	.align		4
.L_32:
        /*03ac*/ 	.byte	0x04, 0x28
        /*03ae*/ 	.short	(.L_34 - .L_33)


	//   ....[0]....
.L_33:
        /*03b0*/ 	.word	0x00000060


	//   ....[1]....
        /*03b4*/ 	.word	0x00000150


	//   ....[2]....
        /*03b8*/ 	.word	0x00000280


	//   ....[3]....
        /*03bc*/ 	.word	0x00000420


	//   ....[4]....
        /*03c0*/ 	.word	0x000005c0


	//   ....[5]....
        /*03c4*/ 	.word	0x000032b0


	//   ....[6]....
        /*03c8*/ 	.word	0x000032c0


	//   ....[7]....
        /*03cc*/ 	.word	0x000032f0


	//   ....[8]....
        /*03d0*/ 	.word	0x00003300


	//   ....[9]....
        /*03d4*/ 	.word	0x0000b180


	//   ....[10]....
        /*03d8*/ 	.word	0x0000b220


	//   ....[11]....
        /*03dc*/ 	.word	0x0000b230


	//   ....[12]....
        /*03e0*/ 	.word	0x0000b270


	//   ....[13]....
        /*03e4*/ 	.word	0x00012a30


	//   ....[14]....
        /*03e8*/ 	.word	0x00012a70


	//   ....[15]....
        /*03ec*/ 	.word	0x00012ab0


	//   ....[16]....
        /*03f0*/ 	.word	0x00012ad0


	//----- nvinfo : EIATTR_SYSCALL_OFFSETS
	.align		4
.L_34:
        /*03f4*/ 	.byte	0x04, 0x46
        /*03f6*/ 	.short	(.L_36 - .L_35)


	//   ....[0]....
.L_35:
        /*03f8*/ 	.word	0x00013a20


	//   ....[1]....
        /*03fc*/ 	.word	0x00013b70


	//----- nvinfo : EIATTR_MBARRIER_INSTR_OFFSETS
	.align		4
.L_36:
        /*0400*/ 	.byte	0x04, 0x39
        /*0402*/ 	.short	(.L_38 - .L_37)


	//   ....[0]....
.L_37:
        /*0404*/ 	.word	0x00000250
        /*0408*/ 	.word	0x000000ff
        /*040c*/ 	.word	0x00077040
        /*0410*/ 	.short	0x0100
        /*0412*/ 	.byte	0x08
	.zero		1


	//   ....[1]....
        /*0414*/ 	.word	0x00000260
        /*0418*/ 	.word	0x000000ff
        /*041c*/ 	.word	0x00077048
        /*0420*/ 	.short	0x0100
        /*0422*/ 	.byte	0x08
	.zero		1


	//   ....[2]....
        /*0424*/ 	.word	0x00000390
        /*0428*/ 	.word	0x000000ff
        /*042c*/ 	.word	0x00077000
        /*0430*/ 	.short	0x0100
        /*0432*/ 	.byte	0x08
	.zero		1


	//   ....[3]....
        /*0434*/ 	.word	0x000003a0
        /*0438*/ 	.word	0x000000ff
        /*043c*/ 	.word	0x00077020
        /*0440*/ 	.short	0x0100
        /*0442*/ 	.byte	0x08
	.zero		1


	//   ....[4]....
        /*0444*/ 	.word	0x000003b0
        /*0448*/ 	.word	0x000000ff
        /*044c*/ 	.word	0x00077008
        /*0450*/ 	.short	0x0100
        /*0452*/ 	.byte	0x08
	.zero		1


	//   ....[5]....
        /*0454*/ 	.word	0x000003c0
        /*0458*/ 	.word	0x000000ff
        /*045c*/ 	.word	0x00077028
        /*0460*/ 	.short	0x0100
        /*0462*/ 	.byte	0x08
	.zero		1


	//   ....[6]....
        /*0464*/ 	.word	0x000003d0
        /*0468*/ 	.word	0x000000ff
        /*046c*/ 	.word	0x00077010
        /*0470*/ 	.short	0x0100
        /*0472*/ 	.byte	0x08
	.zero		1


	//   ....[7]....
        /*0474*/ 	.word	0x000003e0
        /*0478*/ 	.word	0x000000ff
        /*047c*/ 	.word	0x00077030
        /*0480*/ 	.short	0x0100
        /*0482*/ 	.byte	0x08
	.zero		1


	//   ....[8]....
        /*0484*/ 	.word	0x000003f0
        /*0488*/ 	.word	0x000000ff
        /*048c*/ 	.word	0x00077018
        /*0490*/ 	.short	0x0100
        /*0492*/ 	.byte	0x08
	.zero		1


	//   ....[9]....
        /*0494*/ 	.word	0x00000400
        /*0498*/ 	.word	0x000000ff
        /*049c*/ 	.word	0x00077038
        /*04a0*/ 	.short	0x0100
        /*04a2*/ 	.byte	0x08
	.zero		1


	//   ....[10]....
        /*04a4*/ 	.word	0x00000530
        /*04a8*/ 	.word	0x000000ff
        /*04ac*/ 	.word	0x00077050
        /*04b0*/ 	.short	0x0100
        /*04b2*/ 	.byte	0x08
	.zero		1


	//   ....[11]....
        /*04b4*/ 	.word	0x00000540
        /*04b8*/ 	.word	0x000000ff
        /*04bc*/ 	.word	0x00077070
        /*04c0*/ 	.short	0x0100
        /*04c2*/ 	.byte	0x08
	.zero		1


	//   ....[12]....
        /*04c4*/ 	.word	0x00000550
        /*04c8*/ 	.word	0x000000ff
        /*04cc*/ 	.word	0x00077058
        /*04d0*/ 	.short	0x0100
        /*04d2*/ 	.byte	0x08
	.zero		1


	//   ....[13]....
        /*04d4*/ 	.word	0x00000560
        /*04d8*/ 	.word	0x000000ff
        /*04dc*/ 	.word	0x00077078
        /*04e0*/ 	.short	0x0100
        /*04e2*/ 	.byte	0x08
	.zero		1


	//   ....[14]....
        /*04e4*/ 	.word	0x00000570
        /*04e8*/ 	.word	0x000000ff
        /*04ec*/ 	.word	0x00077060
        /*04f0*/ 	.short	0x0100
        /*04f2*/ 	.byte	0x08
	.zero		1


	//   ....[15]....
        /*04f4*/ 	.word	0x00000580
        /*04f8*/ 	.word	0x000000ff
        /*04fc*/ 	.word	0x00077080
        /*0500*/ 	.short	0x0100
        /*0502*/ 	.byte	0x08
	.zero		1


	//   ....[16]....
        /*0504*/ 	.word	0x00000590
        /*0508*/ 	.word	0x000000ff
        /*050c*/ 	.word	0x00077068
        /*0510*/ 	.short	0x0100
        /*0512*/ 	.byte	0x08
	.zero		1


	//   ....[17]....
        /*0514*/ 	.word	0x000005a0
        /*0518*/ 	.word	0x000000ff
        /*051c*/ 	.word	0x00077088
        /*0520*/ 	.short	0x0100
        /*0522*/ 	.byte	0x08
	.zero		1


	//   ....[18]....
        /*0524*/ 	.word	0x000006d0
        /*0528*/ 	.word	0x00000003
        /*052c*/ 	.word	0x00077048
        /*0530*/ 	.short	0x010a
        /*0532*/ 	.byte	0x3f
	.zero		1


	//   ....[19]....
        /*0534*/ 	.word	0x00000c00
        /*0538*/ 	.word	0x00000003
        /*053c*/ 	.word	0x00077020
        /*0540*/ 	.short	0x010a
        /*0542*/ 	.byte	0x3f
	.zero		1


	//   ....[20]....
        /*0544*/ 	.word	0x00000f90
        /*0548*/ 	.word	0x00000002
        /*054c*/ 	.word	0x00077020
        /*0550*/ 	.short	0x010a
        /*0552*/ 	.byte	0x3f
	.zero		1


	//   ....[21]....
        /*0554*/ 	.word	0x00001430
        /*0558*/ 	.word	0x00000002
        /*055c*/ 	.word	0x00077020
        /*0560*/ 	.short	0x010a
        /*0562*/ 	.byte	0x3f
	.zero		1


	//   ....[22]....
        /*0564*/ 	.word	0x00001880
        /*0568*/ 	.word	0x00000005
        /*056c*/ 	.word	0x00077020
        /*0570*/ 	.short	0x010a
        /*0572*/ 	.byte	0x3f
	.zero		1


	//   ....[23]....
        /*0574*/ 	.word	0x00001d10
        /*0578*/ 	.word	0x00000004
        /*057c*/ 	.word	0x00077040
        /*0580*/ 	.short	0x010a
        /*0582*/ 	.byte	0x3f
	.zero		1


	//   ....[24]....
        /*0584*/ 	.word	0x00001d60
        /*0588*/ 	.word	0x00000002
        /*058c*/ 	.word	0x00077000
        /*0590*/ 	.short	0x010a
        /*0592*/ 	.byte	0x3f
	.zero		1


	//   ....[25]....
        /*0594*/ 	.word	0x000040e0
        /*0598*/ 	.word	0x00000098
        /*059c*/ 	.word	0x00077008
        /*05a0*/ 	.short	0x010a
        /*05a2*/ 	.byte	0x3f
	.zero		1


	//   ....[26]....
        /*05a4*/ 	.word	0x00009a20
        /*05a8*/ 	.word	0x00000003
        /*05ac*/ 	.word	0x00000000
        /*05b0*/ 	.short	0x0101
        /*05b2*/ 	.byte	0x3f
	.zero		1


	//   ....[27]....
        /*05b4*/ 	.word	0x00009b10
        /*05b8*/ 	.word	0x00000009
        /*05bc*/ 	.word	0x00077000
        /*05c0*/ 	.short	0x010a
        /*05c2*/ 	.byte	0x3f
	.zero		1


	//   ....[28]....
        /*05c4*/ 	.word	0x0000a4f0
        /*05c8*/ 	.word	0x00000008
        /*05cc*/ 	.word	0x00077020
        /*05d0*/ 	.short	0x010a
        /*05d2*/ 	.byte	0x3f
	.zero		1


	//   ....[29]....
        /*05d4*/ 	.word	0x0000b2b0
        /*05d8*/ 	.word	0x00000002
        /*05dc*/ 	.word	0x00000000
        /*05e0*/ 	.short	0x0101
        /*05e2*/ 	.byte	0x3f
	.zero		1


	//   ....[30]....
        /*05e4*/ 	.word	0x0000b2d0
        /*05e8*/ 	.word	0x00000002
        /*05ec*/ 	.word	0x00077000
        /*05f0*/ 	.short	0x010a
        /*05f2*/ 	.byte	0x3f
	.zero		1


	//   ....[31]....
        /*05f4*/ 	.word	0x00012420
        /*05f8*/ 	.word	0x00000002
        /*05fc*/ 	.word	0x00000000
        /*0600*/ 	.short	0x0101
        /*0602*/ 	.byte	0x3f
	.zero		1


	//   ....[32]....
        /*0604*/ 	.word	0x00012500
        /*0608*/ 	.word	0x00000002
        /*060c*/ 	.word	0x00077020
        /*0610*/ 	.short	0x010a
        /*0612*/ 	.byte	0x3f
	.zero		1


	//   ....[33]....
        /*0614*/ 	.word	0x000152f0
        /*0618*/ 	.word	0x00000003
        /*061c*/ 	.word	0x00077048
        /*0620*/ 	.short	0x010a
        /*0622*/ 	.byte	0x3f
	.zero		1


	//   ....[34]....
        /*0624*/ 	.word	0x00015340
        /*0628*/ 	.word	0x00000003
        /*062c*/ 	.word	0x00077020
        /*0630*/ 	.short	0x010a
        /*0632*/ 	.byte	0x3f
	.zero		1


	//   ....[35]....
        /*0634*/ 	.word	0x00015390
        /*0638*/ 	.word	0x00000002
        /*063c*/ 	.word	0x00077020
        /*0640*/ 	.short	0x010a
        /*0642*/ 	.byte	0x3f
	.zero		1


	//   ....[36]....
        /*0644*/ 	.word	0x000153e0
        /*0648*/ 	.word	0x00000002
        /*064c*/ 	.word	0x00077020
        /*0650*/ 	.short	0x010a
        /*0652*/ 	.byte	0x3f
	.zero		1


	//   ....[37]....
        /*0654*/ 	.word	0x00015430
        /*0658*/ 	.word	0x00000005
        /*065c*/ 	.word	0x00077020
        /*0660*/ 	.short	0x010a
        /*0662*/ 	.byte	0x3f
	.zero		1


	//   ....[38]....
        /*0664*/ 	.word	0x000154b0
        /*0668*/ 	.word	0x00000002
        /*066c*/ 	.word	0x00077040
        /*0670*/ 	.short	0x010a
        /*0672*/ 	.byte	0x3f
	.zero		1


	//   ....[39]....
        /*0674*/ 	.word	0x00015530
        /*0678*/ 	.word	0x00000003
        /*067c*/ 	.word	0x00077000
        /*0680*/ 	.short	0x010a
        /*0682*/ 	.byte	0x3f
	.zero		1


	//   ....[40]....
        /*0684*/ 	.word	0x000155b0
        /*0688*/ 	.word	0x00000008
        /*068c*/ 	.word	0x00077008
        /*0690*/ 	.short	0x010a
        /*0692*/ 	.byte	0x3f
	.zero		1


	//   ....[41]....
        /*0694*/ 	.word	0x00015600
        /*0698*/ 	.word	0x00000009
        /*069c*/ 	.word	0x00077000
        /*06a0*/ 	.short	0x010a
        /*06a2*/ 	.byte	0x3f
	.zero		1


	//   ....[42]....
        /*06a4*/ 	.word	0x00015650
        /*06a8*/ 	.word	0x00000008
        /*06ac*/ 	.word	0x00077020
        /*06b0*/ 	.short	0x010a
        /*06b2*/ 	.byte	0x3f
	.zero		1


	//   ....[43]....
        /*06b4*/ 	.word	0x000156a0
        /*06b8*/ 	.word	0x00000002
        /*06bc*/ 	.word	0x00077000
        /*06c0*/ 	.short	0x010a
        /*06c2*/ 	.byte	0x3f
	.zero		1


	//   ....[44]....
        /*06c4*/ 	.word	0x000156f0
        /*06c8*/ 	.word	0x00000002
        /*06cc*/ 	.word	0x00077020
        /*06d0*/ 	.short	0x010a
        /*06d2*/ 	.byte	0x3f
	.zero		1


	//----- nvinfo : EIATTR_NUM_MBARRIERS
	.align		4
.L_38:
        /*06d4*/ 	.byte	0x03, 0x38
        /*06d6*/ 	.short	0x0012


	//----- nvinfo : EIATTR_EXIT_INSTR_OFFSETS
	.align		4
        /*06d8*/ 	.byte	0x04, 0x1c
        /*06da*/ 	.short	(.L_40 - .L_39)


	//   ....[0]....
.L_39:
        /*06dc*/ 	.word	0x000152e0


	//----- nvinfo : EIATTR_MAX_THREADS
	.align		4
.L_40:
        /*06e0*/ 	.byte	0x04, 0x05
        /*06e2*/ 	.short	(.L_42 - .L_41)
.L_41:
        /*06e4*/ 	.word	0x00000080
        /*06e8*/ 	.word	0x00000001
        /*06ec*/ 	.word	0x00000001


	//----- nvinfo : EIATTR_CRS_STACK_SIZE
	.align		4
.L_42:
        /*06f0*/ 	.byte	0x04, 0x1e
        /*06f2*/ 	.short	(.L_44 - .L_43)
.L_43:
        /*06f4*/ 	.word	0x00000000


	//----- nvinfo : EIATTR_CBANK_PARAM_SIZE
	.align		4
.L_44:
        /*06f8*/ 	.byte	0x03, 0x19
        /*06fa*/ 	.short	0x0870


	//----- nvinfo : EIATTR_PARAM_CBANK
	.align		4
        /*06fc*/ 	.byte	0x04, 0x0a
        /*06fe*/ 	.short	(.L_46 - .L_45)
	.align		4
.L_45:
        /*0700*/ 	.word	index@(.nv.constant0._ZN7cutlass13device_kernelINS_4fmha6kernel13FmhaKernelTmaINS1_10collective15FmhaMainloopTmaINS_6half_tEfN4cute5tupleIJNS7_1CILi64EEENS9_ILi256EEENS9_ILi224EEEEEENS4_13DefaultFusionEJEEENS4_15FmhaFwdEpilogueIS6_fNS8_IJSA_SC_SB_EEEEEJEEEEEvNT_6ParamsE)
        /*0704*/ 	.short	0x0210
        /*0706*/ 	.short	0x0870


	//----- nvinfo : EIATTR_SW_WAR
	.align		4
.L_46:
        /*0708*/ 	.byte	0x04, 0x36
        /*070a*/ 	.short	(.L_48 - .L_47)
.L_47:
        /*070c*/ 	.word	0x00000008
.L_48:


//--------------------- .nv.callgraph             --------------------------
	.section	.nv.callgraph,"",@"SHT_CUDA_CALLGRAPH"
	.align	4
	.sectionentsize	8
	.align		4
        /*0000*/ 	.word	0x00000000
	.align		4
        /*0004*/ 	.word	0xffffffff
	.align		4
        /*0008*/ 	.word	index@(_ZN7cutlass13device_kernelINS_4fmha6kernel13FmhaKernelTmaINS1_10collective15FmhaMainloopTmaINS_6half_tEfN4cute5tupleIJNS7_1CILi64EEENS9_ILi256EEENS9_ILi224EEEEEENS4_13DefaultFusionEJEEENS4_15FmhaFwdEpilogueIS6_fNS8_IJSA_SC_SB_EEEEEJEEEEEvNT_6ParamsE)
	.align		4
        /*000c*/ 	.word	index@(__assertfail)
	.align		4
        /*0010*/ 	.word	0x00000000
	.align		4
        /*0014*/ 	.word	0xfffffffe
	.align		4
        /*0018*/ 	.word	0x00000000
	.align		4
        /*001c*/ 	.word	0xfffffffd
	.align		4
        /*0020*/ 	.word	0x00000000
	.align		4
        /*0024*/ 	.word	0xfffffffc


//--------------------- .nv.constant4             --------------------------
	.section	.nv.constant4,"a",@progbits
	.align	8
	.align		8
.nv.constant4:
        /*0000*/ 	.dword	__assertfail
	.align		8
        /*0008*/ 	.dword	__unnamed_1
	.align		8
        /*0010*/ 	.dword	__unnamed_2
	.align		8
        /*0018*/ 	.dword	_ZN39_INTERNAL_c5eca859_4_k_cu_520bfb31_27944cuda3std3__45__cpo5beginE
	.align		8
        /*0020*/ 	.dword	_ZN39_INTERNAL_c5eca859_4_k_cu_520bfb31_27944cuda3std3__45__cpo3endE
	.align		8
        /*0028*/ 	.dword	_ZN39_INTERNAL_c5eca859_4_k_cu_520bfb31_27944cuda3std3__45__cpo6cbeginE
	.align		8
        /*0030*/ 	.dword	_ZN39_INTERNAL_c5eca859_4_k_cu_520bfb31_27944cuda3std3__45__cpo4cendE
	.align		8
        /*0038*/ 	.dword	_ZN39_INTERNAL_c5eca859_4_k_cu_520bfb31_27944cuda3std3__441_GLOBAL__N__c5eca859_4_k_cu_520bfb31_27946ignoreE
	.align		8
        /*0040*/ 	.dword	_ZN39_INTERNAL_c5eca859_4_k_cu_520bfb31_27944cuda3std3__419piecewise_constructE
	.align		8
        /*0048*/ 	.dword	_ZN39_INTERNAL_c5eca859_4_k_cu_520bfb31_27944cuda3std3__48in_placeE
	.align		8
        /*0050*/ 	.dword	_ZN39_INTERNAL_c5eca859_4_k_cu_520bfb31_27944cuda3std6ranges3__45__cpo4swapE
	.align		8
        /*0058*/ 	.dword	_ZN39_INTERNAL_c5eca859_4_k_cu_520bfb31_27944cuda3std6ranges3__45__cpo9iter_moveE
	.align		8
        /*0060*/ 	.dword	_ZN39_INTERNAL_c5eca859_4_k_cu_520bfb31_27944cute7productE
	.align		8
        /*0068*/ 	.dword	_ZN39_INTERNAL_c5eca859_4_k_cu_520bfb31_27944cute1_E
	.align		8
        /*0070*/ 	.dword	$str$23
	.align		8
        /*0078*/ 	.dword	$str$24


//--------------------- .text._ZN7cutlass13device_kernelINS_4fmha6kernel13FmhaKernelTmaINS1_10collective15FmhaMainloopTmaINS_6half_tEfN4cute5tupleIJNS7_1CILi64EEENS9_ILi256EEENS9_ILi224EEEEEENS4_13DefaultFusionEJEEENS4_15FmhaFwdEpilogueIS6_fNS8_IJSA_SC_SB_EEEEEJEEEEEvNT_6ParamsE --------------------------
	.section	.text._ZN7cutlass13device_kernelINS_4fmha6kernel13FmhaKernelTmaINS1_10collective15FmhaMainloopTmaINS_6half_tEfN4cute5tupleIJNS7_1CILi64EEENS9_ILi256EEENS9_ILi224EEEEEENS4_13DefaultFusionEJEEENS4_15FmhaFwdEpilogueIS6_fNS8_IJSA_SC_SB_EEEEEJEEEEEvNT_6ParamsE,"ax",@progbits
	.align	128
.text._ZN7cutlass13device_kernelINS_4fmha6kernel13FmhaKernelTmaINS1_10collective15FmhaMainloopTmaINS_6half_tEfN4cute5tupleIJNS7_1CILi64EEENS9_ILi256EEENS9_ILi224EEEEEENS4_13DefaultFusionEJEEENS4_15FmhaFwdEpilogueIS6_fNS8_IJSA_SC_SB_EEEEEJEEEEEvNT_6ParamsE:
        .type           _ZN7cutlass13device_kernelINS_4fmha6kernel13FmhaKernelTmaINS1_10collective15FmhaMainloopTmaINS_6half_tEfN4cute5tupleIJNS7_1CILi64EEENS9_ILi256EEENS9_ILi224EEEEEENS4_13DefaultFusionEJEEENS4_15FmhaFwdEpilogueIS6_fNS8_IJSA_SC_SB_EEEEEJEEEEEvNT_6ParamsE,@function
        .size           _ZN7cutlass13device_kernelINS_4fmha6kernel13FmhaKernelTmaINS1_10collective15FmhaMainloopTmaINS_6half_tEfN4cute5tupleIJNS7_1CILi64EEENS9_ILi256EEENS9_ILi224EEEEEENS4_13DefaultFusionEJEEENS4_15FmhaFwdEpilogueIS6_fNS8_IJSA_SC_SB_EEEEEJEEEEEvNT_6ParamsE,(.L_x_86 - _ZN7cutlass13device_kernelINS_4fmha6kernel13FmhaKernelTmaINS1_10collective15FmhaMainloopTmaINS_6half_tEfN4cute5tupleIJNS7_1CILi64EEENS9_ILi256EEENS9_ILi224EEEEEENS4_13DefaultFusionEJEEENS4_15FmhaFwdEpilogueIS6_fNS8_IJSA_SC_SB_EEEEEJEEEEEvNT_6ParamsE)
        .other          _ZN7cutlass13device_kernelINS_4fmha6kernel13FmhaKernelTmaINS1_10collective15FmhaMainloopTmaINS_6half_tEfN4cute5tupleIJNS7_1CILi64EEENS9_ILi256EEENS9_ILi224EEEEEENS4_13DefaultFusionEJEEENS4_15FmhaFwdEpilogueIS6_fNS8_IJSA_SC_SB_EEEEEJEEEEEvNT_6ParamsE,@"STO_CUDA_ENTRY STV_DEFAULT"
_ZN7cutlass13device_kernelINS_4fmha6kernel13FmhaKernelTmaINS1_10collective15FmhaMainloopTmaINS_6half_tEfN4cute5tupleIJNS7_1CILi64EEENS9_ILi256EEENS9_ILi224EEEEEENS4_13DefaultFusionEJEEENS4_15FmhaFwdEpilogueIS6_fNS8_IJSA_SC_SB_EEEEEJEEEEEvNT_6ParamsE:
[----:B------:R-:W1:Y:S01]  /*0000*/  LDC R1, c[0x0][0x28] ;  /* 0x00000a00ff017b82 */ /* 0x000e620000000800 */
[----:B------:R-:W2:Y:S01]  /*0010*/  S2R R2, SR_TID.X ;  /* 0x0000000000027919 */ /* 0x000ea20000002100 */
[----:B------:R-:W-:Y:S01]  /*0020*/  ELECT P0, URZ, PT ;  /* 0x00000000003f782f */ /* 0x000fe20003800000 */
[----:B------:R-:W-:Y:S01]  /*0030*/  BSSY B0, `(.L_x_0) ;  /* 0x0000011000007945 */ /* 0x000fe20003800000 */
[----:B-1----:R-:W-:Y:S02]  /*0040*/  IADD3 R1, R1, -0xf0, RZ ;  /* 0xffffff1001017810 */ /* 0x002fe40007ffe0ff */
[----:B--2---:R-:W-:-:S05]  /*0050*/  SHF.R.U32.HI R252, RZ, 0x5, R2 ;  /* 0x00000005fffc7819 */ /* 0x004fca0000011602 */
[----:B------:R-:W1:Y:S02]  /*0060*/  SHFL.IDX PT, R0, R252, RZ, 0x1f ;  /* 0x00001ffffc007589 */ /* 0x000e6400000e0000 */
[----:B-1----:R-:W-:-:S13]  /*0070*/  ISETP.NE.OR P0, PT, R0, RZ, !P0 ;  /* 0x000000ff0000720c */ /* 0x002fda0004705670 */
[----:B------:R-:W-:Y:S05]  /*0080*/  @P0 BRA `(.L_x_1) ;  /* 0x00000000002c0947 */ /* 0x000fea0003800000 */
[----:B------:R-:W-:Y:S02]  /*0090*/  ULDC.64 UR4, c[0x0][0x198] ;  /* 0x0000660000047ab9 */ /* 0x000fe40000000a00 */
[----:B------:R-:W-:Y:S02]  /*00a0*/  UIADD3 UR6, UP0, UR4, 0xf0, URZ ;  /* 0x000000f004067890 */ /* 0x000fe4000ff1e03f */
[----:B------:R-:W-:Y:S02]  /*00b0*/  UIADD3 UR8, UP1, UR4, 0x1f0, URZ ;  /* 0x000001f004087890 */ /* 0x000fe4000ff3e03f */
[----:B------:R-:W-:Y:S02]  /*00c0*/  UIADD3 UR4, UP2, UR4, 0x2f0, URZ ;  /* 0x000002f004047890 */ /* 0x000fe4000ff5e03f */
[----:B------:R-:W-:Y:S02]  /*00d0*/  UIADD3.X UR7, URZ, UR5, URZ, UP0, !UPT ;  /* 0x000000053f077290 */ /* 0x000fe400087fe43f */
[----:B------:R-:W-:-:S02]  /*00e0*/  UIADD3.X UR9, URZ, UR5, URZ, UP1, !UPT ;  /* 0x000000053f097290 */ /* 0x000fc40008ffe43f */
[----:B------:R-:W-:-:S05]  /*00f0*/  UIADD3.X UR5, URZ, UR5, URZ, UP2, !UPT ;  /* 0x000000053f057290 */ /* 0x000fca00097fe43f */
[----:B------:R1:W-:Y:S02]  /*0100*/  UTMACCTL.PF [UR6] ;  /* 0x00000000060079b9 */ /* 0x0003e40008040000 */
[----:B------:R1:W-:Y:S02]  /*0110*/  UTMACCTL.PF [UR8] ;  /* 0x00000000080079b9 */ /* 0x0003e40008040000 */
[----:B------:R1:W-:Y:S02]  /*0120*/  UTMACCTL.PF [UR4] ;  /* 0x00000000040079b9 */ /* 0x0003e40008040000 */
[----:B-1----:R-:W-:Y:S01]  /*0130*/  NOP ;  /* 0x0000000000007918 */ /* 0x002fe20000000000 */
.L_x_1:
[----:B------:R-:W-:Y:S05]  /*0140*/  BSYNC B0 ;  /* 0x0000000000007941 */ /* 0x000fea0003800000 */
.L_x_0:
[----:B------:R-:W1:Y:S02]  /*0150*/  SHFL.IDX PT, R0, R252, RZ, 0x1f ;  /* 0x00001ffffc007589 */ /* 0x000e6400000e0000 */
[----:B-1----:R-:W-:-:S13]  /*0160*/  ISETP.NE.AND P0, PT, R0, RZ, PT ;  /* 0x000000ff0000720c */ /* 0x002fda0003f05270 */
[----:B------:R-:W-:Y:S05]  /*0170*/  @P0 BRA `(.L_x_2) ;  /* 0x0000000000400947 */ /* 0x000fea0003800000 */
[----:B------:R-:W1:Y:S01]  /*0180*/  S2UR UR8, SR_CgaCtaId ;  /* 0x00000000000879c3 */ /* 0x000e620000008800 */
[----:B------:R-:W-:Y:S01]  /*0190*/  UMOV UR4, 0x400 ;  /* 0x0000040000047882 */ /* 0x000fe20000000000 */
[----:B------:R-:W-:Y:S01]  /*01a0*/  UMOV UR5, 0x1 ;  /* 0x0000000100057882 */ /* 0x000fe20000000000 */
[----:B------:R-:W-:Y:S01]  /*01b0*/  UMOV UR6, 0x80 ;  /* 0x0000008000067882 */ /* 0x000fe20000000000 */
[----:B------:R-:W-:Y:S01]  /*01c0*/  ELECT P0, URZ, PT ;  /* 0x00000000003f782f */ /* 0x000fe20003800000 */
[----:B------:R-:W-:-:S04]  /*01d0*/  UIADD3 UR6, -UR6, 0x100000, URZ ;  /* 0x0010000006067890 */ /* 0x000fc8000fffe13f */
[----:B------:R-:W-:Y:S02]  /*01e0*/  USHF.L.U32 UR7, UR6, 0xb, URZ ;  /* 0x0000000b06077899 */ /* 0x000fe4000800063f */
[----:B------:R-:W-:Y:S02]  /*01f0*/  USHF.L.U32 UR6, UR6, 0x1, URZ ;  /* 0x0000000106067899 */ /* 0x000fe4000800063f */
[----:B-1----:R-:W-:Y:S02]  /*0200*/  ULEA UR8, UR8, UR4, 0x18 ;  /* 0x0000000408087291 */ /* 0x002fe4000f8ec03f */
[----:B------:R-:W-:-:S04]  /*0210*/  UIADD3 UR4, -UR5, 0x100000, URZ ;  /* 0x0010000005047890 */ /* 0x000fc8000fffe13f */
[----:B------:R-:W-:Y:S02]  /*0220*/  USHF.L.U32 UR5, UR4, 0xb, URZ ;  /* 0x0000000b04057899 */ /* 0x000fe4000800063f */
[----:B------:R-:W-:Y:S01]  /*0230*/  USHF.L.U32 UR4, UR4, 0x1, URZ ;  /* 0x0000000104047899 */ /* 0x000fe2000800063f */
[----:B------:R-:W1:Y:S11]  /*0240*/  FENCE.VIEW.ASYNC.S ;  /* 0x00000000000073c6 */ /* 0x000e760000000000 */
[----:B-1----:R1:W2:Y:S01]  /*0250*/  SYNCS.EXCH.64 URZ, [UR8+0x77040], UR4 ;  /* 0x07704004083f75b2 */ /* 0x0022a20008000100 */
[----:B------:R1:W3:Y:S01]  /*0260*/  SYNCS.EXCH.64 URZ, [UR8+0x77048], UR6 ;  /* 0x07704806083f75b2 */ /* 0x0002e20008000100 */
[----:B------:R-:W-:Y:S01]  /*0270*/  NOP ;  /* 0x0000000000007918 */ /* 0x000fe20000000000 */
.L_x_2:
[----:B------:R-:W4:Y:S01]  /*0280*/  SHFL.IDX PT, R0, R252, RZ, 0x1f ;  /* 0x00001ffffc007589 */ /* 0x000f2200000e0000 */
[----:B------:R-:W-:Y:S01]  /*0290*/  NOP ;  /* 0x0000000000007918 */ /* 0x000fe20000000000 */
[----:B----4-:R-:W-:-:S13]  /*02a0*/  ISETP.NE.AND P0, PT, R0, RZ, PT ;  /* 0x000000ff0000720c */ /* 0x010fda0003f05270 */
[----:B------:R-:W-:Y:S05]  /*02b0*/  @P0 BRA `(.L_x_3) ;  /* 0x0000000000580947 */ /* 0x000fea0003800000 */
[----:B-1----:R-:W1:Y:S01]  /*02c0*/  S2UR UR5, SR_CgaCtaId ;  /* 0x00000000000579c3 */ /* 0x002e620000008800 */
[----:B------:R-:W-:Y:S01]  /*02d0*/  UMOV UR4, 0x400 ;  /* 0x0000040000047882 */ /* 0x000fe20000000000 */
[----:B------:R-:W-:Y:S01]  /*02e0*/  UMOV UR6, 0x1 ;  /* 0x0000000100067882 */ /* 0x000fe20000000000 */
[----:B------:R-:W-:Y:S01]  /*02f0*/  UMOV UR7, 0x80 ;  /* 0x0000008000077882 */ /* 0x000fe20000000000 */
[----:B------:R-:W-:Y:S01]  /*0300*/  ELECT P0, URZ, PT ;  /* 0x00000000003f782f */ /* 0x000fe20003800000 */
[----:B-1----:R-:W-:Y:S02]  /*0310*/  ULEA UR8, UR5, UR4, 0x18 ;  /* 0x0000000405087291 */ /* 0x002fe4000f8ec03f */
[----:B------:R-:W-:-:S04]  /*0320*/  UIADD3 UR4, -UR6, 0x100000, URZ ;  /* 0x0010000006047890 */ /* 0x000fc8000fffe13f */
[----:B------:R-:W-:Y:S02]  /*0330*/  USHF.L.U32 UR5, UR4, 0xb, URZ ;  /* 0x0000000b04057899 */ /* 0x000fe4000800063f */
[----:B------:R-:W-:Y:S02]  /*0340*/  USHF.L.U32 UR4, UR4, 0x1, URZ ;  /* 0x0000000104047899 */ /* 0x000fe4000800063f */
[----:B------:R-:W-:-:S04]  /*0350*/  UIADD3 UR6, -UR7, 0x100000, URZ ;  /* 0x0010000007067890 */ /* 0x000fc8000fffe13f */
[----:B------:R-:W-:Y:S02]  /*0360*/  USHF.L.U32 UR7, UR6, 0xb, URZ ;  /* 0x0000000b06077899 */ /* 0x000fe4000800063f */
[----:B------:R-:W-:Y:S01]  /*0370*/  USHF.L.U32 UR6, UR6, 0x1, URZ ;  /* 0x0000000106067899 */ /* 0x000fe2000800063f */
[----:B------:R-:W1:Y:S03]  /*0380*/  FENCE.VIEW.ASYNC.S ;  /* 0x00000000000073c6 */ /* 0x000e660000000000 */
[----:B-1----:R4:W1:Y:S08]  /*0390*/  SYNCS.EXCH.64 URZ, [UR8+0x77000], UR4 ;  /* 0x07700004083f75b2 */ /* 0x0028700008000100 */
[----:B------:R4:W1:Y:S01]  /*03a0*/  SYNCS.EXCH.64 URZ, [UR8+0x77020], UR6 ;  /* 0x07702006083f75b2 */ /* 0x0008620008000100 */
[----:B------:R4:W1:Y:S01]  /*03b0*/  SYNCS.EXCH.64 URZ, [UR8+0x77008], UR4 ;  /* 0x07700804083f75b2 */ /* 0x0008620008000100 */
[----:B------:R4:W1:Y:S01]  /*03c0*/  SYNCS.EXCH.64 URZ, [UR8+0x77028], UR6 ;  /* 0x07702806083f75b2 */ /* 0x0008620008000100 */
[----:B------:R4:W1:Y:S01]  /*03d0*/  SYNCS.EXCH.64 URZ, [UR8+0x77010], UR4 ;  /* 0x07701004083f75b2 */ /* 0x0008620008000100 */
[----:B------:R4:W1:Y:S01]  /*03e0*/  SYNCS.EXCH.64 URZ, [UR8+0x77030], UR6 ;  /* 0x07703006083f75b2 */ /* 0x0008620008000100 */
[----:B------:R4:W1:Y:S01]  /*03f0*/  SYNCS.EXCH.64 URZ, [UR8+0x77018], UR4 ;  /* 0x07701804083f75b2 */ /* 0x0008620008000100 */
[----:B------:R4:W1:Y:S02]  /*0400*/  SYNCS.EXCH.64 URZ, [UR8+0x77038], UR6 ;  /* 0x07703806083f75b2 */ /* 0x0008640008000100 */
[----:B----4-:R-:W-:Y:S01]  /*0410*/  NOP ;  /* 0x0000000000007918 */ /* 0x010fe20000000000 */
.L_x_3:
        /* <DEDUP_REMOVED lines=26> */
.L_x_4:
[----:B------:R-:W4:Y:S01]  /*05c0*/  SHFL.IDX PT, R252, R252, RZ, 0x1f ;  /* 0x00001ffffcfc7589 */ /* 0x000f2200000e0000 */
[----:B------:R-:W-:Y:S01]  /*05d0*/  ELECT P0, URZ, PT ;  /* 0x00000000003f782f */ /* 0x000fe20003800000 */
[----:B------:R-:W-:Y:S01]  /*05e0*/  NOP ;  /* 0x0000000000007918 */ /* 0x000fe20000000000 */
[----:B------:R-:W4:Y:S01]  /*05f0*/  S2UR UR44, SR_CTAID.Y ;  /* 0x00000000002c79c3 */ /* 0x000f220000002600 */
[----:B------:R-:W-:Y:S01]  /*0600*/  BSSY B0, `(.L_x_5) ;  /* 0x0000048000007945 */ /* 0x000fe20003800000 */
[----:B------:R-:W-:Y:S02]  /*0610*/  MOV R22, RZ ;  /* 0x000000ff00167202 */ /* 0x000fe40000000f00 */
[----:B------:R-:W-:-:S04]  /*0620*/  LOP3.LUT R4, R2, 0x7f, RZ, 0xc0, !PT ;  /* 0x0000007f02047812 */ /* 0x000fc800078ec0ff */
[----:B------:R-:W4:Y:S08]  /*0630*/  S2UR UR45, SR_CTAID.Z ;  /* 0x00000000002d79c3 */ /* 0x000f300000002700 */
[----:B-123--:R-:W-:Y:S01]  /*0640*/  BAR.SYNC.DEFER_BLOCKING 0x0 ;  /* 0x0000000000007b1d */ /* 0x00efe20000010000 */
[----:B----4-:R-:W-:-:S13]  /*0650*/  ISETP.EQ.AND P1, PT, R252, RZ, P0 ;  /* 0x000000fffc00720c */ /* 0x010fda0000722270 */
[----:B------:R-:W-:Y:S05]  /*0660*/  @!P1 BRA `(.L_x_6) ;  /* 0x0000000400049947 */ /* 0x000fea0003800000 */
[----:B------:R-:W1:Y:S01]  /*0670*/  S2R R3, SR_CgaCtaId ;  /* 0x0000000000037919 */ /* 0x000e620000008800 */
[----:B------:R-:W-:Y:S01]  /*0680*/  MOV R0, 0x400 ;  /* 0x0000040000007802 */ /* 0x000fe20000000f00 */
[----:B------:R-:W-:Y:S01]  /*0690*/  IMAD.MOV.U32 R2, RZ, RZ, 0x1 ;  /* 0x00000001ff027424 */ /* 0x000fe200078e00ff */
[----:B------:R-:W-:Y:S02]  /*06a0*/  ISETP.NE.AND P3, PT, R4, RZ, PT ;  /* 0x000000ff0400720c */ /* 0x000fe40003f65270 */
[----:B-1----:R-:W-:Y:S02]  /*06b0*/  LEA R3, R3, R0, 0x18 ;  /* 0x0000000003037211 */ /* 0x002fe400078ec0ff */
[----:B------:R-:W-:-:S04]  /*06c0*/  SHF.L.U32 R0, R2, 0x1f, RZ ;  /* 0x0000001f02007819 */ /* 0x000fc800000006ff */
[----:B------:R-:W1:Y:S02]  /*06d0*/  SYNCS.PHASECHK.TRANS64.TRYWAIT P2, [R3+URZ+0x77048], R0 ;  /* 0x07704800030075a7 */ /* 0x000e64000804017f */
[----:B-1----:R-:W-:Y:S05]  /*06e0*/  @!P2 BRA `(.L_x_7) ;  /* 0x0000014c0000a947 */ /* 0x002fea0003800000 */
.L_x_69:
[----:B------:R-:W-:Y:S05]  /*06f0*/  @P3 BRA `(.L_x_8) ;  /* 0x0000000000183947 */ /* 0x000fea0003800000 */
[----:B------:R-:W2:Y:S01]  /*0700*/  S2R R2, SR_TID.X ;  /* 0x0000000000027919 */ /* 0x000ea20000002100 */
[----:B-1----:R-:W-:-:S04]  /*0710*/  MOV R0, 0x7000 ;  /* 0x0000700000007802 */ /* 0x002fc80000000f00 */
[----:B------:R3:W-:Y:S01]  /*0720*/  SYNCS.ARRIVE.TRANS64 RZ, [R3+URZ+0x77040], R0 ;  /* 0x0770400003ff79a7 */ /* 0x0007e2000800003f */
[----:B--2---:R-:W-:-:S13]  /*0730*/  LOP3.LUT P2, RZ, R2, 0x1f, RZ, 0xc0, !PT ;  /* 0x0000001f02ff7812 */ /* 0x004fda000784c0ff */
[----:B---3--:R-:W-:Y:S05]  /*0740*/  @!P2 BRA `(.L_x_8) ;  /* 0x000000000004a947 */ /* 0x008fea0003800000 */
[----:B------:R-:W-:Y:S01]  /*0750*/  BPT.TRAP 0x1 ;  /* 0x000000040000795c */ /* 0x000fe20000300000 */
.L_x_8:
[----:B------:R-:W2:Y:S01]  /*0760*/  S2UR UR11, SR_CTAID.X ;  /* 0x00000000000b79c3 */ /* 0x000ea20000002500 */
[----:B------:R-:W-:Y:S01]  /*0770*/  R2UR UR8, R3 ;  /* 0x00000000030872ca */ /* 0x000fe200000e0000 */
[----:B------:R-:W-:Y:S01]  /*0780*/  ULDC.64 UR4, c[0x0][0x198] ;  /* 0x0000660000047ab9 */ /* 0x000fe20000000a00 */
[----:B------:R-:W-:Y:S01]  /*0790*/  UMOV UR6, 0x0 ;  /* 0x0000000000067882 */ /* 0x000fe20000000000 */
[----:B------:R-:W-:Y:S01]  /*07a0*/  UIADD3 UR4, UP0, UR4, 0xf0, URZ ;  /* 0x000000f004047890 */ /* 0x000fe2000ff1e03f */
[----:B------:R-:W-:Y:S01]  /*07b0*/  UMOV UR7, 0x10000000 ;  /* 0x1000000000077882 */ /* 0x000fe20000000000 */
[----:B------:R-:W-:Y:S02]  /*07c0*/  UMOV UR10, URZ ;  /* 0x0000003f000a7c82 */ /* 0x000fe40008000000 */
[----:B------:R-:W-:Y:S01]  /*07d0*/  UIADD3.X UR5, URZ, UR5, URZ, UP0, !UPT ;  /* 0x000000053f057290 */ /* 0x000fe200087fe43f */
[----:B------:R-:W-:Y:S01]  /*07e0*/  UMOV UR12, UR44 ;  /* 0x0000002c000c7c82 */ /* 0x000fe20008000000 */
[----:B------:R-:W-:Y:S01]  /*07f0*/  UMOV UR13, UR45 ;  /* 0x0000002d000d7c82 */ /* 0x000fe20008000000 */
[----:B------:R-:W-:Y:S01]  /*0800*/  UMOV UR50, 0x20 ;  /* 0x0000002000327882 */ /* 0x000fe20000000000 */
[----:B------:R-:W-:-:S02]  /*0810*/  UMOV UR52, UR44 ;  /* 0x0000002c00347c82 */ /* 0x000fc40008000000 */
[----:B------:R-:W-:Y:S02]  /*0820*/  UIADD3 UR9, UR8, 0x77040, URZ ;  /* 0x0007704008097890 */ /* 0x000fe4000fffe03f */
[----:B------:R-:W-:Y:S02]  /*0830*/  UIADD3 UR48, UR8, 0x1000, URZ ;  /* 0x0000100008307890 */ /* 0x000fe4000fffe03f */
[----:B------:R-:W-:Y:S02]  /*0840*/  UIADD3 UR40, UR8, 0x2000, URZ ;  /* 0x0000200008287890 */ /* 0x000fe4000fffe03f */
[----:B------:R-:W-:Y:S02]  /*0850*/  UIADD3 UR32, UR8, 0x3000, URZ ;  /* 0x0000300008207890 */ /* 0x000fe4000fffe03f */
[----:B------:R-:W-:Y:S02]  /*0860*/  UIADD3 UR24, UR8, 0x4000, URZ ;  /* 0x0000400008187890 */ /* 0x000fe4000fffe03f */
[----:B--2---:R-:W-:-:S02]  /*0870*/  USHF.L.U32 UR11, UR11, 0x6, URZ ;  /* 0x000000060b0b7899 */ /* 0x004fc4000800063f */
[----:B------:R-:W-:Y:S01]  /*0880*/  UIADD3 UR16, UR8, 0x5000, URZ ;  /* 0x0000500008107890 */ /* 0x000fe2000fffe03f */
[----:B------:R-:W-:Y:S01]  /*0890*/  UMOV UR53, UR45 ;  /* 0x0000002d00357c82 */ /* 0x000fe20008000000 */
[----:B------:R-:W-:Y:S01]  /*08a0*/  UMOV UR49, UR9 ;  /* 0x0000000900317c82 */ /* 0x000fe20008000000 */
[----:B------:R-:W-:Y:S02]  /*08b0*/  UMOV UR42, 0x40 ;  /* 0x00000040002a7882 */ /* 0x000fe40000000000 */
[----:B------:R-:W-:Y:S01]  /*08c0*/  UMOV UR51, UR11 ;  /* 0x0000000b00337c82 */ /* 0x000fe20008000000 */
[----:B------:R-:W-:Y:S01]  /*08d0*/  UMOV UR41, UR9 ;  /* 0x0000000900297c82 */ /* 0x000fe20008000000 */
[----:B------:R2:W-:Y:S01]  /*08e0*/  UTMALDG.4D [UR8], [UR4], desc[UR6] ;  /* 0x00000608040075b4 */ /* 0x0005e20008019000 */
[----:B------:R-:W-:Y:S01]  /*08f0*/  UMOV UR43, UR11 ;  /* 0x0000000b002b7c82 */ /* 0x000fe20008000000 */
[----:B------:R-:W-:Y:S01]  /*0900*/  UMOV UR34, 0x60 ;  /* 0x0000006000227882 */ /* 0x000fe20000000000 */
[----:B------:R-:W-:Y:S01]  /*0910*/  UMOV UR36, UR44 ;  /* 0x0000002c00247c82 */ /* 0x000fe20008000000 */
[----:B------:R-:W-:Y:S01]  /*0920*/  UMOV UR37, UR45 ;  /* 0x0000002d00257c82 */ /* 0x000fe20008000000 */
[----:B------:R-:W-:Y:S01]  /*0930*/  UMOV UR33, UR9 ;  /* 0x0000000900217c82 */ /* 0x000fe20008000000 */
[----:B------:R-:W-:Y:S01]  /*0940*/  UMOV UR35, UR11 ;  /* 0x0000000b00237c82 */ /* 0x000fe20008000000 */
[----:B------:R-:W-:Y:S01]  /*0950*/  UMOV UR26, 0x80 ;  /* 0x00000080001a7882 */ /* 0x000fe20000000000 */
[----:B------:R3:W-:Y:S01]  /*0960*/  UTMALDG.4D [UR48], [UR4], desc[UR6] ;  /* 0x00000630040075b4 */ /* 0x0007e20008019000 */
[----:B------:R-:W-:Y:S01]  /*0970*/  UMOV UR28, UR44 ;  /* 0x0000002c001c7c82 */ /* 0x000fe20008000000 */
[----:B------:R-:W-:Y:S01]  /*0980*/  UMOV UR29, UR45 ;  /* 0x0000002d001d7c82 */ /* 0x000fe20008000000 */
[----:B------:R-:W-:Y:S01]  /*0990*/  UMOV UR25, UR9 ;  /* 0x0000000900197c82 */ /* 0x000fe20008000000 */
[----:B------:R-:W-:Y:S01]  /*09a0*/  UMOV UR27, UR11 ;  /* 0x0000000b001b7c82 */ /* 0x000fe20008000000 */
[----:B------:R-:W-:Y:S01]  /*09b0*/  UMOV UR18, 0xa0 ;  /* 0x000000a000127882 */ /* 0x000fe20000000000 */
[----:B------:R-:W-:Y:S01]  /*09c0*/  UMOV UR20, UR44 ;  /* 0x0000002c00147c82 */ /* 0x000fe20008000000 */
[----:B------:R-:W-:Y:S01]  /*09d0*/  UMOV UR21, UR45 ;  /* 0x0000002d00157c82 */ /* 0x000fe20008000000 */
[----:B------:R3:W-:Y:S01]  /*09e0*/  UTMALDG.4D [UR40], [UR4], desc[UR6] ;  /* 0x00000628040075b4 */ /* 0x0007e20008019000 */
[----:B------:R-:W-:Y:S01]  /*09f0*/  UMOV UR17, UR9 ;  /* 0x0000000900117c82 */ /* 0x000fe20008000000 */
[----:B------:R-:W-:Y:S01]  /*0a00*/  UMOV UR19, UR11 ;  /* 0x0000000b00137c82 */ /* 0x000fe20008000000 */
[----:B------:R3:W-:Y:S01]  /*0a10*/  UTMALDG.4D [UR32], [UR4], desc[UR6] ;  /* 0x00000620040075b4 */ /* 0x0007e20008019000 */
[----:B--2---:R-:W-:Y:S01]  /*0a20*/  UIADD3 UR8, UR8, 0x6000, URZ ;  /* 0x0000600008087890 */ /* 0x004fe2000fffe03f */
[----:B------:R-:W-:Y:S01]  /*0a30*/  UMOV UR10, 0xc0 ;  /* 0x000000c0000a7882 */ /* 0x000fe20000000000 */
[----:B------:R3:W-:Y:S01]  /*0a40*/  UTMALDG.4D [UR24], [UR4], desc[UR6] ;  /* 0x00000618040075b4 */ /* 0x0007e20008019000 */
[----:B------:R3:W-:Y:S06]  /*0a50*/  UTMALDG.4D [UR16], [UR4], desc[UR6] ;  /* 0x00000610040075b4 */ /* 0x0007ec0008019000 */
[----:B------:R3:W-:Y:S02]  /*0a60*/  UTMALDG.4D [UR8], [UR4], desc[UR6] ;  /* 0x00000608040075b4 */ /* 0x0007e40008019000 */
[----:B---3--:R-:W-:Y:S01]  /*0a70*/  NOP ;  /* 0x0000000000007918 */ /* 0x008fe20000000000 */
.L_x_6:
[----:B------:R-:W-:Y:S05]  /*0a80*/  BSYNC B0 ;  /* 0x0000000000007941 */ /* 0x000fea0003800000 */
.L_x_5:
[----:B------:R-:W1:Y:S01]  /*0a90*/  LDC R249, c[0x0][0x28c] ;  /* 0x0000a300fff97b82 */ /* 0x000e620000000800 */
[----:B------:R-:W-:Y:S01]  /*0aa0*/  BSSY B0, `(.L_x_9) ;  /* 0x0000122000007945 */ /* 0x000fe20003800000 */
[----:B------:R-:W-:Y:S01]  /*0ab0*/  IMAD.MOV.U32 R18, RZ, RZ, 0x1 ;  /* 0x00000001ff127424 */ /* 0x000fe200078e00ff */
[----:B-1----:R-:W-:-:S04]  /*0ac0*/  IADD3 R0, R249, 0xff, RZ ;  /* 0x000000fff9007810 */ /* 0x002fc80007ffe0ff */
[----:B------:R-:W-:-:S04]  /*0ad0*/  SHF.R.S32.HI R3, RZ, 0x1f, R0 ;  /* 0x0000001fff037819 */ /* 0x000fc80000011400 */
[----:B------:R-:W-:Y:S02]  /*0ae0*/  LEA.HI R3, R3, R0, RZ, 0x8 ;  /* 0x0000000003037211 */ /* 0x000fe400078f40ff */
[----:B------:R-:W-:Y:S02]  /*0af0*/  MOV R0, RZ ;  /* 0x000000ff00007202 */ /* 0x000fe40000000f00 */
[----:B------:R-:W-:-:S04]  /*0b00*/  SHF.R.S32.HI R250, RZ, 0x8, R3 ;  /* 0x00000008fffa7819 */ /* 0x000fc80000011403 */
[----:B------:R-:W-:Y:S01]  /*0b10*/  SHF.L.U32 R19, R250, 0x1, RZ ;  /* 0x00000001fa137819 */ /* 0x000fe200000006ff */
[----:B------:R-:W-:Y:S06]  /*0b20*/  @!P1 BRA `(.L_x_10) ;  /* 0x0000001000649947 */ /* 0x000fec0003800000 */
[----:B------:R-:W1:Y:S01]  /*0b30*/  S2R R4, SR_TID.X ;  /* 0x0000000000047919 */ /* 0x000e620000002100 */
[----:B------:R-:W-:Y:S01]  /*0b40*/  ISETP.GE.AND P1, PT, R249, 0x1, PT ;  /* 0x00000001f900780c */ /* 0x000fe20003f26270 */
[----:B------:R-:W-:Y:S01]  /*0b50*/  IMAD.MOV.U32 R22, RZ, RZ, RZ ;  /* 0x000000ffff167224 */ /* 0x000fe200078e00ff */
[----:B------:R-:W-:Y:S02]  /*0b60*/  MOV R0, RZ ;  /* 0x000000ff00007202 */ /* 0x000fe40000000f00 */
[----:B-1----:R-:W-:-:S09]  /*0b70*/  LOP3.LUT R6, R4, 0x1f, RZ, 0xc0, !PT ;  /* 0x0000001f04067812 */ /* 0x002fd200078ec0ff */
[----:B------:R-:W-:Y:S05]  /*0b80*/  @!P1 BRA `(.L_x_11) ;  /* 0x0000000400f89947 */ /* 0x000fea0003800000 */
[----:B------:R-:W1:Y:S01]  /*0b90*/  S2R R3, SR_CgaCtaId ;  /* 0x0000000000037919 */ /* 0x000e620000008800 */
[----:B------:R-:W-:Y:S02]  /*0ba0*/  MOV R0, 0x400 ;  /* 0x0000040000007802 */ /* 0x000fe40000000f00 */
[----:B------:R-:W-:Y:S02]  /*0bb0*/  MOV R2, 0x1 ;  /* 0x0000000100027802 */ /* 0x000fe40000000f00 */
[----:B------:R-:W-:-:S04]  /*0bc0*/  LOP3.LUT R4, R4, 0x7f, RZ, 0xc0, !PT ;  /* 0x0000007f04047812 */ /* 0x000fc800078ec0ff */
[----:B------:R-:W-:Y:S02]  /*0bd0*/  ISETP.NE.AND P2, PT, R4, RZ, PT ;  /* 0x000000ff0400720c */ /* 0x000fe40003f45270 */
[----:B-1----:R-:W-:Y:S02]  /*0be0*/  LEA R3, R3, R0, 0x18 ;  /* 0x0000000003037211 */ /* 0x002fe400078ec0ff */
[----:B------:R-:W-:-:S04]  /*0bf0*/  SHF.L.U32 R0, R2, 0x1f, RZ ;  /* 0x0000001f02007819 */ /* 0x000fc800000006ff */
[----:B------:R-:W1:Y:S02]  /*0c00*/  SYNCS.PHASECHK.TRANS64.TRYWAIT P1, [R3+URZ+0x77020], R0 ;  /* 0x07702000030075a7 */ /* 0x000e64000802017f */
[----:B-1----:R-:W-:Y:S05]  /*0c10*/  @!P1 BRA `(.L_x_12) ;  /* 0x0000014400c89947 */ /* 0x002fea0003800000 */
.L_x_70:
[----:B-1----:R-:W-:Y:S01]  /*0c20*/  IMAD.MOV.U32 R0, RZ, RZ, 0x1 ;  /* 0x00000001ff007424 */ /* 0x002fe200078e00ff */
[----:B------:R-:W-:Y:S06]  /*0c30*/  @P2 BRA `(.L_x_13) ;  /* 0x0000000000142947 */ /* 0x000fec0003800000 */
[----:B------:R-:W-:Y:S02]  /*0c40*/  ISETP.NE.AND P1, PT, R6, RZ, PT ;  /* 0x000000ff0600720c */ /* 0x000fe40003f25270 */
[----:B------:R-:W-:-:S04]  /*0c50*/  MOV R2, 0x1c000 ;  /* 0x0001c00000027802 */ /* 0x000fc80000000f00 */
[----:B------:R1:W-:Y:S07]  /*0c60*/  SYNCS.ARRIVE.TRANS64 RZ, [R3+URZ+0x77000], R2 ;  /* 0x0770000203ff79a7 */ /* 0x0003ee000800003f */
[----:B------:R-:W-:Y:S05]  /*0c70*/  @!P1 BRA `(.L_x_13) ;  /* 0x0000000000049947 */ /* 0x000fea0003800000 */
[----:B------:R-:W-:Y:S01]  /*0c80*/  BPT.TRAP 0x1 ;  /* 0x000000040000795c */ /* 0x000fe20000300000 */
.L_x_13:
[----:B------:R-:W-:Y:S01]  /*0c90*/  R2UR UR14, R3 ;  /* 0x00000000030e72ca */ /* 0x000fe200000e0000 */
[----:B------:R-:W2:Y:S01]  /*0ca0*/  S2R R5, SR_CgaCtaId ;  /* 0x0000000000057919 */ /* 0x000ea20000008800 */
[----:B------:R-:W-:Y:S01]  /*0cb0*/  ULDC.64 UR4, c[0x0][0x198] ;  /* 0x0000660000047ab9 */ /* 0x000fe20000000a00 */
[----:B------:R-:W-:Y:S01]  /*0cc0*/  UMOV UR27, URZ ;  /* 0x0000003f001b7c82 */ /* 0x000fe20008000000 */
[----:B------:R-:W-:Y:S01]  /*0cd0*/  UIADD3 UR4, UP0, UR4, 0x1f0, URZ ;  /* 0x000001f004047890 */ /* 0x000fe2000ff1e03f */
[----:B-1----:R-:W-:Y:S01]  /*0ce0*/  MOV R2, 0x400 ;  /* 0x0000040000027802 */ /* 0x002fe20000000f00 */
[----:B------:R-:W-:Y:S01]  /*0cf0*/  UMOV UR6, 0x0 ;  /* 0x0000000000067882 */ /* 0x000fe20000000000 */
[----:B------:R-:W-:Y:S01]  /*0d00*/  UMOV UR7, 0x10000000 ;  /* 0x1000000000077882 */ /* 0x000fe20000000000 */
[----:B------:R-:W-:Y:S01]  /*0d10*/  UIADD3.X UR5, URZ, UR5, URZ, UP0, !UPT ;  /* 0x000000053f057290 */ /* 0x000fe200087fe43f */
[----:B------:R-:W-:Y:S01]  /*0d20*/  MOV R3, 0x1 ;  /* 0x0000000100037802 */ /* 0x000fe20000000f00 */
[----:B------:R-:W-:Y:S01]  /*0d30*/  UMOV UR26, URZ ;  /* 0x0000003f001a7c82 */ /* 0x000fe20008000000 */
[----:B------:R-:W-:Y:S01]  /*0d40*/  UMOV UR28, UR44 ;  /* 0x0000002c001c7c82 */ /* 0x000fe20008000000 */
[----:B------:R-:W-:Y:S01]  /*0d50*/  UMOV UR29, UR45 ;  /* 0x0000002d001d7c82 */ /* 0x000fe20008000000 */
[----:B------:R-:W-:Y:S01]  /*0d60*/  UIADD3 UR24, UR14, 0x7000, URZ ;  /* 0x000070000e187890 */ /* 0x000fe2000fffe03f */
[----:B------:R-:W-:Y:S01]  /*0d70*/  SHF.L.U32 R3, R3, 0x1f, RZ ;  /* 0x0000001f03037819 */ /* 0x000fe200000006ff */
[----:B------:R-:W-:Y:S01]  /*0d80*/  UIADD3 UR25, UR14, 0x77000, URZ ;  /* 0x000770000e197890 */ /* 0x000fe2000fffe03f */
[----:B------:R-:W1:Y:S01]  /*0d90*/  S2R R4, SR_TID.X ;  /* 0x0000000000047919 */ /* 0x000e620000002100 */
[----:B------:R-:W-:Y:S01]  /*0da0*/  UIADD3 UR8, UR14, 0xb000, URZ ;  /* 0x0000b0000e087890 */ /* 0x000fe2000fffe03f */
[----:B------:R-:W-:Y:S01]  /*0db0*/  UMOV UR10, 0x20 ;  /* 0x00000020000a7882 */ /* 0x000fe20000000000 */
[----:B------:R-:W-:Y:S01]  /*0dc0*/  UMOV UR12, UR44 ;  /* 0x0000002c000c7c82 */ /* 0x000fe20008000000 */
[----:B------:R-:W-:Y:S01]  /*0dd0*/  UMOV UR13, UR45 ;  /* 0x0000002d000d7c82 */ /* 0x000fe20008000000 */
[----:B------:R-:W-:Y:S01]  /*0de0*/  UMOV UR11, UR27 ;  /* 0x0000001b000b7c82 */ /* 0x000fe20008000000 */
[----:B------:R-:W-:-:S02]  /*0df0*/  UMOV UR9, UR25 ;  /* 0x0000001900097c82 */ /* 0x000fc40008000000 */
[----:B------:R3:W-:Y:S01]  /*0e00*/  UTMALDG.4D [UR24], [UR4], desc[UR6] ;  /* 0x00000618040075b4 */ /* 0x0007e20008019000 */
[----:B------:R-:W-:Y:S01]  /*0e10*/  UIADD3 UR16, UR14, 0xf000, URZ ;  /* 0x0000f0000e107890 */ /* 0x000fe2000fffe03f */
[----:B------:R-:W-:Y:S01]  /*0e20*/  UMOV UR18, 0x40 ;  /* 0x0000004000127882 */ /* 0x000fe20000000000 */
[----:B------:R-:W-:Y:S01]  /*0e30*/  UMOV UR20, UR44 ;  /* 0x0000002c00147c82 */ /* 0x000fe20008000000 */
[----:B------:R-:W-:Y:S01]  /*0e40*/  UMOV UR21, UR45 ;  /* 0x0000002d00157c82 */ /* 0x000fe20008000000 */
[----:B------:R-:W-:Y:S01]  /*0e50*/  UMOV UR19, UR27 ;  /* 0x0000001b00137c82 */ /* 0x000fe20008000000 */
[----:B------:R-:W-:Y:S01]  /*0e60*/  UMOV UR17, UR25 ;  /* 0x0000001900117c82 */ /* 0x000fe20008000000 */
[----:B------:R4:W-:Y:S01]  /*0e70*/  UTMALDG.4D [UR8], [UR4], desc[UR6] ;  /* 0x00000608040075b4 */ /* 0x0009e20008019000 */
[----:B--2---:R-:W-:-:S05]  /*0e80*/  LEA R5, R5, R2, 0x18 ;  /* 0x0000000205057211 */ /* 0x004fca00078ec0ff */
[----:B------:R-:W-:Y:S01]  /*0e90*/  IMAD R2, R0, 0x8, R5 ;  /* 0x0000000800027824 */ /* 0x000fe200078e0205 */
[----:B------:R2:W-:Y:S01]  /*0ea0*/  UTMALDG.4D [UR16], [UR4], desc[UR6] ;  /* 0x00000610040075b4 */ /* 0x0005e20008019000 */
[----:B-1----:R-:W-:Y:S01]  /*0eb0*/  LOP3.LUT R4, R4, 0x7f, RZ, 0xc0, !PT ;  /* 0x0000007f04047812 */ /* 0x002fe200078ec0ff */
[----:B---3--:R-:W-:Y:S01]  /*0ec0*/  UIADD3 UR24, UR14, 0x17000, URZ ;  /* 0x000170000e187890 */ /* 0x008fe2000fffe03f */
[----:B------:R-:W-:Y:S02]  /*0ed0*/  UMOV UR26, 0x80 ;  /* 0x00000080001a7882 */ /* 0x000fe40000000000 */
[----:B------:R-:W-:Y:S01]  /*0ee0*/  ISETP.NE.AND P2, PT, R4, RZ, PT ;  /* 0x000000ff0400720c */ /* 0x000fe20003f45270 */
[----:B----4-:R-:W-:Y:S01]  /*0ef0*/  UIADD3 UR8, UR14, 0x13000, URZ ;  /* 0x000130000e087890 */ /* 0x010fe2000fffe03f */
[----:B------:R-:W-:Y:S01]  /*0f00*/  UMOV UR10, 0x60 ;  /* 0x00000060000a7882 */ /* 0x000fe20000000000 */
[----:B--2---:R-:W-:-:S07]  /*0f10*/  UIADD3 UR16, UR14, 0x1b000, URZ ;  /* 0x0001b0000e107890 */ /* 0x004fce000fffe03f */
[----:B------:R1:W-:Y:S01]  /*0f20*/  UTMALDG.4D [UR8], [UR4], desc[UR6] ;  /* 0x00000608040075b4 */ /* 0x0003e20008019000 */
[----:B------:R-:W-:Y:S01]  /*0f30*/  UMOV UR18, 0xa0 ;  /* 0x000000a000127882 */ /* 0x000fe20000000000 */
[----:B------:R2:W-:Y:S01]  /*0f40*/  UTMALDG.4D [UR24], [UR4], desc[UR6] ;  /* 0x00000618040075b4 */ /* 0x0005e20008019000 */
[----:B------:R2:W-:Y:S01]  /*0f50*/  UTMALDG.4D [UR16], [UR4], desc[UR6] ;  /* 0x00000610040075b4 */ /* 0x0005e20008019000 */
[----:B-1----:R-:W-:Y:S01]  /*0f60*/  UIADD3 UR8, UR14, 0x1f000, URZ ;  /* 0x0001f0000e087890 */ /* 0x002fe2000fffe03f */
[----:B------:R-:W-:-:S08]  /*0f70*/  UMOV UR10, 0xc0 ;  /* 0x000000c0000a7882 */ /* 0x000fd00000000000 */
[----:B------:R2:W-:Y:S01]  /*0f80*/  UTMALDG.4D [UR8], [UR4], desc[UR6] ;  /* 0x00000608040075b4 */ /* 0x0005e20008019000 */
[----:B------:R-:W1:Y:S02]  /*0f90*/  SYNCS.PHASECHK.TRANS64.TRYWAIT P1, [R2+URZ+0x77020], R3 ;  /* 0x07702003020075a7 */ /* 0x000e64000802017f */
[----:B-12---:R-:W-:Y:S05]  /*0fa0*/  @!P1 BRA `(.L_x_14) ;  /* 0x0000014000f89947 */ /* 0x006fea0003800000 */
.L_x_71:
[----:B------:R-:W-:Y:S01]  /*0fb0*/  MOV R22, 0x1 ;  /* 0x0000000100167802 */ /* 0x000fe20000000f00 */
[----:B------:R-:W-:Y:S06]  /*0fc0*/  @P2 BRA `(.L_x_15) ;  /* 0x0000000000142947 */ /* 0x000fec0003800000 */
[----:B------:R-:W-:Y:S02]  /*0fd0*/  ISETP.NE.AND P1, PT, R6, RZ, PT ;  /* 0x000000ff0600720c */ /* 0x000fe40003f25270 */
[----:B-1----:R-:W-:-:S04]  /*0fe0*/  MOV R3, 0x1c000 ;  /* 0x0001c00000037802 */ /* 0x002fc80000000f00 */
[----:B------:R2:W-:Y:S07]  /*0ff0*/  SYNCS.ARRIVE.TRANS64 RZ, [R2+URZ+0x77000], R3 ;  /* 0x0770000302ff79a7 */ /* 0x0005ee000800003f */
[----:B------:R-:W-:Y:S05]  /*1000*/  @!P1 BRA `(.L_x_15) ;  /* 0x0000000000049947 */ /* 0x000fea0003800000 */
[----:B------:R-:W-:Y:S01]  /*1010*/  BPT.TRAP 0x1 ;  /* 0x000000040000795c */ /* 0x000fe20000300000 */
.L_x_15:
[----:B------:R-:W-:Y:S01]  /*1020*/  IMAD R5, R0, 0x1c000, R5 ;  /* 0x0001c00000057824 */ /* 0x000fe200078e0205 */
[----:B------:R-:W-:Y:S01]  /*1030*/  R2UR UR49, R2 ;  /* 0x00000000023172ca */ /* 0x000fe200000e0000 */
[----:B------:R-:W-:Y:S01]  /*1040*/  ULDC.64 UR4, c[0x0][0x198] ;  /* 0x0000660000047ab9 */ /* 0x000fe20000000a00 */
[----:B------:R-:W-:Y:S01]  /*1050*/  UMOV UR51, URZ ;  /* 0x0000003f00337c82 */ /* 0x000fe20008000000 */
[----:B------:R-:W-:Y:S01]  /*1060*/  UIADD3 UR4, UP0, UR4, 0x2f0, URZ ;  /* 0x000002f004047890 */ /* 0x000fe2000ff1e03f */
[----:B------:R-:W-:Y:S01]  /*1070*/  R2UR UR14, R5 ;  /* 0x00000000050e72ca */ /* 0x000fe200000e0000 */
[----:B------:R-:W-:Y:S01]  /*1080*/  UMOV UR6, 0x0 ;  /* 0x0000000000067882 */ /* 0x000fe20000000000 */
[----:B------:R-:W-:Y:S01]  /*1090*/  UMOV UR7, 0x10000000 ;  /* 0x1000000000077882 */ /* 0x000fe20000000000 */
[----:B------:R-:W-:Y:S01]  /*10a0*/  UIADD3.X UR5, URZ, UR5, URZ, UP0, !UPT ;  /* 0x000000053f057290 */ /* 0x000fe200087fe43f */
[----:B------:R-:W-:Y:S01]  /*10b0*/  VIADD R0, R0, 0x1 ;  /* 0x0000000100007836 */ /* 0x000fe20000000000 */
[----:B------:R-:W-:Y:S01]  /*10c0*/  UMOV UR50, URZ ;  /* 0x0000003f00327c82 */ /* 0x000fe20008000000 */
[----:B------:R-:W-:Y:S01]  /*10d0*/  UMOV UR52, UR44 ;  /* 0x0000002c00347c82 */ /* 0x000fe20008000000 */
[----:B------:R-:W-:Y:S01]  /*10e0*/  UMOV UR53, UR45 ;  /* 0x0000002d00357c82 */ /* 0x000fe20008000000 */
[----:B------:R-:W-:Y:S01]  /*10f0*/  UMOV UR34, 0x20 ;  /* 0x0000002000227882 */ /* 0x000fe20000000000 */
[----:B------:R-:W-:Y:S01]  /*1100*/  UIADD3 UR49, UR49, 0x77000, URZ ;  /* 0x0007700031317890 */ /* 0x000fe2000fffe03f */
[----:B------:R-:W-:Y:S01]  /*1110*/  UMOV UR36, UR44 ;  /* 0x0000002c00247c82 */ /* 0x000fe20008000000 */
[----:B------:R-:W-:-:S02]  /*1120*/  UMOV UR37, UR45 ;  /* 0x0000002d00257c82 */ /* 0x000fc40008000000 */
[----:B------:R-:W-:Y:S02]  /*1130*/  UIADD3 UR48, UR14, 0x7000, URZ ;  /* 0x000070000e307890 */ /* 0x000fe4000fffe03f */
[----:B------:R-:W-:Y:S02]  /*1140*/  UIADD3 UR32, UR14, 0xb000, URZ ;  /* 0x0000b0000e207890 */ /* 0x000fe4000fffe03f */
[----:B------:R-:W-:Y:S01]  /*1150*/  UIADD3 UR8, UR14, 0xf000, URZ ;  /* 0x0000f0000e087890 */ /* 0x000fe2000fffe03f */
[----:B------:R-:W-:Y:S01]  /*1160*/  UMOV UR35, UR51 ;  /* 0x0000003300237c82 */ /* 0x000fe20008000000 */
[----:B------:R-:W-:Y:S01]  /*1170*/  UMOV UR33, UR49 ;  /* 0x0000003100217c82 */ /* 0x000fe20008000000 */
[----:B------:R-:W-:Y:S01]  /*1180*/  UMOV UR10, 0x40 ;  /* 0x00000040000a7882 */ /* 0x000fe20000000000 */
[----:B------:R-:W-:Y:S01]  /*1190*/  UMOV UR12, UR44 ;  /* 0x0000002c000c7c82 */ /* 0x000fe20008000000 */
[----:B------:R-:W-:Y:S01]  /*11a0*/  UMOV UR13, UR45 ;  /* 0x0000002d000d7c82 */ /* 0x000fe20008000000 */
[----:B------:R-:W-:Y:S01]  /*11b0*/  UMOV UR11, UR51 ;  /* 0x00000033000b7c82 */ /* 0x000fe20008000000 */
[----:B------:R-:W-:Y:S01]  /*11c0*/  UMOV UR9, UR49 ;  /* 0x0000003100097c82 */ /* 0x000fe20008000000 */
[----:B------:R-:W-:Y:S01]  /*11d0*/  UTMALDG.4D [UR48], [UR4], desc[UR6] ;  /* 0x00000630040075b4 */ /* 0x000fe20008019000 */
[----:B------:R-:W-:-:S02]  /*11e0*/  UIADD3 UR24, UR14, 0x13000, URZ ;  /* 0x000130000e187890 */ /* 0x000fc4000fffe03f */
[----:B------:R-:W-:Y:S02]  /*11f0*/  UIADD3 UR40, UR14, 0x17000, URZ ;  /* 0x000170000e287890 */ /* 0x000fe4000fffe03f */
[----:B------:R-:W-:Y:S01]  /*1200*/  UIADD3 UR16, UR14, 0x1b000, URZ ;  /* 0x0001b0000e107890 */ /* 0x000fe2000fffe03f */
[----:B------:R-:W-:Y:S01]  /*1210*/  UMOV UR26, 0x60 ;  /* 0x00000060001a7882 */ /* 0x000fe20000000000 */
[----:B------:R-:W-:Y:S01]  /*1220*/  UTMALDG.4D [UR32], [UR4], desc[UR6] ;  /* 0x00000620040075b4 */ /* 0x000fe20008019000 */
        /* <DEDUP_REMOVED lines=8> */
[----:B------:R-:W-:Y:S01]  /*12b0*/  UMOV UR18, 0xa0 ;  /* 0x000000a000127882 */ /* 0x000fe20000000000 */
[----:B------:R-:W-:Y:S01]  /*12c0*/  UMOV UR20, UR44 ;  /* 0x0000002c00147c82 */ /* 0x000fe20008000000 */
[----:B------:R-:W-:Y:S01]  /*12d0*/  UMOV UR21, UR45 ;  /* 0x0000002d00157c82 */ /* 0x000fe20008000000 */
[----:B------:R-:W-:Y:S01]  /*12e0*/  UMOV UR19, UR51 ;  /* 0x0000003300137c82 */ /* 0x000fe20008000000 */
[----:B------:R-:W-:Y:S01]  /*12f0*/  UMOV UR17, UR49 ;  /* 0x0000003100117c82 */ /* 0x000fe20008000000 */
[----:B------:R4:W-:Y:S01]  /*1300*/  UTMALDG.4D [UR24], [UR4], desc[UR6] ;  /* 0x00000618040075b4 */ /* 0x0009e20008019000 */
[----:B------:R4:W-:Y:S01]  /*1310*/  UTMALDG.4D [UR40], [UR4], desc[UR6] ;  /* 0x00000628040075b4 */ /* 0x0009e20008019000 */
[----:B------:R4:W-:Y:S01]  /*1320*/  UTMALDG.4D [UR16], [UR4], desc[UR6] ;  /* 0x00000610040075b4 */ /* 0x0009e20008019000 */
[----:B---3--:R-:W-:Y:S01]  /*1330*/  UIADD3 UR8, UR14, 0x1f000, URZ ;  /* 0x0001f0000e087890 */ /* 0x008fe2000fffe03f */
[----:B------:R-:W-:-:S08]  /*1340*/  UMOV UR10, 0xc0 ;  /* 0x000000c0000a7882 */ /* 0x000fd00000000000 */
[----:B------:R4:W-:Y:S02]  /*1350*/  UTMALDG.4D [UR8], [UR4], desc[UR6] ;  /* 0x00000608040075b4 */ /* 0x0009e40008019000 */
[----:B----4-:R-:W-:Y:S01]  /*1360*/  NOP ;  /* 0x0000000000007918 */ /* 0x010fe20000000000 */
.L_x_11:
[----:B------:R-:W-:Y:S02]  /*1370*/  ISETP.GE.AND P1, PT, R249, 0x101, PT ;  /* 0x00000101f900780c */ /* 0x000fe40003f26270 */
[----:B------:R-:W-:-:S11]  /*1380*/  MOV R18, 0x1 ;  /* 0x0000000100127802 */ /* 0x000fd60000000f00 */
[----:B------:R-:W-:Y:S05]  /*1390*/  @!P1 BRA `(.L_x_16) ;  /* 0x0000000800449947 */ /* 0x000fea0003800000 */
[----:B-12---:R-:W1:Y:S01]  /*13a0*/  S2R R3, SR_CgaCtaId ;  /* 0x0000000000037919 */ /* 0x006e620000008800 */
[----:B------:R-:W-:Y:S02]  /*13b0*/  MOV R2, 0x400 ;  /* 0x0000040000027802 */ /* 0x000fe40000000f00 */
[----:B------:R-:W-:Y:S01]  /*13c0*/  MOV R5, 0x1 ;  /* 0x0000000100057802 */ /* 0x000fe20000000f00 */
[----:B------:R-:W2:Y:S03]  /*13d0*/  S2R R4, SR_TID.X ;  /* 0x0000000000047919 */ /* 0x000ea60000002100 */
[----:B------:R-:W-:Y:S02]  /*13e0*/  SHF.L.U32 R5, R5, 0x1f, RZ ;  /* 0x0000001f05057819 */ /* 0x000fe400000006ff */
[----:B-1----:R-:W-:Y:S02]  /*13f0*/  LEA R3, R3, R2, 0x18 ;  /* 0x0000000203037211 */ /* 0x002fe400078ec0ff */
[----:B--2---:R-:W-:-:S03]  /*1400*/  LOP3.LUT R4, R4, 0x7f, RZ, 0xc0, !PT ;  /* 0x0000007f04047812 */ /* 0x004fc600078ec0ff */
[----:B------:R-:W-:Y:S01]  /*1410*/  IMAD R2, R0, 0x8, R3 ;  /* 0x0000000800027824 */ /* 0x000fe200078e0203 */
[----:B------:R-:W-:-:S03]  /*1420*/  ISETP.NE.AND P2, PT, R4, RZ, PT ;  /* 0x000000ff0400720c */ /* 0x000fc60003f45270 */
[----:B------:R-:W1:Y:S02]  /*1430*/  SYNCS.PHASECHK.TRANS64.TRYWAIT P1, [R2+URZ+0x77020], R5 ;  /* 0x07702005020075a7 */ /* 0x000e64000802017f */
[----:B-1----:R-:W-:Y:S08]  /*1440*/  @!P1 BRA `(.L_x_17) ;  /* 0x0000013c00e49947 */ /* 0x002ff00003800000 */
.L_x_72:
[----:B------:R-:W-:Y:S05]  /*1450*/  @P2 BRA `(.L_x_18) ;  /* 0x0000000000142947 */ /* 0x000fea0003800000 */
[----:B------:R-:W-:Y:S02]  /*1460*/  ISETP.NE.AND P1, PT, R6, RZ, PT ;  /* 0x000000ff0600720c */ /* 0x000fe40003f25270 */
[----:B-1----:R-:W-:-:S04]  /*1470*/  MOV R5, 0x1c000 ;  /* 0x0001c00000057802 */ /* 0x002fc80000000f00 */
[----:B------:R2:W-:Y:S07]  /*1480*/  SYNCS.ARRIVE.TRANS64 RZ, [R2+URZ+0x77000], R5 ;  /* 0x0770000502ff79a7 */ /* 0x0005ee000800003f */
[----:B------:R-:W-:Y:S05]  /*1490*/  @!P1 BRA `(.L_x_18) ;  /* 0x0000000000049947 */ /* 0x000fea0003800000 */
[----:B------:R-:W-:Y:S01]  /*14a0*/  BPT.TRAP 0x1 ;  /* 0x000000040000795c */ /* 0x000fe20000300000 */
.L_x_18:
[----:B------:R-:W-:Y:S01]  /*14b0*/  IMAD R4, R0, 0x1c000, R3 ;  /* 0x0001c00000047824 */ /* 0x000fe200078e0203 */
[----:B------:R-:W-:Y:S01]  /*14c0*/  R2UR UR33, R2 ;  /* 0x00000000022172ca */ /* 0x000fe200000e0000 */
[----:B------:R-:W3:Y:S01]  /*14d0*/  S2R R3, SR_CgaCtaId ;  /* 0x0000000000037919 */ /* 0x000ee20000008800 */
[----:B------:R-:W-:Y:S01]  /*14e0*/  R2UR UR35, R22 ;  /* 0x00000000162372ca */ /* 0x000fe200000e0000 */
[----:B------:R-:W-:Y:S01]  /*14f0*/  ULDC.64 UR4, c[0x0][0x198] ;  /* 0x0000660000047ab9 */ /* 0x000fe20000000a00 */
[----:B------:R-:W-:Y:S01]  /*1500*/  R2UR UR14, R4 ;  /* 0x00000000040e72ca */ /* 0x000fe200000e0000 */
[----:B------:R-:W-:Y:S01]  /*1510*/  UIADD3 UR4, UP0, UR4, 0x1f0, URZ ;  /* 0x000001f004047890 */ /* 0x000fe2000ff1e03f */
[----:B------:R-:W-:Y:S01]  /*1520*/  IADD3 R0, R0, 0x1, RZ ;  /* 0x0000000100007810 */ /* 0x000fe20007ffe0ff */
[----:B------:R-:W-:Y:S01]  /*1530*/  UMOV UR6, 0x0 ;  /* 0x0000000000067882 */ /* 0x000fe20000000000 */
[----:B------:R-:W-:Y:S01]  /*1540*/  UMOV UR7, 0x10000000 ;  /* 0x1000000000077882 */ /* 0x000fe20000000000 */
[----:B------:R-:W-:Y:S01]  /*1550*/  UIADD3.X UR5, URZ, UR5, URZ, UP0, !UPT ;  /* 0x000000053f057290 */ /* 0x000fe200087fe43f */
[----:B-12---:R-:W-:Y:S01]  /*1560*/  MOV R2, 0x400 ;  /* 0x0000040000027802 */ /* 0x006fe20000000f00 */
[----:B------:R-:W-:Y:S01]  /*1570*/  UMOV UR34, URZ ;  /* 0x0000003f00227c82 */ /* 0x000fe20008000000 */
[----:B------:R-:W-:Y:S01]  /*1580*/  UMOV UR36, UR44 ;  /* 0x0000002c00247c82 */ /* 0x000fe20008000000 */
[----:B------:R-:W-:Y:S01]  /*1590*/  UIADD3 UR33, UR33, 0x77000, URZ ;  /* 0x0007700021217890 */ /* 0x000fe2000fffe03f */
[C---:B------:R-:W-:Y:S01]  /*15a0*/  ISETP.NE.AND P2, PT, R0.reuse, 0x4, PT ;  /* 0x000000040000780c */ /* 0x040fe20003f45270 */
[----:B------:R-:W-:Y:S01]  /*15b0*/  USHF.L.U32 UR35, UR35, 0x8, URZ ;  /* 0x0000000823237899 */ /* 0x000fe2000800063f */
[C---:B------:R-:W-:Y:S01]  /*15c0*/  ISETP.NE.AND P1, PT, R0.reuse, 0x4, PT ;  /* 0x000000040000780c */ /* 0x040fe20003f25270 */
[----:B------:R-:W-:Y:S01]  /*15d0*/  UIADD3 UR32, UR14, 0x7000, URZ ;  /* 0x000070000e207890 */ /* 0x000fe2000fffe03f */
[----:B------:R-:W-:Y:S01]  /*15e0*/  SEL R0, R0, RZ, P2 ;  /* 0x000000ff00007207 */ /* 0x000fe20001000000 */
[----:B------:R-:W-:Y:S01]  /*15f0*/  UIADD3 UR40, UR14, 0xb000, URZ ;  /* 0x0000b0000e287890 */ /* 0x000fe2000fffe03f */
[----:B------:R-:W-:Y:S01]  /*1600*/  SEL R18, RZ, 0x1, !P1 ;  /* 0x00000001ff127807 */ /* 0x000fe20004800000 */
[----:B------:R-:W-:Y:S01]  /*1610*/  UIADD3 UR24, UR14, 0xf000, URZ ;  /* 0x0000f0000e187890 */ /* 0x000fe2000fffe03f */
[----:B------:R-:W1:Y:S01]  /*1620*/  S2R R7, SR_TID.X ;  /* 0x0000000000077919 */ /* 0x000e620000002100 */
[----:B------:R-:W-:-:S02]  /*1630*/  UIADD3 UR16, UR14, 0x13000, URZ ;  /* 0x000130000e107890 */ /* 0x000fc4000fffe03f */
[----:B------:R-:W-:Y:S01]  /*1640*/  UIADD3 UR8, UR14, 0x17000, URZ ;  /* 0x000170000e087890 */ /* 0x000fe2000fffe03f */
[----:B------:R-:W-:Y:S01]  /*1650*/  UMOV UR37, UR45 ;  /* 0x0000002d00257c82 */ /* 0x000fe20008000000 */
[----:B------:R-:W-:Y:S01]  /*1660*/  UMOV UR42, 0x20 ;  /* 0x00000020002a7882 */ /* 0x000fe20000000000 */
        /* <DEDUP_REMOVED lines=8> */
[----:B------:R-:W-:Y:S01]  /*16f0*/  UMOV UR18, 0x60 ;  /* 0x0000006000127882 */ /* 0x000fe20000000000 */
[----:B------:R-:W-:Y:S01]  /*1700*/  UMOV UR20, UR44 ;  /* 0x0000002c00147c82 */ /* 0x000fe20008000000 */
[----:B------:R-:W-:Y:S01]  /*1710*/  UMOV UR21, UR45 ;  /* 0x0000002d00157c82 */ /* 0x000fe20008000000 */
[----:B------:R-:W-:Y:S01]  /*1720*/  UMOV UR17, UR33 ;  /* 0x0000002100117c82 */ /* 0x000fe20008000000 */
[----:B------:R-:W-:Y:S01]  /*1730*/  UMOV UR19, UR35 ;  /* 0x0000002300137c82 */ /* 0x000fe20008000000 */
[----:B------:R-:W-:Y:S01]  /*1740*/  UMOV UR10, 0x80 ;  /* 0x00000080000a7882 */ /* 0x000fe20000000000 */
[----:B------:R-:W-:Y:S01]  /*1750*/  UMOV UR12, UR44 ;  /* 0x0000002c000c7c82 */ /* 0x000fe20008000000 */
[----:B------:R-:W-:Y:S01]  /*1760*/  UTMALDG.4D [UR40], [UR4], desc[UR6] ;  /* 0x00000628040075b4 */ /* 0x000fe20008019000 */
[----:B------:R-:W-:Y:S01]  /*1770*/  UMOV UR13, UR45 ;  /* 0x0000002d000d7c82 */ /* 0x000fe20008000000 */
[----:B------:R-:W-:Y:S01]  /*1780*/  UMOV UR9, UR33 ;  /* 0x0000002100097c82 */ /* 0x000fe20008000000 */
[----:B------:R-:W-:Y:S01]  /*1790*/  UMOV UR11, UR35 ;  /* 0x00000023000b7c82 */ /* 0x000fe20008000000 */
[----:B---3--:R-:W-:-:S02]  /*17a0*/  LEA R3, R3, R2, 0x18 ;  /* 0x0000000203037211 */ /* 0x008fc400078ec0ff */
[----:B------:R-:W-:Y:S01]  /*17b0*/  SHF.L.U32 R2, R18, 0x1f, RZ ;  /* 0x0000001f12027819 */ /* 0x000fe200000006ff */
[----:B------:R-:W-:Y:S02]  /*17c0*/  UTMALDG.4D [UR24], [UR4], desc[UR6] ;  /* 0x00000618040075b4 */ /* 0x000fe40008019000 */
[----:B------:R-:W-:Y:S01]  /*17d0*/  IMAD R5, R0, 0x8, R3 ;  /* 0x0000000800057824 */ /* 0x000fe200078e0203 */
[----:B-1----:R-:W-:-:S04]  /*17e0*/  LOP3.LUT R7, R7, 0x7f, RZ, 0xc0, !PT ;  /* 0x0000007f07077812 */ /* 0x002fc800078ec0ff */
[----:B------:R-:W-:Y:S01]  /*17f0*/  ISETP.NE.AND P2, PT, R7, RZ, PT ;  /* 0x000000ff0700720c */ /* 0x000fe20003f45270 */
[----:B------:R1:W-:Y:S01]  /*1800*/  UTMALDG.4D [UR16], [UR4], desc[UR6] ;  /* 0x00000610040075b4 */ /* 0x0003e20008019000 */
[----:B------:R2:W-:Y:S01]  /*1810*/  UTMALDG.4D [UR8], [UR4], desc[UR6] ;  /* 0x00000608040075b4 */ /* 0x0005e20008019000 */
[----:B-1----:R-:W-:Y:S01]  /*1820*/  UIADD3 UR16, UR14, 0x1b000, URZ ;  /* 0x0001b0000e107890 */ /* 0x002fe2000fffe03f */
[----:B------:R-:W-:Y:S01]  /*1830*/  UMOV UR18, 0xa0 ;  /* 0x000000a000127882 */ /* 0x000fe20000000000 */
[----:B--2---:R-:W-:-:S07]  /*1840*/  UIADD3 UR8, UR14, 0x1f000, URZ ;  /* 0x0001f0000e087890 */ /* 0x004fce000fffe03f */
[----:B------:R1:W-:Y:S01]  /*1850*/  UTMALDG.4D [UR16], [UR4], desc[UR6] ;  /* 0x00000610040075b4 */ /* 0x0003e20008019000 */
[----:B------:R-:W-:Y:S02]  /*1860*/  UMOV UR10, 0xc0 ;  /* 0x000000c0000a7882 */ /* 0x000fe40000000000 */
[----:B------:R1:W-:Y:S01]  /*1870*/  UTMALDG.4D [UR8], [UR4], desc[UR6] ;  /* 0x00000608040075b4 */ /* 0x0003e20008019000 */
[----:B------:R-:W2:Y:S02]  /*1880*/  SYNCS.PHASECHK.TRANS64.TRYWAIT P1, [R5+URZ+0x77020], R2 ;  /* 0x07702002050075a7 */ /* 0x000ea4000802017f */
[----:B-12---:R-:W-:Y:S05]  /*1890*/  @!P1 BRA `(.L_x_19) ;  /* 0x0000013800e49947 */ /* 0x006fea0003800000 */
.L_x_73:
[----:B------:R-:W-:Y:S05]  /*18a0*/  @P2 BRA `(.L_x_20) ;  /* 0x0000000000142947 */ /* 0x000fea0003800000 */
[----:B------:R-:W-:Y:S02]  /*18b0*/  ISETP.NE.AND P1, PT, R6, RZ, PT ;  /* 0x000000ff0600720c */ /* 0x000fe40003f25270 */
[----:B-1----:R-:W-:-:S04]  /*18c0*/  MOV R2, 0x1c000 ;  /* 0x0001c00000027802 */ /* 0x002fc80000000f00 */
[----:B------:R2:W-:Y:S07]  /*18d0*/  SYNCS.ARRIVE.TRANS64 RZ, [R5+URZ+0x77000], R2 ;  /* 0x0770000205ff79a7 */ /* 0x0005ee000800003f */
[----:B------:R-:W-:Y:S05]  /*18e0*/  @!P1 BRA `(.L_x_20) ;  /* 0x0000000000049947 */ /* 0x000fea0003800000 */
[----:B------:R-:W-:Y:S01]  /*18f0*/  BPT.TRAP 0x1 ;  /* 0x000000040000795c */ /* 0x000fe20000300000 */
.L_x_20:
[----:B------:R-:W-:Y:S01]  /*1900*/  IMAD R3, R0, 0x1c000, R3 ;  /* 0x0001c00000037824 */ /* 0x000fe200078e0203 */
[----:B------:R-:W-:Y:S01]  /*1910*/  R2UR UR49, R5 ;  /* 0x00000000053172ca */ /* 0x000fe200000e0000 */
[----:B------:R-:W-:Y:S01]  /*1920*/  ULDC.64 UR4, c[0x0][0x198] ;  /* 0x0000660000047ab9 */ /* 0x000fe20000000a00 */
[----:B------:R-:W-:Y:S01]  /*1930*/  R2UR UR51, R22 ;  /* 0x00000000163372ca */ /* 0x000fe200000e0000 */
[----:B------:R-:W-:Y:S01]  /*1940*/  UIADD3 UR4, UP0, UR4, 0x2f0, URZ ;  /* 0x000002f004047890 */ /* 0x000fe2000ff1e03f */
[----:B------:R-:W-:Y:S01]  /*1950*/  R2UR UR14, R3 ;  /* 0x00000000030e72ca */ /* 0x000fe200000e0000 */
[----:B------:R-:W-:Y:S01]  /*1960*/  UMOV UR6, 0x0 ;  /* 0x0000000000067882 */ /* 0x000fe20000000000 */
[----:B------:R-:W-:Y:S01]  /*1970*/  UMOV UR7, 0x10000000 ;  /* 0x1000000000077882 */ /* 0x000fe20000000000 */
[----:B------:R-:W-:Y:S01]  /*1980*/  UIADD3.X UR5, URZ, UR5, URZ, UP0, !UPT ;  /* 0x000000053f057290 */ /* 0x000fe200087fe43f */
[----:B------:R-:W-:Y:S01]  /*1990*/  IADD3 R0, R0, 0x1, RZ ;  /* 0x0000000100007810 */ /* 0x000fe20007ffe0ff */
[----:B------:R-:W-:Y:S01]  /*19a0*/  UMOV UR50, URZ ;  /* 0x0000003f00327c82 */ /* 0x000fe20008000000 */
[----:B------:R-:W-:Y:S01]  /*19b0*/  UMOV UR52, UR44 ;  /* 0x0000002c00347c82 */ /* 0x000fe20008000000 */
[----:B------:R-:W-:Y:S01]  /*19c0*/  UMOV UR53, UR45 ;  /* 0x0000002d00357c82 */ /* 0x000fe20008000000 */
[----:B------:R-:W-:Y:S01]  /*19d0*/  UMOV UR34, 0x20 ;  /* 0x0000002000227882 */ /* 0x000fe20000000000 */
[----:B------:R-:W-:Y:S01]  /*19e0*/  UIADD3 UR49, UR49, 0x77000, URZ ;  /* 0x0007700031317890 */ /* 0x000fe2000fffe03f */
[----:B------:R-:W-:Y:S01]  /*19f0*/  ISETP.NE.AND P1, PT, R0, 0x4, PT ;  /* 0x000000040000780c */ /* 0x000fe20003f25270 */
[----:B------:R-:W-:Y:S01]  /*1a00*/  USHF.L.U32 UR51, UR51, 0x8, URZ ;  /* 0x0000000833337899 */ /* 0x000fe2000800063f */
[----:B------:R-:W-:Y:S01]  /*1a10*/  VIADD R22, R22, 0x1 ;  /* 0x0000000116167836 */ /* 0x000fe20000000000 */
[----:B------:R-:W-:Y:S01]  /*1a20*/  UIADD3 UR48, UR14, 0x7000, URZ ;  /* 0x000070000e307890 */ /* 0x000fe2000fffe03f */
[----:B------:R-:W-:Y:S01]  /*1a30*/  SEL R3, RZ, 0x1, P1 ;  /* 0x00000001ff037807 */ /* 0x000fe20000800000 */
[----:B------:R-:W-:Y:S01]  /*1a40*/  UIADD3 UR32, UR14, 0xb000, URZ ;  /* 0x0000b0000e207890 */ /* 0x000fe2000fffe03f */
[----:B------:R-:W-:Y:S01]  /*1a50*/  SEL R0, R0, RZ, P1 ;  /* 0x000000ff00007207 */ /* 0x000fe20000800000 */
[----:B------:R-:W-:Y:S01]  /*1a60*/  UIADD3 UR8, UR14, 0xf000, URZ ;  /* 0x0000f0000e087890 */ /* 0x000fe2000fffe03f */
[----:B------:R-:W-:Y:S01]  /*1a70*/  LOP3.LUT R18, R18, R3, RZ, 0x3c, !PT ;  /* 0x0000000312127212 */ /* 0x000fe200078e3cff */
[----:B------:R-:W-:Y:S01]  /*1a80*/  UMOV UR36, UR44 ;  /* 0x0000002c00247c82 */ /* 0x000fe20008000000 */
[----:B------:R-:W-:Y:S01]  /*1a90*/  UMOV UR37, UR45 ;  /* 0x0000002d00257c82 */ /* 0x000fe20008000000 */
        /* <DEDUP_REMOVED lines=33> */
.L_x_16:
[----:B------:R-:W-:-:S07]  /*1cb0*/  IADD3 R19, R19, -0x4, RZ ;  /* 0xfffffffc13137810 */ /* 0x000fce0007ffe0ff */
.L_x_10:
[----:B------:R-:W-:Y:S05]  /*1cc0*/  BSYNC B0 ;  /* 0x0000000000007941 */ /* 0x000fea0003800000 */
.L_x_9:
[----:B-12---:R-:W1:Y:S01]  /*1cd0*/  S2R R3, SR_CgaCtaId ;  /* 0x0000000000037919 */ /* 0x006e620000008800 */
[----:B------:R-:W-:Y:S02]  /*1ce0*/  MOV R2, 0x400 ;  /* 0x0000040000027802 */ /* 0x000fe40000000f00 */
[----:B------:R-:W-:Y:S02]  /*1cf0*/  SHF.L.U32 R5, RZ, 0x1f, RZ ;  /* 0x0000001fff057819 */ /* 0x000fe400000006ff */
[----:B-1----:R-:W-:-:S04]  /*1d00*/  LEA R4, R3, R2, 0x18 ;  /* 0x0000000203047211 */ /* 0x002fc800078ec0ff */
[----:B------:R-:W1:Y:S02]  /*1d10*/  SYNCS.PHASECHK.TRANS64.TRYWAIT P1, [R4+URZ+0x77040], R5 ;  /* 0x07704005040075a7 */ /* 0x000e64000802017f */
[----:B-1----:R-:W-:Y:S05]  /*1d20*/  @!P1 BRA `(.L_x_21) ;  /* 0x0000013400d49947 */ /* 0x002fea0003800000 */
.L_x_74:
[----:B------:R-:W2:Y:S01]  /*1d30*/  S2R R3, SR_CgaCtaId ;  /* 0x0000000000037919 */ /* 0x000ea20000008800 */
[----:B-1----:R-:W-:-:S04]  /*1d40*/  MOV R2, 0x400 ;  /* 0x0000040000027802 */ /* 0x002fc80000000f00 */
[----:B--2---:R-:W-:-:S04]  /*1d50*/  LEA R2, R3, R2, 0x18 ;  /* 0x0000000203027211 */ /* 0x004fc800078ec0ff */
[----:B------:R1:W2:Y:S02]  /*1d60*/  SYNCS.PHASECHK.TRANS64.TRYWAIT P1, [R2+URZ+0x77000], R5 ;  /* 0x07700005020075a7 */ /* 0x0002a4000802017f */
[----:B-1----:R-:W-:Y:S01]  /*1d70*/  MOV R2, RZ ;  /* 0x000000ff00027202 */ /* 0x002fe20000000f00 */
[----:B--2---:R-:W-:Y:S06]  /*1d80*/  @!P1 BRA `(.L_x_22) ;  /* 0x0000013400dc9947 */ /* 0x004fec0003800000 */
.L_x_75:
[----:B------:R-:W-:Y:S05]  /*1d90*/  WARPSYNC.ALL ;  /* 0x0000000000007948 */ /* 0x000fea0003800000 */
[----:B------:R-:W2:Y:S01]  /*1da0*/  S2R R153, SR_CgaCtaId ;  /* 0x0000000000997919 */ /* 0x000ea20000008800 */
[----:B------:R-:W-:Y:S01]  /*1db0*/  MOV R152, 0x400 ;  /* 0x0000040000987802 */ /* 0x000fe20000000f00 */
[----:B------:R-:W-:Y:S01]  /*1dc0*/  WARPGROUP.ARRIVE ;  /* 0x00000000000079c5 */ /* 0x000fe20000000000 */
[----:B------:R-:W-:Y:S01]  /*1dd0*/  UMOV UR7, 0x80000020 ;  /* 0x8000002000077882 */ /* 0x000fe20000000000 */
[----:B------:R-:W-:Y:S01]  /*1de0*/  UMOV UR11, 0x80000020 ;  /* 0x80000020000b7882 */ /* 0x000fe20000000000 */
[----:B------:R-:W-:Y:S01]  /*1df0*/  UMOV UR9, UR7 ;  /* 0x0000000700097c82 */ /* 0x000fe20008000000 */
[----:B------:R-:W-:Y:S01]  /*1e00*/  UMOV UR13, 0x80000020 ;  /* 0x80000020000d7882 */ /* 0x000fe20000000000 */
[----:B------:R-:W-:Y:S01]  /*1e10*/  MOV R7, UR7 ;  /* 0x0000000700077c02 */ /* 0x000fe20008000f00 */
[----:B------:R-:W-:Y:S01]  /*1e20*/  UMOV UR57, 0x80000020 ;  /* 0x8000002000397882 */ /* 0x000fe20000000000 */
[----:B------:R-:W-:Y:S01]  /*1e30*/  UMOV UR53, 0x80000020 ;  /* 0x8000002000357882 */ /* 0x000fe20000000000 */
[----:B------:R-:W-:Y:S01]  /*1e40*/  UMOV UR49, 0x80000020 ;  /* 0x8000002000317882 */ /* 0x000fe20000000000 */
[----:B------:R-:W-:Y:S01]  /*1e50*/  ULDC UR19, c[0x0][0x604] ;  /* 0x0001810000137ab9 */ /* 0x000fe20000000800 */
        /* <DEDUP_REMOVED lines=17> */
[----:B--2---:R-:W-:-:S04]  /*1f70*/  LEA R152, R153, R152, 0x18 ;  /* 0x0000009899987211 */ /* 0x004fc800078ec0ff */
[C---:B------:R-:W-:Y:S02]  /*1f80*/  R2UR UR5, R152.reuse ;  /* 0x00000000980572ca */ /* 0x040fe400000e0000 */
[----:B------:R-:W-:-:S11]  /*1f90*/  R2UR UR4, R152 ;  /* 0x00000000980472ca */ /* 0x000fd600000e0000 */
[----:B------:R-:W-:Y:S02]  /*1fa0*/  UIADD3 UR5, UR5, 0x7000, URZ ;  /* 0x0000700005057890 */ /* 0x000fe4000fffe03f */
[----:B------:R-:W-:Y:S02]  /*1fb0*/  USHF.R.U32.HI UR4, URZ, 0x4, UR4 ;  /* 0x000000043f047899 */ /* 0x000fe40008011604 */
[----:B------:R-:W-:Y:S02]  /*1fc0*/  USHF.R.U32.HI UR5, URZ, 0x4, UR5 ;  /* 0x000000043f057899 */ /* 0x000fe40008011605 */
[----:B------:R-:W-:Y:S02]  /*1fd0*/  ULOP3.LUT UR4, UR4, 0x3fff, URZ, 0xc0, !UPT ;  /* 0x00003fff04047892 */ /* 0x000fe4000f8ec03f */
[----:B------:R-:W-:Y:S02]  /*1fe0*/  ULOP3.LUT UR5, UR5, 0x3fff, URZ, 0xc0, !UPT ;  /* 0x00003fff05057892 */ /* 0x000fe4000f8ec03f */
[----:B------:R-:W-:-:S02]  /*1ff0*/  ULOP3.LUT UR4, UR4, 0x10000, URZ, 0xfc, !UPT ;  /* 0x0001000004047892 */ /* 0x000fc4000f8efc3f */
[----:B------:R-:W-:Y:S02]  /*2000*/  ULOP3.LUT UR15, UR5, 0x10000, URZ, 0xfc, !UPT ;  /* 0x00010000050f7892 */ /* 0x000fe4000f8efc3f */
[----:B------:R-:W-:Y:S02]  /*2010*/  UIADD3 UR56, UR4, 0x502, URZ ;  /* 0x0000050204387890 */ /* 0x000fe4000fffe03f */
[----:B------:R-:W-:Y:S02]  /*2020*/  UIADD3 UR52, UR4, 0x600, URZ ;  /* 0x0000060004347890 */ /* 0x000fe4000fffe03f */
[----:B------:R-:W-:Y:S01]  /*2030*/  UMOV UR6, UR4 ;  /* 0x0000000400067c82 */ /* 0x000fe20008000000 */
[----:B------:R-:W-:Y:S01]  /*2040*/  UMOV UR10, UR15 ;  /* 0x0000000f000a7c82 */ /* 0x000fe20008000000 */
[----:B------:R-:W-:Y:S01]  /*2050*/  UMOV UR8, UR6 ;  /* 0x0000000600087c82 */ /* 0x000fe20008000000 */
[----:B------:R-:W-:Y:S01]  /*2060*/  IMAD.U32 R6, RZ, RZ, UR6 ;  /* 0x00000006ff067e24 */ /* 0x000fe2000f8e00ff */
[----:B------:R-:W-:Y:S01]  /*2070*/  HGMMA.64x256x16.F32 R24, gdesc[UR8], RZ, !UPT, gsb0 ;  /* 0x03e00000081879f0 */ /* 0x000fe2000c0008ff */
[----:B------:R-:W-:-:S02]  /*2080*/  UIADD3 UR6, UR4, 0x2, URZ ;  /* 0x0000000204067890 */ /* 0x000fc4000fffe03f */
[----:B------:R-:W-:Y:S01]  /*2090*/  UIADD3 UR10, UR15, 0x2, URZ ;  /* 0x000000020f0a7890 */ /* 0x000fe2000fffe03f */
[----:B------:R2:W-:Y:S01]  /*20a0*/  STL.64 [R1+0x90], R6 ;  /* 0x0000900601007387 */ /* 0x0005e20000100a00 */
[----:B------:R-:W-:Y:S01]  /*20b0*/  UMOV UR9, UR13 ;  /* 0x0000000d00097c82 */ /* 0x000fe20008000000 */
[----:B------:R-:W-:Y:S01]  /*20c0*/  UMOV UR11, 0x80000020 ;  /* 0x80000020000b7882 */ /* 0x000fe20000000000 */
[----:B------:R-:W-:Y:S01]  /*20d0*/  UIADD3 UR48, UR4, 0x602, URZ ;  /* 0x0000060204307890 */ /* 0x000fe2000fffe03f */
[----:B------:R-:W-:Y:S01]  /*20e0*/  UMOV UR12, UR6 ;  /* 0x00000006000c7c82 */ /* 0x000fe20008000000 */
[----:B------:R-:W-:Y:S01]  /*20f0*/  UIADD3 UR6, UR4, 0x100, URZ ;  /* 0x0000010004067890 */ /* 0x000fe2000fffe03f */
[----:B------:R-:W-:Y:S01]  /*2100*/  UMOV UR8, UR12 ;  /* 0x0000000c00087c82 */ /* 0x000fe20008000000 */
[----:B--2---:R-:W-:Y:S01]  /*2110*/  MOV R6, UR12 ;  /* 0x0000000c00067c02 */ /* 0x004fe20008000f00 */
[----:B------:R-:W-:-:S04]  /*2120*/  IMAD.U32 R7, RZ, RZ, UR13 ;  /* 0x0000000dff077e24 */ /* 0x000fc8000f8e00ff */
[----:B------:R-:W-:Y:S01]  /*2130*/  UMOV UR12, UR6 ;  /* 0x00000006000c7c82 */ /* 0x000fe20008000000 */
[----:B------:R-:W-:Y:S01]  /*2140*/  UMOV UR13, 0x80000020 ;  /* 0x80000020000d7882 */ /* 0x000fe20000000000 */
[----:B------:R-:W-:Y:S01]  /*2150*/  UIADD3 UR6, UR4, 0x102, URZ ;  /* 0x0000010204067890 */ /* 0x000fe2000fffe03f */
[----:B------:R2:W-:Y:S02]  /*2160*/  STL.64 [R1+0x88], R6 ;  /* 0x0000880601007387 */ /* 0x0005e40000100a00 */
[----:B--2---:R-:W-:Y:S02]  /*2170*/  MOV R6, UR12 ;  /* 0x0000000c00067c02 */ /* 0x004fe40008000f00 */
[----:B------:R-:W-:-:S05]  /*2180*/  MOV R7, UR13 ;  /* 0x0000000d00077c02 */ /* 0x000fca0008000f00 */
[----:B------:R2:W-:Y:S01]  /*2190*/  STL.64 [R1+0x80], R6 ;  /* 0x0000800601007387 */ /* 0x0005e20000100a00 */
[----:B------:R-:W-:Y:S02]  /*21a0*/  WARPGROUP.DEPBAR.LE gsb0, 0x0 ;  /* 0x00008000000079c5 */ /* 0x000fe40000010000 */
[----:B------:R-:W-:-:S06]  /*21b0*/  WARPGROUP.ARRIVE ;  /* 0x00000000000079c5 */ /* 0x000fcc0000000000 */
[----:B------:R-:W-:Y:S01]  /*21c0*/  HGMMA.64x256x16.F32 R24, gdesc[UR8], R24, gsb0 ;  /* 0x03e00000081879f0 */ /* 0x000fe20008000818 */
[----:B------:R-:W-:Y:S01]  /*21d0*/  UIADD3 UR10, UR15, 0x400, URZ ;  /* 0x000004000f0a7890 */ /* 0x000fe2000fffe03f */
[----:B------:R-:W-:Y:S01]  /*21e0*/  UMOV UR8, UR12 ;  /* 0x0000000c00087c82 */ /* 0x000fe20008000000 */
[----:B------:R-:W-:Y:S01]  /*21f0*/  UMOV UR9, UR13 ;  /* 0x0000000d00097c82 */ /* 0x000fe20008000000 */
[----:B------:R-:W-:Y:S01]  /*2200*/  UMOV UR11, 0x80000020 ;  /* 0x80000020000b7882 */ /* 0x000fe20000000000 */
[----:B------:R-:W-:Y:S01]  /*2210*/  UMOV UR12, UR6 ;  /* 0x00000006000c7c82 */ /* 0x000fe20008000000 */
[----:B------:R-:W-:Y:S01]  /*2220*/  UMOV UR13, 0x80000020 ;  /* 0x80000020000d7882 */ /* 0x000fe20000000000 */
[----:B------:R-:W-:Y:S01]  /*2230*/  UIADD3 UR6, UR4, 0x200, URZ ;  /* 0x0000020004067890 */ /* 0x000fe2000fffe03f */
[----:B--2---:R-:W-:Y:S01]  /*2240*/  IMAD.U32 R6, RZ, RZ, UR12 ;  /* 0x0000000cff067e24 */ /* 0x004fe2000f8e00ff */
[----:B------:R-:W-:-:S05]  /*2250*/  MOV R7, UR13 ;  /* 0x0000000d00077c02 */ /* 0x000fca0008000f00 */
[----:B------:R2:W-:Y:S01]  /*2260*/  STL.64 [R1+0x78], R6 ;  /* 0x0000780601007387 */ /* 0x0005e20000100a00 */
[----:B------:R-:W-:Y:S02]  /*2270*/  WARPGROUP.DEPBAR.LE gsb0, 0x0 ;  /* 0x00008000000079c5 */ /* 0x000fe40000010000 */
[----:B------:R-:W-:-:S11]  /*2280*/  WARPGROUP.ARRIVE ;  /* 0x00000000000079c5 */ /* 0x000fd60000000000 */
        /* <DEDUP_REMOVED lines=8> */
[----:B--2---:R-:W-:Y:S01]  /*2310*/  MOV R6, UR12 ;  /* 0x0000000c00067c02 */ /* 0x004fe20008000f00 */
[----:B------:R-:W-:-:S05]  /*2320*/  IMAD.U32 R7, RZ, RZ, UR13 ;  /* 0x0000000dff077e24 */ /* 0x000fca000f8e00ff */
        /* <DEDUP_REMOVED lines=11> */
[----:B--2---:R-:W-:Y:S02]  /*23e0*/  MOV R6, UR12 ;  /* 0x0000000c00067c02 */ /* 0x004fe40008000f00 */
[----:B------:R-:W-:-:S05]  /*23f0*/  MOV R7, UR13 ;  /* 0x0000000d00077c02 */ /* 0x000fca0008000f00 */
[----:B------:R2:W-:Y:S01]  /*2400*/  STL.64 [R1+0x68], R6 ;  /* 0x0000680601007387 */ /* 0x0005e20000100a00 */
[----:B------:R-:W-:Y:S02]  /*2410*/  WARPGROUP.DEPBAR.LE gsb0, 0x0 ;  /* 0x00008000000079c5 */ /* 0x000fe40000010000 */
[----:B------:R-:W-:-:S10]  /*2420*/  WARPGROUP.ARRIVE ;  /* 0x00000000000079c5 */ /* 0x000fd40000000000 */
        /* <DEDUP_REMOVED lines=48> */
[----:B------:R-:W-:Y:S01]  /*2730*/  MOV R7, UR13 ;  /* 0x0000000d00077c02 */ /* 0x000fe20008000f00 */
[----:B------:R-:W-:-:S04]  /*2740*/  ULDC UR4, c[0x0][0x604] ;  /* 0x0001810000047ab9 */ /* 0x000fc80000000800 */
        /* <DEDUP_REMOVED lines=10> */
[----:B--2---:R-:W-:Y:S01]  /*27f0*/  MOV R6, UR12 ;  /* 0x0000000c00067c02 */ /* 0x004fe20008000f00 */
[----:B------:R-:W-:Y:S01]  /*2800*/  IMAD.U32 R7, RZ, RZ, UR13 ;  /* 0x0000000dff077e24 */ /* 0x000fe2000f8e00ff */
[----:B------:R-:W-:-:S04]  /*2810*/  ULDC UR6, c[0x0][0x604] ;  /* 0x0001810000067ab9 */ /* 0x000fc80000000800 */
[----:B------:R2:W-:Y:S01]  /*2820*/  STL.64 [R1+0x40], R6 ;  /* 0x0000400601007387 */ /* 0x0005e20000100a00 */
[----:B------:R-:W-:Y:S02]  /*2830*/  WARPGROUP.DEPBAR.LE gsb0, 0x0 ;  /* 0x00008000000079c5 */ /* 0x000fe40000010000 */
[----:B------:R-:W-:-:S12]  /*2840*/  WARPGROUP.ARRIVE ;  /* 0x00000000000079c5 */ /* 0x000fd80000000000 */
[----:B------:R-:W-:Y:S01]  /*2850*/  HGMMA.64x256x16.F32 R24, gdesc[UR8], R24, gsb0 ;  /* 0x03e00000081879f0 */ /* 0x000fe20008000818 */
[----:B------:R-:W-:Y:S01]  /*2860*/  UIADD3 UR10, UR15, 0x1400, URZ ;  /* 0x000014000f0a7890 */ /* 0x000fe2000fffe03f */
[----:B------:R-:W-:Y:S01]  /*2870*/  UMOV UR8, UR12 ;  /* 0x0000000c00087c82 */ /* 0x000fe20008000000 */
[----:B------:R-:W-:Y:S01]  /*2880*/  UMOV UR9, UR13 ;  /* 0x0000000d00097c82 */ /* 0x000fe20008000000 */
[----:B------:R-:W-:Y:S01]  /*2890*/  UMOV UR11, 0x80000020 ;  /* 0x80000020000b7882 */ /* 0x000fe20000000000 */
[----:B------:R-:W-:Y:S01]  /*28a0*/  ULDC UR13, c[0x0][0x604] ;  /* 0x00018100000d7ab9 */ /* 0x000fe20000000800 */
[----:B------:R-:W-:Y:S01]  /*28b0*/  ULDC UR12, c[0x0][0x604] ;  /* 0x00018100000c7ab9 */ /* 0x000fe20000000800 */
[----:B------:R-:W-:Y:S02]  /*28c0*/  WARPGROUP.DEPBAR.LE gsb0, 0x0 ;  /* 0x00008000000079c5 */ /* 0x000fe40000010000 */
[----:B------:R-:W-:-:S15]  /*28d0*/  WARPGROUP.ARRIVE ;  /* 0x00000000000079c5 */ /* 0x000fde0000000000 */
[----:B------:R-:W-:-:S04]  /*28e0*/  NOP ;  /* 0x0000000000007918 */ /* 0x000fc80000000000 */
[----:B------:R-:W-:Y:S01]  /*28f0*/  HGMMA.64x256x16.F32 R24, gdesc[UR8], R24, gsb0 ;  /* 0x03e00000081879f0 */ /* 0x000fe20008000818 */
[----:B------:R-:W-:Y:S01]  /*2900*/  UIADD3 UR10, UR15, 0x1402, URZ ;  /* 0x000014020f0a7890 */ /* 0x000fe2000fffe03f */
[----:B------:R-:W-:Y:S01]  /*2910*/  UMOV UR8, UR56 ;  /* 0x0000003800087c82 */ /* 0x000fe20008000000 */
[----:B------:R-:W-:Y:S01]  /*2920*/  UMOV UR9, UR57 ;  /* 0x0000003900097c82 */ /* 0x000fe20008000000 */
[----:B------:R-:W-:Y:S01]  /*2930*/  UMOV UR11, 0x80000020 ;  /* 0x80000020000b7882 */ /* 0x000fe20000000000 */
[----:B------:R-:W-:Y:S02]  /*2940*/  WARPGROUP.DEPBAR.LE gsb0, 0x0 ;  /* 0x00008000000079c5 */ /* 0x000fe40000010000 */
[----:B------:R-:W-:-:S15]  /*2950*/  WARPGROUP.ARRIVE ;  /* 0x00000000000079c5 */ /* 0x000fde0000000000 */
[----:B------:R-:W-:-:S06]  /*2960*/  NOP ;  /* 0x0000000000007918 */ /* 0x000fcc0000000000 */
        /* <DEDUP_REMOVED lines=17> */
[----:B------:R-:W-:Y:S01]  /*2a80*/  ULDC UR11, c[0x0][0x604] ;  /* 0x00018100000b7ab9 */ /* 0x000fe20000000800 */
[----:B------:R-:W-:Y:S01]  /*2a90*/  ULDC UR10, c[0x0][0x604] ;  /* 0x00018100000a7ab9 */ /* 0x000fe20000000800 */
[----:B------:R-:W-:Y:S01]  /*2aa0*/  ULDC UR9, c[0x0][0x604] ;  /* 0x0001810000097ab9 */ /* 0x000fe20000000800 */
[----:B------:R-:W-:Y:S01]  /*2ab0*/  ULDC UR8, c[0x0][0x604] ;  /* 0x0001810000087ab9 */ /* 0x000fe20000000800 */
[----:B------:R-:W-:Y:S02]  /*2ac0*/  WARPGROUP.DEPBAR.LE gsb0, 0x0 ;  /* 0x00008000000079c5 */ /* 0x000fe40000010000 */
[----:B-1----:R-:W-:Y:S02]  /*2ad0*/  FMNMX R3, R24, R25, !PT ;  /* 0x0000001918037209 */ /* 0x002fe40007800000 */
[----:B--2---:R-:W-:Y:S02]  /*2ae0*/  FMNMX R7, R26, R27, !PT ;  /* 0x0000001b1a077209 */ /* 0x004fe40007800000 */
[----:B------:R-:W-:-:S02]  /*2af0*/  FMNMX R4, R28, R3, !PT ;  /* 0x000000031c047209 */ /* 0x000fc40007800000 */
[----:B------:R-:W-:Y:S02]  /*2b00*/  FMNMX R6, R30, R7, !PT ;  /* 0x000000071e067209 */ /* 0x000fe40007800000 */
[----:B------:R-:W-:Y:S02]  /*2b10*/  FMNMX R3, R29, R4, !PT ;  /* 0x000000041d037209 */ /* 0x000fe40007800000 */
[----:B------:R-:W-:Y:S02]  /*2b20*/  FMNMX R7, R31, R6, !PT ;  /* 0x000000061f077209 */ /* 0x000fe40007800000 */
[----:B------:R-:W-:Y:S02]  /*2b30*/  FMNMX R4, R32, R3, !PT ;  /* 0x0000000320047209 */ /* 0x000fe40007800000 */
[----:B------:R-:W-:Y:S02]  /*2b40*/  FMNMX R6, R34, R7, !PT ;  /* 0x0000000722067209 */ /* 0x000fe40007800000 */
        /* <DEDUP_REMOVED lines=117> */
[----:B------:R-:W-:-:S03]  /*32a0*/  FMNMX R6, R151, R6, !PT ;  /* 0x0000000697067209 */ /* 0x000fc60007800000 */
[----:B------:R-:W1:Y:S04]  /*32b0*/  SHFL.BFLY PT, R3, R4, 0x1, 0x1f ;  /* 0x0c201f0004037f89 */ /* 0x000e6800000e0000 */
[----:B------:R-:W2:Y:S01]  /*32c0*/  SHFL.BFLY PT, R7, R6, 0x1, 0x1f ;  /* 0x0c201f0006077f89 */ /* 0x000ea200000e0000 */
[----:B-1----:R-:W-:Y:S02]  /*32d0*/  FMNMX R3, R4, R3, !PT ;  /* 0x0000000304037209 */ /* 0x002fe40007800000 */
[----:B--2---:R-:W-:-:S03]  /*32e0*/  FMNMX R7, R6, R7, !PT ;  /* 0x0000000706077209 */ /* 0x004fc60007800000 */
[----:B------:R-:W1:Y:S04]  /*32f0*/  SHFL.BFLY PT, R248, R3, 0x2, 0x1f ;  /* 0x0c401f0003f87f89 */ /* 0x000e6800000e0000 */
[----:B------:R-:W2:Y:S01]  /*3300*/  SHFL.BFLY PT, R8, R7, 0x2, 0x1f ;  /* 0x0c401f0007087f89 */ /* 0x000ea200000e0000 */
[----:B-1----:R-:W-:-:S04]  /*3310*/  FMNMX R248, R3, R248, !PT ;  /* 0x000000f803f87209 */ /* 0x002fc80007800000 */
[C---:B------:R-:W-:Y:S02]  /*3320*/  FSETP.NEU.AND P1, PT, R248.reuse, -INF , PT ;  /* 0xff800000f800780b */ /* 0x040fe40003f2d000 */
[----:B--2---:R-:W-:Y:S02]  /*3330*/  FMNMX R23, R7, R8, !PT ;  /* 0x0000000807177209 */ /* 0x004fe40007800000 */
[----:B------:R-:W-:Y:S02]  /*3340*/  FSEL R3, R248, RZ, P1 ;  /* 0x000000fff8037208 */ /* 0x000fe40000800000 */
[----:B------:R-:W-:-:S03]  /*3350*/  FSETP.NEU.AND P1, PT, R23, -INF , PT ;  /* 0xff8000001700780b */ /* 0x000fc60003f2d000 */
[----:B------:R-:W-:Y:S01]  /*3360*/  FMUL R6, R3, UR19 ;  /* 0x0000001303067c20 */ /* 0x000fe20008400000 */
[----:B------:R-:W-:-:S03]  /*3370*/  ULDC UR19, c[0x0][0x604] ;  /* 0x0001810000137ab9 */ /* 0x000fc60000000800 */
[--C-:B------:R-:W-:Y:S01]  /*3380*/  FFMA R24, R24, UR18, -R6.reuse ;  /* 0x0000001218187c23 */ /* 0x100fe20008000806 */
        /* <DEDUP_REMOVED lines=75> */
[----:B------:R-:W-:Y:S01]  /*3840*/  FSETP.GEU.AND P4, PT, R24, -126, PT ;  /* 0xc2fc00001800780b */ /* 0x000fe20003f8e000 */
        /* <DEDUP_REMOVED lines=25> */
[----:B------:R-:W-:Y:S01]  /*39e0*/  FFMA R149, R149, UR6, -R6 ;  /* 0x0000000695957c23 */ /* 0x000fe20008000806 */
[----:B------:R-:W-:Y:S01]  /*39f0*/  FSEL R6, R23, RZ, P1 ;  /* 0x000000ff17067208 */ /* 0x000fe20000800000 */
[----:B------:R-:W-:Y:S01]  /*3a00*/  @!P4 FMUL R24, R24, 0.5 ;  /* 0x3f0000001818c820 */ /* 0x000fe20000400000 */
[----:B------:R-:W-:Y:S01]  /*3a10*/  FSETP.GEU.AND P1, PT, R25, -126, PT ;  /* 0xc2fc00001900780b */ /* 0x000fe20003f2e000 */
[----:B------:R-:W-:Y:S01]  /*3a20*/  ULDC UR19, c[0x0][0x604] ;  /* 0x0001810000137ab9 */ /* 0x000fe20000000800 */
[----:B------:R-:W-:Y:S01]  /*3a30*/  FSETP.GEU.AND P2, PT, R28, -126, PT ;  /* 0xc2fc00001c00780b */ /* 0x000fe20003f4e000 */
[----:B------:R-:W-:Y:S01]  /*3a40*/  FMUL R8, R6, UR19 ;  /* 0x0000001306087c20 */ /* 0x000fe20008400000 */
[----:B------:R-:W-:Y:S01]  /*3a50*/  FSETP.GEU.AND P3, PT, R7, -126, PT ;  /* 0xc2fc00000700780b */ /* 0x000fe20003f6e000 */
[----:B------:R-:W1:Y:S01]  /*3a60*/  MUFU.EX2 R24, R24 ;  /* 0x0000001800187308 */ /* 0x000e620000000800 */
[----:B------:R-:W-:Y:S01]  /*3a70*/  FSETP.GEU.AND P6, PT, R29, -126, PT ;  /* 0xc2fc00001d00780b */ /* 0x000fe20003fce000 */
[----:B------:R-:W-:Y:S01]  /*3a80*/  ULDC UR18, c[0x0][0x604] ;  /* 0x0001810000127ab9 */ /* 0x000fe20000000800 */
[----:B------:R-:W-:Y:S01]  /*3a90*/  FSETP.GEU.AND P5, PT, R33, -126, PT ;  /* 0xc2fc00002100780b */ /* 0x000fe20003fae000 */
[--C-:B------:R-:W-:Y:S01]  /*3aa0*/  FFMA R26, R26, UR18, -R8.reuse ;  /* 0x000000121a1a7c23 */ /* 0x100fe20008000808 */
[----:B------:R-:W-:Y:S01]  /*3ab0*/  ULDC UR16, c[0x0][0x604] ;  /* 0x0001810000107ab9 */ /* 0x000fe20000000800 */
[----:B------:R-:W-:Y:S01]  /*3ac0*/  ULDC UR11, c[0x0][0x604] ;  /* 0x00018100000b7ab9 */ /* 0x000fe20000000800 */
[--C-:B------:R-:W-:Y:S01]  /*3ad0*/  FFMA R60, R30, UR16, -R8.reuse ;  /* 0x000000101e3c7c23 */ /* 0x100fe20008000808 */
[----:B------:R-:W-:Y:S01]  /*3ae0*/  @!P1 FMUL R25, R25, 0.5 ;  /* 0x3f00000019199820 */ /* 0x000fe20000400000 */
[----:B------:R-:W-:Y:S01]  /*3af0*/  ULDC UR17, c[0x0][0x604] ;  /* 0x0001810000117ab9 */ /* 0x000fe20000000800 */
[----:B------:R-:W-:Y:S01]  /*3b00*/  @!P2 FMUL R28, R28, 0.5 ;  /* 0x3f0000001c1ca820 */ /* 0x000fe20000400000 */
[----:B------:R-:W-:Y:S01]  /*3b10*/  ULDC UR14, c[0x0][0x604] ;  /* 0x00018100000e7ab9 */ /* 0x000fe20000000800 */
[----:B------:R-:W-:Y:S01]  /*3b20*/  @!P3 FMUL R7, R7, 0.5 ;  /* 0x3f0000000707b820 */ /* 0x000fe20000400000 */
[--C-:B------:R-:W-:Y:S01]  /*3b30*/  FFMA R6, R38, UR11, -R8.reuse ;  /* 0x0000000b26067c23 */ /* 0x100fe20008000808 */
[----:B------:R-:W2:Y:S01]  /*3b40*/  MUFU.EX2 R25, R25 ;  /* 0x0000001900197308 */ /* 0x000ea20000000800 */
[----:B------:R-:W-:Y:S01]  /*3b50*/  @!P6 FMUL R29, R29, 0.5 ;  /* 0x3f0000001d1de820 */ /* 0x000fe20000400000 */
[----:B------:R-:W-:Y:S01]  /*3b60*/  @!P5 FMUL R33, R33, 0.5 ;  /* 0x3f0000002121d820 */ /* 0x000fe20000400000 */
[----:B-1----:R-:W-:Y:S01]  /*3b70*/  @!P4 FMUL R24, R24, R24 ;  /* 0x000000181818c220 */ /* 0x002fe20000400000 */
[----:B------:R-:W-:Y:S01]  /*3b80*/  FSETP.GEU.AND P4, PT, R88, -126, PT ;  /* 0xc2fc00005800780b */ /* 0x000fe20003f8e000 */
[--C-:B------:R-:W-:Y:S01]  /*3b90*/  FFMA R27, R27, UR17, -R8.reuse ;  /* 0x000000111b1b7c23 */ /* 0x100fe20008000808 */
[--C-:B------:R-:W-:Y:S01]  /*3ba0*/  FFMA R31, R31, UR14, -R8.reuse ;  /* 0x0000000e1f1f7c23 */ /* 0x100fe20008000808 */
[----:B------:R-:W-:Y:S01]  /*3bb0*/  ULDC UR11, c[0x0][0x604] ;  /* 0x00018100000b7ab9 */ /* 0x000fe20000000800 */
[----:B------:R-:W1:Y:S01]  /*3bc0*/  MUFU.EX2 R68, R28 ;  /* 0x0000001c00447308 */ /* 0x000e620000000800 */
[--C-:B------:R-:W-:Y:S01]  /*3bd0*/  FFMA R90, R90, UR11, -R8.reuse ;  /* 0x0000000b5a5a7c23 */ /* 0x100fe20008000808 */
[----:B------:R-:W-:Y:S01]  /*3be0*/  ULDC UR10, c[0x0][0x604] ;  /* 0x00018100000a7ab9 */ /* 0x000fe20000000800 */
[----:B------:R-:W-:Y:S01]  /*3bf0*/  ULDC UR9, c[0x0][0x604] ;  /* 0x0001810000097ab9 */ /* 0x000fe20000000800 */
[--C-:B------:R-:W-:Y:S01]  /*3c00*/  FFMA R32, R39, UR10, -R8.reuse ;  /* 0x0000000a27207c23 */ /* 0x100fe20008000808 */
[----:B------:R-:W-:Y:S01]  /*3c10*/  ULDC UR10, c[0x0][0x604] ;  /* 0x00018100000a7ab9 */ /* 0x000fe20000000800 */
[--C-:B------:R-:W-:Y:S01]  /*3c20*/  FFMA R42, R42, UR9, -R8.reuse ;  /* 0x000000092a2a7c23 */ /* 0x100fe20008000808 */
[--C-:B------:R-:W-:Y:S01]  /*3c30*/  FFMA R91, R91, UR10, -R8.reuse ;  /* 0x0000000a5b5b7c23 */ /* 0x100fe20008000808 */
[----:B------:R-:W3:Y:S01]  /*3c40*/  MUFU.EX2 R56, R7 ;  /* 0x0000000700387308 */ /* 0x000ee20000000800 */
[----:B--2---:R-:W-:Y:S01]  /*3c50*/  @!P1 FMUL R25, R25, R25 ;  /* 0x0000001919199220 */ /* 0x004fe20000400000 */
[----:B------:R-:W-:Y:S01]  /*3c60*/  FSETP.GEU.AND P1, PT, R89, -126, PT ;  /* 0xc2fc00005900780b */ /* 0x000fe20003f2e000 */
[----:B------:R-:W-:Y:S01]  /*3c70*/  @!P4 FMUL R88, R88, 0.5 ;  /* 0x3f0000005858c820 */ /* 0x000fe20000400000 */
[----:B------:R-:W-:Y:S01]  /*3c80*/  ULDC UR9, c[0x0][0x604] ;  /* 0x0001810000097ab9 */ /* 0x000fe20000000800 */
[----:B------:R-:W-:Y:S01]  /*3c90*/  ULDC UR8, c[0x0][0x604] ;  /* 0x0001810000087ab9 */ /* 0x000fe20000000800 */
[--C-:B------:R-:W-:Y:S01]  /*3ca0*/  FFMA R94, R94, UR9, -R8.reuse ;  /* 0x000000095e5e7c23 */ /* 0x100fe20008000808 */
[--C-:B------:R-:W-:Y:S01]  /*3cb0*/  FFMA R43, R43, UR8, -R8.reuse ;  /* 0x000000082b2b7c23 */ /* 0x100fe20008000808 */
[----:B------:R-:W2:Y:S01]  /*3cc0*/  MUFU.EX2 R73, R29 ;  /* 0x0000001d00497308 */ /* 0x000ea20000000800 */
[----:B-1----:R-:W-:Y:S01]  /*3cd0*/  @!P2 FMUL R68, R68, R68 ;  /* 0x000000444444a220 */ /* 0x002fe20000400000 */
[----:B------:R-:W-:Y:S01]  /*3ce0*/  FSETP.GEU.AND P2, PT, R92, -126, PT ;  /* 0xc2fc00005c00780b */ /* 0x000fe20003f4e000 */
[----:B------:R-:W-:Y:S01]  /*3cf0*/  ULDC UR8, c[0x0][0x604] ;  /* 0x0001810000087ab9 */ /* 0x000fe20000000800 */
[----:B------:R-:W-:Y:S01]  /*3d00*/  ULDC UR13, c[0x0][0x604] ;  /* 0x00018100000d7ab9 */ /* 0x000fe20000000800 */
[--C-:B------:R-:W-:Y:S01]  /*3d10*/  FFMA R95, R95, UR8, -R8.reuse ;  /* 0x000000085f5f7c23 */ /* 0x100fe20008000808 */
[--C-:B------:R-:W-:Y:S01]  /*3d20*/  FFMA R34, R34, UR13, -R8.reuse ;  /* 0x0000000d22227c23 */ /* 0x100fe20008000808 */
[----:B------:R-:W-:Y:S01]  /*3d30*/  @!P1 FMUL R89, R89, 0.5 ;  /* 0x3f00000059599820 */ /* 0x000fe20000400000 */
[----:B------:R-:W1:Y:S01]  /*3d40*/  MUFU.EX2 R7, R88 ;  /* 0x0000005800077308 */ /* 0x000e620000000800 */
[----:B---3--:R-:W-:Y:S01]  /*3d50*/  @!P3 FMUL R56, R56, R56 ;  /* 0x000000383838b220 */ /* 0x008fe20000400000 */
[----:B------:R-:W-:Y:S01]  /*3d60*/  FSETP.GEU.AND P3, PT, R26, -126, PT ;  /* 0xc2fc00001a00780b */ /* 0x000fe20003f6e000 */
[----:B------:R-:W-:Y:S01]  /*3d70*/  ULDC UR16, c[0x0][0x604] ;  /* 0x0001810000107ab9 */ /* 0x000fe20000000800 */
[----:B------:R-:W-:Y:S01]  /*3d80*/  ULDC UR12, c[0x0][0x604] ;  /* 0x00018100000c7ab9 */ /* 0x000fe20000000800 */
[--C-:B------:R-:W-:Y:S01]  /*3d90*/  FFMA R44, R82, UR16, -R8.reuse ;  /* 0x00000010522c7c23 */ /* 0x100fe20008000808 */
[----:B------:R-:W-:Y:S01]  /*3da0*/  ULDC UR7, c[0x0][0x604] ;  /* 0x0001810000077ab9 */ /* 0x000fe20000000800 */
[----:B------:R-:W-:Y:S01]  /*3db0*/  @!P2 FMUL R92, R92, 0.5 ;  /* 0x3f0000005c5ca820 */ /* 0x000fe20000400000 */
[----:B------:R-:W3:Y:S01]  /*3dc0*/  MUFU.EX2 R53, R33 ;  /* 0x0000002100357308 */ /* 0x000ee20000000800 */
[----:B--2---:R-:W-:Y:S01]  /*3dd0*/  @!P6 FMUL R73, R73, R73 ;  /* 0x000000494949e220 */ /* 0x004fe20000400000 */
[----:B------:R-:W-:Y:S01]  /*3de0*/  FSETP.GEU.AND P6, PT, R93, -126, PT ;  /* 0xc2fc00005d00780b */ /* 0x000fe20003fce000 */
[----:B------:R-:W-:Y:S01]  /*3df0*/  ULDC UR6, c[0x0][0x604] ;  /* 0x0001810000067ab9 */ /* 0x000fe20000000800 */
[--C-:B------:R-:W-:Y:S01]  /*3e00*/  FFMA R35, R35, UR12, -R8.reuse ;  /* 0x0000000c23237c23 */ /* 0x100fe20008000808 */
[--C-:B------:R-:W-:Y:S01]  /*3e10*/  FFMA R46, R46, UR7, -R8.reuse ;  /* 0x000000072e2e7c23 */ /* 0x100fe20008000808 */
[--C-:B------:R-:W-:Y:S01]  /*3e20*/  FFMA R47, R47, UR6, -R8.reuse ;  /* 0x000000062f2f7c23 */ /* 0x100fe20008000808 */
[----:B------:R-:W-:Y:S01]  /*3e30*/  @!P3 FMUL R26, R26, 0.5 ;  /* 0x3f0000001a1ab820 */ /* 0x000fe20000400000 */
[----:B------:R-:W2:Y:S01]  /*3e40*/  MUFU.EX2 R28, R89 ;  /* 0x00000059001c7308 */ /* 0x000ea20000000800 */
[----:B-1----:R-:W-:Y:S01]  /*3e50*/  @!P4 FMUL R7, R7, R7 ;  /* 0x000000070707c220 */ /* 0x002fe20000400000 */
[C---:B------:R-:W-:Y:S01]  /*3e60*/  FSETP.GEU.AND P4, PT, R60.reuse, -126, PT ;  /* 0xc2fc00003c00780b */ /* 0x040fe20003f8e000 */
[----:B------:R-:W-:Y:S01]  /*3e70*/  ULDC UR4, c[0x0][0x604] ;  /* 0x0001810000047ab9 */ /* 0x000fe20000000800 */
[----:B------:R-:W-:Y:S01]  /*3e80*/  ULDC UR29, c[0x0][0x604] ;  /* 0x00018100001d7ab9 */ /* 0x000fe20000000800 */
[----:B------:R-:W-:Y:S01]  /*3e90*/  ULDC UR28, c[0x0][0x604] ;  /* 0x00018100001c7ab9 */ /* 0x000fe20000000800 */
[----:B------:R-:W-:Y:S01]  /*3ea0*/  ULDC UR27, c[0x0][0x604] ;  /* 0x00018100001b7ab9 */ /* 0x000fe20000000800 */
[----:B------:R-:W-:Y:S01]  /*3eb0*/  @!P6 FMUL R93, R93, 0.5 ;  /* 0x3f0000005d5de820 */ /* 0x000fe20000400000 */
[----:B------:R-:W1:Y:S01]  /*3ec0*/  MUFU.EX2 R29, R92 ;  /* 0x0000005c001d7308 */ /* 0x000e620000000800 */
[----:B---3--:R-:W-:Y:S01]  /*3ed0*/  @!P5 FMUL R53, R53, R53 ;  /* 0x000000353535d220 */ /* 0x008fe20000400000 */
[----:B------:R-:W-:Y:S01]  /*3ee0*/  FSETP.GEU.AND P5, PT, R27, -126, PT ;  /* 0xc2fc00001b00780b */ /* 0x000fe20003fae000 */
[----:B------:R-:W-:Y:S01]  /*3ef0*/  ULDC UR26, c[0x0][0x604] ;  /* 0x00018100001a7ab9 */ /* 0x000fe20000000800 */
[----:B------:R-:W-:Y:S01]  /*3f00*/  ULDC UR25, c[0x0][0x604] ;  /* 0x0001810000197ab9 */ /* 0x000fe20000000800 */
[----:B------:R-:W-:Y:S01]  /*3f10*/  ULDC UR31, c[0x0][0x604] ;  /* 0x00018100001f7ab9 */ /* 0x000fe20000000800 */
[----:B------:R-:W-:Y:S01]  /*3f20*/  ULDC UR30, c[0x0][0x604] ;  /* 0x00018100001e7ab9 */ /* 0x000fe20000000800 */
[----:B------:R-:W-:Y:S01]  /*3f30*/  @!P4 FMUL R60, R60, 0.5 ;  /* 0x3f0000003c3cc820 */ /* 0x000fe20000400000 */
[----:B------:R-:W3:Y:S01]  /*3f40*/  MUFU.EX2 R80, R26 ;  /* 0x0000001a00507308 */ /* 0x000ee20000000800 */
[----:B--2---:R-:W-:Y:S01]  /*3f50*/  @!P1 FMUL R28, R28, R28 ;  /* 0x0000001c1c1c9220 */ /* 0x004fe20000400000 */
[----:B------:R-:W-:Y:S01]  /*3f60*/  FSETP.GEU.AND P1, PT, R31, -126, PT ;  /* 0xc2fc00001f00780b */ /* 0x000fe20003f2e000 */
[----:B------:R-:W-:Y:S01]  /*3f70*/  ULDC UR24, c[0x0][0x604] ;  /* 0x0001810000187ab9 */ /* 0x000fe20000000800 */
[----:B------:R-:W-:Y:S01]  /*3f80*/  ULDC UR23, c[0x0][0x604] ;  /* 0x0001810000177ab9 */ /* 0x000fe20000000800 */
[----:B------:R-:W-:Y:S01]  /*3f90*/  ULDC UR22, c[0x0][0x604] ;  /* 0x0001810000167ab9 */ /* 0x000fe20000000800 */
[----:B------:R-:W-:Y:S01]  /*3fa0*/  ULDC UR21, c[0x0][0x604] ;  /* 0x0001810000157ab9 */ /* 0x000fe20000000800 */
[----:B------:R-:W-:Y:S01]  /*3fb0*/  @!P5 FMUL R27, R27, 0.5 ;  /* 0x3f0000001b1bd820 */ /* 0x000fe20000400000 */
[----:B------:R-:W2:Y:S01]  /*3fc0*/  MUFU.EX2 R30, R93 ;  /* 0x0000005d001e7308 */ /* 0x000ea20000000800 */
[----:B-1----:R-:W-:Y:S01]  /*3fd0*/  @!P2 FMUL R29, R29, R29 ;  /* 0x0000001d1d1da220 */ /* 0x002fe20000400000 */
[----:B------:R-:W-:Y:S01]  /*3fe0*/  FSETP.GEU.AND P2, PT, R90, -126, PT ;  /* 0xc2fc00005a00780b */ /* 0x000fe20003f4e000 */
        /* <DEDUP_REMOVED lines=15> */
[----:B------:R-:W2:Y:S01]  /*40e0*/  SYNCS.PHASECHK.TRANS64.TRYWAIT P6, [R152+URZ+0x77008], R5 ;  /* 0x07700805980075a7 */ /* 0x000ea200080c017f */
[----:B------:R-:W-:Y:S01]  /*40f0*/  ULDC UR6, c[0x0][0x604] ;  /* 0x0001810000067ab9 */ /* 0x000fe20000000800 */
[--C-:B------:R-:W-:Y:S01]  /*4100*/  FFMA R50, R50, UR4, -R8.reuse ;  /* 0x0000000432327c23 */ /* 0x100fe20008000808 */
[--C-:B------:R-:W-:Y:S01]  /*4110*/  FFMA R51, R51, UR29, -R8.reuse ;  /* 0x0000001d33337c23 */ /* 0x100fe20008000808 */
[--C-:B------:R-:W-:Y:S01]  /*4120*/  FFMA R54, R54, UR28, -R8.reuse ;  /* 0x0000001c36367c23 */ /* 0x100fe20008000808 */
[----:B------:R-:W-:Y:S01]  /*4130*/  @!P3 FMUL R91, R91, 0.5 ;  /* 0x3f0000005b5bb820 */ /* 0x000fe20000400000 */
[----:B------:R-:W4:Y:S01]  /*4140*/  MUFU.EX2 R81, R31 ;  /* 0x0000001f00517308 */ /* 0x000f220000000800 */
[----:B-1----:R-:W-:Y:S01]  /*4150*/  @!P4 FMUL R76, R76, R76 ;  /* 0x0000004c4c4cc220 */ /* 0x002fe20000400000 */
[----:B------:R-:W-:Y:S01]  /*4160*/  FSETP.GEU.AND P4, PT, R94, -126, PT ;  /* 0xc2fc00005e00780b */ /* 0x000fe20003f8e000 */
[--C-:B------:R-:W-:Y:S01]  /*4170*/  FFMA R55, R55, UR27, -R8.reuse ;  /* 0x0000001b37377c23 */ /* 0x100fe20008000808 */
[--C-:B------:R-:W-:Y:S01]  /*4180*/  FFMA R58, R58, UR26, -R8.reuse ;  /* 0x0000001a3a3a7c23 */ /* 0x100fe20008000808 */
[--C-:B------:R-:W-:Y:S01]  /*4190*/  FFMA R59, R59, UR25, -R8.reuse ;  /* 0x000000193b3b7c23 */ /* 0x100fe20008000808 */
[--C-:B------:R-:W-:Y:S01]  /*41a0*/  FFMA R62, R62, UR31, -R8.reuse ;  /* 0x0000001f3e3e7c23 */ /* 0x100fe20008000808 */
[--C-:B------:R-:W-:Y:S01]  /*41b0*/  FFMA R63, R63, UR30, -R8.reuse ;  /* 0x0000001e3f3f7c23 */ /* 0x100fe20008000808 */
[----:B------:R-:W1:Y:S01]  /*41c0*/  MUFU.EX2 R33, R90 ;  /* 0x0000005a00217308 */ /* 0x000e620000000800 */
[----:B---3--:R-:W-:Y:S01]  /*41d0*/  @!P5 FMUL R77, R77, R77 ;  /* 0x0000004d4d4dd220 */ /* 0x008fe20000400000 */
[----:B------:R-:W-:Y:S01]  /*41e0*/  FSETP.GEU.AND P5, PT, R3, -126, PT ;  /* 0xc2fc00000300780b */ /* 0x000fe20003fae000 */
[--C-:B------:R-:W-:Y:S01]  /*41f0*/  FFMA R66, R66, UR24, -R8.reuse ;  /* 0x0000001842427c23 */ /* 0x100fe20008000808 */
[--C-:B------:R-:W-:Y:S01]  /*4200*/  FFMA R67, R67, UR23, -R8.reuse ;  /* 0x0000001743437c23 */ /* 0x100fe20008000808 */
[--C-:B------:R-:W-:Y:S01]  /*4210*/  FFMA R70, R70, UR22, -R8.reuse ;  /* 0x0000001646467c23 */ /* 0x100fe20008000808 */
[--C-:B------:R-:W-:Y:S01]  /*4220*/  FFMA R71, R71, UR21, -R8.reuse ;  /* 0x0000001547477c23 */ /* 0x100fe20008000808 */
[----:B------:R-:W-:Y:S01]  /*4230*/  @!P4 FMUL R94, R94, 0.5 ;  /* 0x3f0000005e5ec820 */ /* 0x000fe20000400000 */
[----:B------:R-:W3:Y:S01]  /*4240*/  MUFU.EX2 R38, R91 ;  /* 0x0000005b00267308 */ /* 0x000ee20000000800 */
[----:B----4-:R-:W-:Y:S01]  /*4250*/  @!P1 FMUL R81, R81, R81 ;  /* 0x0000005151519220 */ /* 0x010fe20000400000 */
[----:B------:R-:W-:Y:S01]  /*4260*/  FSETP.GEU.AND P1, PT, R4, -126, PT ;  /* 0xc2fc00000400780b */ /* 0x000fe20003f2e000 */
[--C-:B------:R-:W-:Y:S01]  /*4270*/  FFMA R74, R74, UR20, -R8.reuse ;  /* 0x000000144a4a7c23 */ /* 0x100fe20008000808 */
        /* <DEDUP_REMOVED lines=11> */
[----:B------:R-:W-:Y:S01]  /*4330*/  @!P1 FMUL R4, R4, 0.5 ;  /* 0x3f00000004049820 */ /* 0x000fe20000400000 */
[----:B------:R-:W1:Y:S01]  /*4340*/  MUFU.EX2 R3, R3 ;  /* 0x0000000300037308 */ /* 0x000e620000000800 */
[----:B---3--:R-:W-:Y:S01]  /*4350*/  @!P3 FMUL R38, R38, R38 ;  /* 0x000000262626b220 */ /* 0x008fe20000400000 */
[----:B------:R-:W-:Y:S01]  /*4360*/  FSETP.GEU.AND P3, PT, R34, -126, PT ;  /* 0xc2fc00002200780b */ /* 0x000fe20003f6e000 */
[--C-:B------:R-:W-:Y:S01]  /*4370*/  FFMA R99, R99, UR6, -R8.reuse ;  /* 0x0000000663637c23 */ /* 0x100fe20008000808 */
[----:B------:R-:W-:Y:S01]  /*4380*/  ULDC UR4, c[0x0][0x604] ;  /* 0x0001810000047ab9 */ /* 0x000fe20000000800 */
[----:B------:R-:W-:Y:S01]  /*4390*/  ULDC UR29, c[0x0][0x604] ;  /* 0x00018100001d7ab9 */ /* 0x000fe20000000800 */
[----:B------:R-:W-:Y:S01]  /*43a0*/  ULDC UR28, c[0x0][0x604] ;  /* 0x00018100001c7ab9 */ /* 0x000fe20000000800 */
[----:B------:R-:W-:Y:S01]  /*43b0*/  @!P2 FMUL R95, R95, 0.5 ;  /* 0x3f0000005f5fa820 */ /* 0x000fe20000400000 */
[----:B------:R-:W3:Y:S01]  /*43c0*/  MUFU.EX2 R4, R4 ;  /* 0x0000000400047308 */ /* 0x000ee20000000800 */
[----:B------:R-:W-:Y:S01]  /*43d0*/  ULDC UR27, c[0x0][0x604] ;  /* 0x00018100001b7ab9 */ /* 0x000fe20000000800 */
[----:B------:R-:W-:Y:S01]  /*43e0*/  ULDC UR26, c[0x0][0x604] ;  /* 0x00018100001a7ab9 */ /* 0x000fe20000000800 */
[----:B------:R-:W-:Y:S01]  /*43f0*/  ULDC UR25, c[0x0][0x604] ;  /* 0x0001810000197ab9 */ /* 0x000fe20000000800 */
[----:B------:R-:W-:Y:S01]  /*4400*/  ULDC UR31, c[0x0][0x604] ;  /* 0x00018100001f7ab9 */ /* 0x000fe20000000800 */
[----:B------:R-:W-:Y:S01]  /*4410*/  ULDC UR30, c[0x0][0x604] ;  /* 0x00018100001e7ab9 */ /* 0x000fe20000000800 */
[----:B------:R-:W-:Y:S01]  /*4420*/  ULDC UR24, c[0x0][0x604] ;  /* 0x0001810000187ab9 */ /* 0x000fe20000000800 */
[----:B------:R-:W-:Y:S01]  /*4430*/  ULDC UR23, c[0x0][0x604] ;  /* 0x0001810000177ab9 */ /* 0x000fe20000000800 */
[----:B------:R1:W1:Y:S01]  /*4440*/  MUFU.EX2 R82, R95 ;  /* 0x0000005f00527308 */ /* 0x0002620000000800 */
        /* <DEDUP_REMOVED lines=42> */
[----:B------:R-:W-:Y:S01]  /*46f0*/  P2R R26, PR, RZ, 0x20 ;  /* 0x00000020ff1a7803 */ /* 0x000fe20000000000 */
[----:B----4-:R-:W-:Y:S01]  /*4700*/  @!P4 FMUL R31, R31, R31 ;  /* 0x0000001f1f1fc220 */ /* 0x010fe20000400000 */
[----:B------:R-:W-:Y:S01]  /*4710*/  FSETP.GEU.AND P4, PT, R35, -126, PT ;  /* 0xc2fc00002300780b */ /* 0x000fe20003f8e000 */
[----:B------:R-:W-:Y:S01]  /*4720*/  @!P3 FMUL R34, R34, 0.5 ;  /* 0x3f0000002222b820 */ /* 0x000fe20000400000 */
[----:B------:R-:W-:Y:S01]  /*4730*/  FSETP.GEU.AND P5, PT, R6, -126, PT ;  /* 0xc2fc00000600780b */ /* 0x000fe20003fae000 */
[----:B-123--:R-:W-:-:S12]  /*4740*/  @!P6 BRA `(.L_x_23) ;  /* 0x0000010c008ce947 */ /* 0x00efd80003800000 */
.L_x_76:
[----:B------:R-:W-:Y:S01]  /*4750*/  STL.64 [R1+0xd8], R150 ;  /* 0x0000d89601007387 */ /* 0x000fe20000100a00 */
[----:B------:R-:W-:Y:S01]  /*4760*/  FADD R60, R24, R7 ;  /* 0x00000007183c7221 */ /* 0x000fe20000000000 */
[----:B------:R-:W-:Y:S01]  /*4770*/  ISETP.NE.AND P6, PT, R26, RZ, PT ;  /* 0x000000ff1a00720c */ /* 0x000fe20003fc5270 */
[C---:B------:R-:W-:Y:S01]  /*4780*/  FADD R61, R25.reuse, R28 ;  /* 0x0000001c193d7221 */ /* 0x040fe20000000000 */
[----:B------:R-:W-:Y:S01]  /*4790*/  STL.64 [R1+0xd0], R148 ;  /* 0x0000d09401007387 */ /* 0x000fe20000100a00 */
[----:B------:R-:W-:Y:S01]  /*47a0*/  F2FP.F16.F32.PACK_AB R24, R25, R24 ;  /* 0x000000181918723e */ /* 0x000fe200000000ff */
[----:B------:R-:W-:Y:S01]  /*47b0*/  UIADD3 UR4, UR5, 0x1c00, URZ ;  /* 0x00001c0005047890 */ /* 0x000fe2000fffe03f */
[----:B------:R-:W-:Y:S01]  /*47c0*/  F2FP.F16.F32.PACK_AB R26, R73, R68 ;  /* 0x00000044491a723e */ /* 0x000fe200000000ff */
[----:B------:R-:W-:Y:S01]  /*47d0*/  STL.64 [R1+0xc8], R146 ;  /* 0x0000c89201007387 */ /* 0x000fe20000100a00 */
[----:B------:R-:W-:Y:S01]  /*47e0*/  F2FP.F16.F32.PACK_AB R25, R77, R80 ;  /* 0x000000504d19723e */ /* 0x000fe200000000ff */
[----:B------:R-:W-:Y:S01]  /*47f0*/  UMOV UR11, 0x80000020 ;  /* 0x80000020000b7882 */ /* 0x000fe20000000000 */
[----:B------:R-:W-:Y:S01]  /*4800*/  F2FP.F16.F32.PACK_AB R27, R81, R76 ;  /* 0x0000004c511b723e */ /* 0x000fe200000000ff */
[----:B------:R-:W-:Y:S01]  /*4810*/  STL.64 [R1+0xc0], R144 ;  /* 0x0000c09001007387 */ /* 0x000fe20000100a00 */
[----:B------:R-:W-:Y:S01]  /*4820*/  UMOV UR10, UR4 ;  /* 0x00000004000a7c82 */ /* 0x000fe20008000000 */
[----:B------:R-:W-:Y:S01]  /*4830*/  UIADD3 UR6, UR5, 0x2000, URZ ;  /* 0x0000200005067890 */ /* 0x000fe2000fffe03f */
[----:B------:R-:W-:Y:S01]  /*4840*/  @!P2 FMUL R82, R82, R82 ;  /* 0x000000525252a220 */ /* 0x000fe20000400000 */
[----:B------:R-:W-:Y:S01]  /*4850*/  STL.64 [R1+0xb8], R142 ;  /* 0x0000b88e01007387 */ /* 0x000fe20000100a00 */
[----:B------:R-:W-:Y:S01]  /*4860*/  UMOV UR7, 0x80000020 ;  /* 0x8000002000077882 */ /* 0x000fe20000000000 */
[----:B------:R-:W-:Y:S01]  /*4870*/  UIADD3 UR4, UR5, 0x2400, URZ ;  /* 0x0000240005047890 */ /* 0x000fe2000fffe03f */
[----:B------:R-:W-:Y:S01]  /*4880*/  FSETP.GEU.AND P2, PT, R32, -126, PT ;  /* 0xc2fc00002000780b */ /* 0x000fe20003f4e000 */
[----:B------:R-:W-:Y:S01]  /*4890*/  STL.64 [R1+0xb0], R140 ;  /* 0x0000b08c01007387 */ /* 0x000fe20000100a00 */
[----:B------:R-:W-:Y:S01]  /*48a0*/  UMOV UR19, 0x80000020 ;  /* 0x8000002000137882 */ /* 0x000fe20000000000 */
[----:B------:R-:W-:Y:S01]  /*48b0*/  UIADD3 UR8, UR5, 0x3400, URZ ;  /* 0x0000340005087890 */ /* 0x000fe2000fffe03f */
[----:B------:R-:W-:Y:S01]  /*48c0*/  @!P5 FMUL R6, R6, 0.5 ;  /* 0x3f0000000606d820 */ /* 0x000fe20000400000 */
[----:B------:R-:W-:Y:S01]  /*48d0*/  STL.64 [R1+0xa8], R138 ;  /* 0x0000a88a01007387 */ /* 0x000fe20000100a00 */
[----:B------:R-:W-:Y:S01]  /*48e0*/  @!P4 FMUL R35, R35, 0.5 ;  /* 0x3f0000002323c820 */ /* 0x000fe20000400000 */
[----:B------:R-:W-:Y:S01]  /*48f0*/  F2FP.F16.F32.PACK_AB R28, R28, R7 ;  /* 0x000000071c1c723e */ /* 0x000fe200000000ff */
[----:B-1----:R1:W2:Y:S01]  /*4900*/  MUFU.EX2 R8, R34 ;  /* 0x0000002200087308 */ /* 0x0022a20000000800 */
[----:B------:R3:W-:Y:S01]  /*4910*/  STL.64 [R1+0xa0], R136 ;  /* 0x0000a08801007387 */ /* 0x0007e20000100a00 */
[----:B------:R-:W-:Y:S01]  /*4920*/  @!P6 FMUL R3, R3, R3 ;  /* 0x000000030303e220 */ /* 0x000fe20000400000 */
[----:B------:R-:W-:Y:S01]  /*4930*/  @!P1 FMUL R4, R4, R4 ;  /* 0x0000000404049220 */ /* 0x000fe20000400000 */
[----:B------:R-:W-:Y:S01]  /*4940*/  FADD R73, R73, R30 ;  /* 0x0000001e49497221 */ /* 0x000fe20000000000 */
[----:B------:R-:W-:Y:S01]  /*4950*/  @!P2 FMUL R32, R32, 0.5 ;  /* 0x3f0000002020a820 */ /* 0x000fe20000400000 */
[----:B------:R-:W-:Y:S01]  /*4960*/  FADD R68, R68, R29 ;  /* 0x0000001d44447221 */ /* 0x000fe20000000000 */
[----:B------:R-:W-:Y:S01]  /*4970*/  F2FP.F16.F32.PACK_AB R30, R30, R29 ;  /* 0x0000001d1e1e723e */ /* 0x000fe200000000ff */
[----:B------:R-:W4:Y:S01]  /*4980*/  MUFU.EX2 R7, R35 ;  /* 0x0000002300077308 */ /* 0x000f220000000800 */
[----:B------:R-:W-:Y:S01]  /*4990*/  FADD R80, R80, R33 ;  /* 0x0000002150507221 */ /* 0x000fe20000000000 */
[----:B------:R-:W-:Y:S01]  /*49a0*/  F2FP.F16.F32.PACK_AB R29, R38, R33 ;  /* 0x00000021261d723e */ /* 0x000fe200000000ff */
[----:B------:R-:W-:Y:S01]  /*49b0*/  FADD R77, R77, R38 ;  /* 0x000000264d4d7221 */ /* 0x000fe20000000000 */
[----:B-1----:R-:W-:Y:S01]  /*49c0*/  F2FP.F16.F32.PACK_AB R34, R4, R3 ;  /* 0x000000030422723e */ /* 0x002fe200000000ff */
[----:B---3--:R-:W-:Y:S01]  /*49d0*/  WARPGROUP.ARRIVE ;  /* 0x00000000000079c5 */ /* 0x008fe20000000000 */
[----:B------:R-:W-:Y:S01]  /*49e0*/  FSETP.GEU.AND P6, PT, R11, -126, PT ;  /* 0xc2fc00000b00780b */ /* 0x000fe20003fce000 */
[----:B------:R-:W-:Y:S01]  /*49f0*/  FADD R76, R76, R31 ;  /* 0x0000001f4c4c7221 */ /* 0x000fe20000000000 */
[----:B------:R-:W1:Y:S01]  /*4a00*/  MUFU.EX2 R6, R6 ;  /* 0x0000000600067308 */ /* 0x000e620000000800 */
[----:B--2---:R-:W-:Y:S01]  /*4a10*/  @!P3 FMUL R8, R8, R8 ;  /* 0x000000080808b220 */ /* 0x004fe20000400000 */
[----:B------:R-:W-:Y:S01]  /*4a20*/  FSETP.GEU.AND P1, PT, R12, -126, PT ;  /* 0xc2fc00000c00780b */ /* 0x000fe20003f2e000 */
[----:B------:R-:W-:Y:S01]  /*4a30*/  HGMMA.64x32x16.F32 R136, R24, gdesc[UR8].tnspB, RZ, !UPT, gsb0 ;  /* 0x4060000818887df0 */ /* 0x000fe2000c0008ff */
[----:B------:R-:W-:Y:S01]  /*4a40*/  UMOV UR10, UR4 ;  /* 0x00000004000a7c82 */ /* 0x000fe20008000000 */
[----:B------:R-:W-:Y:S01]  /*4a50*/  UMOV UR11, 0x80000020 ;  /* 0x80000020000b7882 */ /* 0x000fe20000000000 */
[----:B------:R-:W-:Y:S01]  /*4a60*/  UIADD3 UR4, UR5, 0x2c00, URZ ;  /* 0x00002c0005047890 */ /* 0x000fe2000fffe03f */
[----:B------:R-:W-:Y:S01]  /*4a70*/  FSETP.GEU.AND P3, PT, R10, -126, PT ;  /* 0xc2fc00000a00780b */ /* 0x000fe20003f6e000 */
[----:B------:R2:W3:Y:S01]  /*4a80*/  MUFU.EX2 R5, R32 ;  /* 0x0000002000057308 */ /* 0x0004e20000000800 */
[----:B----4-:R-:W-:Y:S01]  /*4a90*/  @!P4 FMUL R7, R7, R7 ;  /* 0x000000070707c220 */ /* 0x010fe20000400000 */
[----:B------:R-:W-:Y:S01]  /*4aa0*/  FSETP.GEU.AND P4, PT, R42, -126, PT ;  /* 0xc2fc00002a00780b */ /* 0x000fe20003f8e000 */
[----:B------:R-:W-:Y:S01]  /*4ab0*/  @!P6 FMUL R11, R11, 0.5 ;  /* 0x3f0000000b0be820 */ /* 0x000fe20000400000 */
[----:B------:R-:W-:Y:S01]  /*4ac0*/  F2FP.F16.F32.PACK_AB R31, R82, R31 ;  /* 0x0000001f521f723e */ /* 0x000fe200000000ff */
[----:B------:R-:W-:Y:S01]  /*4ad0*/  UMOV UR18, UR4 ;  /* 0x0000000400127c82 */ /* 0x000fe20008000000 */
[----:B------:R-:W-:Y:S01]  /*4ae0*/  F2FP.F16.F32.PACK_AB R33, R7, R8 ;  /* 0x000000080721723e */ /* 0x000fe200000000ff */
[----:B------:R-:W-:Y:S01]  /*4af0*/  UIADD3 UR4, UR5, 0x2040, URZ ;  /* 0x0000204005047890 */ /* 0x000fe2000fffe03f */
[----:B------:R-:W-:Y:S01]  /*4b00*/  @!P1 FMUL R12, R12, 0.5 ;  /* 0x3f0000000c0c9820 */ /* 0x000fe20000400000 */
[----:B-1----:R-:W-:Y:S01]  /*4b10*/  @!P5 FMUL R6, R6, R6 ;  /* 0x000000060606d220 */ /* 0x002fe20000400000 */
[----:B--2---:R-:W-:Y:S01]  /*4b20*/  F2FP.F16.F32.PACK_AB R32, R53, R56 ;  /* 0x000000383520723e */ /* 0x004fe200000000ff */
[----:B------:R-:W1:Y:S01]  /*4b30*/  MUFU.EX2 R11, R11 ;  /* 0x0000000b000b7308 */ /* 0x000e620000000800 */
[----:B------:R-:W-:Y:S01]  /*4b40*/  FSETP.GEU.AND P5, PT, R43, -126, PT ;  /* 0xc2fc00002b00780b */ /* 0x000fe20003fae000 */
[----:B------:R-:W-:Y:S01]  /*4b50*/  @!P3 FMUL R10, R10, 0.5 ;  /* 0x3f0000000a0ab820 */ /* 0x000fe20000400000 */
[----:B------:R-:W-:Y:S01]  /*4b60*/  FADD R81, R81, R82 ;  /* 0x0000005251517221 */ /* 0x000fe20000000000 */
[----:B------:R-:W-:Y:S01]  /*4b70*/  @!P4 FMUL R42, R42, 0.5 ;  /* 0x3f0000002a2ac820 */ /* 0x000fe20000400000 */
[----:B---3--:R-:W-:Y:S01]  /*4b80*/  @!P2 FMUL R5, R5, R5 ;  /* 0x000000050505a220 */ /* 0x008fe20000400000 */
[----:B------:R-:W-:-:S02]  /*4b90*/  FSETP.GEU.AND P2, PT, R9, -126, PT ;  /* 0xc2fc00000900780b */ /* 0x000fc40003f4e000 */
[----:B------:R-:W2:Y:S02]  /*4ba0*/  MUFU.EX2 R12, R12 ;  /* 0x0000000c000c7308 */ /* 0x000ea40000000800 */
[----:B------:R-:W-:-:S04]  /*4bb0*/  F2FP.F16.F32.PACK_AB R35, R5, R6 ;  /* 0x000000060523723e */ /* 0x000fc800000000ff */
[----:B------:R-:W-:Y:S02]  /*4bc0*/  @!P5 FMUL R43, R43, 0.5 ;  /* 0x3f0000002b2bd820 */ /* 0x000fe40000400000 */
[----:B------:R-:W3:Y:S01]  /*4bd0*/  MUFU.EX2 R10, R10 ;  /* 0x0000000a000a7308 */ /* 0x000ee20000000800 */
[----:B-1----:R-:W-:Y:S01]  /*4be0*/  @!P6 FMUL R11, R11, R11 ;  /* 0x0000000b0b0be220 */ /* 0x002fe20000400000 */
[----:B------:R-:W-:Y:S01]  /*4bf0*/  FSETP.GEU.AND P6, PT, R46, -126, PT ;  /* 0xc2fc00002e00780b */ /* 0x000fe20003fce000 */
[----:B------:R-:W-:-:S05]  /*4c00*/  @!P2 FMUL R9, R9, 0.5 ;  /* 0x3f0000000909a820 */ /* 0x000fca0000400000 */
[----:B------:R-:W1:Y:S01]  /*4c10*/  MUFU.EX2 R42, R42 ;  /* 0x0000002a002a7308 */ /* 0x000e620000000800 */
[----:B--2---:R-:W-:Y:S01]  /*4c20*/  @!P1 FMUL R12, R12, R12 ;  /* 0x0000000c0c0c9220 */ /* 0x004fe20000400000 */
[----:B------:R-:W-:-:S05]  /*4c30*/  FSETP.GEU.AND P1, PT, R47, -126, PT ;  /* 0xc2fc00002f00780b */ /* 0x000fca0003f2e000 */
[----:B------:R-:W-:Y:S01]  /*4c40*/  @!P6 FMUL R46, R46, 0.5 ;  /* 0x3f0000002e2ee820 */ /* 0x000fe20000400000 */
[----:B------:R-:W2:Y:S01]  /*4c50*/  MUFU.EX2 R9, R9 ;  /* 0x0000000900097308 */ /* 0x000ea20000000800 */
[----:B---3--:R-:W-:Y:S01]  /*4c60*/  @!P3 FMUL R10, R10, R10 ;  /* 0x0000000a0a0ab220 */ /* 0x008fe20000400000 */
[----:B------:R-:W-:Y:S02]  /*4c70*/  WARPGROUP.DEPBAR.LE gsb0, 0x0 ;  /* 0x00008000000079c5 */ /* 0x000fe40000010000 */
[----:B------:R-:W-:Y:S01]  /*4c80*/  WARPGROUP.ARRIVE ;  /* 0x00000000000079c5 */ /* 0x000fe20000000000 */
[----:B------:R-:W-:Y:S02]  /*4c90*/  FSETP.GEU.AND P3, PT, R14, -126, PT ;  /* 0xc2fc00000e00780b */ /* 0x000fe40003f6e000 */
[----:B------:R-:W-:Y:S01]  /*4ca0*/  @!P1 FMUL R47, R47, 0.5 ;  /* 0x3f0000002f2f9820 */ /* 0x000fe20000400000 */
[----:B------:R-:W3:Y:S01]  /*4cb0*/  MUFU.EX2 R43, R43 ;  /* 0x0000002b002b7308 */ /* 0x000ee20000000800 */
[----:B-1----:R-:W-:Y:S01]  /*4cc0*/  @!P4 FMUL R42, R42, R42 ;  /* 0x0000002a2a2ac220 */ /* 0x002fe20000400000 */
[----:B------:R-:W-:Y:S01]  /*4cd0*/  HGMMA.64x32x16.F32 R232, R24, gdesc[UR4].tnspB, RZ, !UPT, gsb0 ;  /* 0x4060000418e87df0 */ /* 0x000fe2000c0008ff */
[----:B------:R-:W-:Y:S01]  /*4ce0*/  UIADD3 UR6, UR5, 0x2800, URZ ;  /* 0x0000280005067890 */ /* 0x000fe2000fffe03f */
[----:B------:R-:W-:Y:S01]  /*4cf0*/  FSETP.GEU.AND P4, PT, R50, -126, PT ;  /* 0xc2fc00003200780b */ /* 0x000fe20003f8e000 */
[----:B------:R-:W-:-:S03]  /*4d00*/  UMOV UR7, 0x80000020 ;  /* 0x8000002000077882 */ /* 0x000fc60000000000 */
[----:B------:R-:W1:Y:S01]  /*4d10*/  MUFU.EX2 R46, R46 ;  /* 0x0000002e002e7308 */ /* 0x000e620000000800 */
[----:B--2---:R-:W-:Y:S01]  /*4d20*/  @!P2 FMUL R9, R9, R9 ;  /* 0x000000090909a220 */ /* 0x004fe20000400000 */
[----:B------:R-:W-:Y:S01]  /*4d30*/  FSETP.GEU.AND P2, PT, R13, -126, PT ;  /* 0xc2fc00000d00780b */ /* 0x000fe20003f4e000 */
[----:B------:R-:W-:-:S05]  /*4d40*/  @!P3 FMUL R14, R14, 0.5 ;  /* 0x3f0000000e0eb820 */ /* 0x000fca0000400000 */
[----:B------:R-:W2:Y:S01]  /*4d50*/  MUFU.EX2 R47, R47 ;  /* 0x0000002f002f7308 */ /* 0x000ea20000000800 */
[----:B---3--:R-:W-:Y:S01]  /*4d60*/  @!P5 FMUL R43, R43, R43 ;  /* 0x0000002b2b2bd220 */ /* 0x008fe20000400000 */
[----:B------:R-:W-:Y:S01]  /*4d70*/  FSETP.GEU.AND P5, PT, R51, -126, PT ;  /* 0xc2fc00003300780b */ /* 0x000fe20003fae000 */
[----:B------:R-:W-:-:S04]  /*4d80*/  @!P4 FMUL R50, R50, 0.5 ;  /* 0x3f0000003232c820 */ /* 0x000fc80000400000 */
[----:B------:R-:W-:Y:S01]  /*4d90*/  @!P2 FMUL R13, R13, 0.5 ;  /* 0x3f0000000d0da820 */ /* 0x000fe20000400000 */
[----:B------:R-:W3:Y:S01]  /*4da0*/  MUFU.EX2 R14, R14 ;  /* 0x0000000e000e7308 */ /* 0x000ee20000000800 */
[----:B-1----:R-:W-:Y:S01]  /*4db0*/  @!P6 FMUL R46, R46, R46 ;  /* 0x0000002e2e2ee220 */ /* 0x002fe20000400000 */
[----:B------:R-:W-:-:S05]  /*4dc0*/  FSETP.GEU.AND P6, PT, R16, -126, PT ;  /* 0xc2fc00001000780b */ /* 0x000fca0003fce000 */
[----:B------:R-:W-:Y:S01]  /*4dd0*/  @!P5 FMUL R51, R51, 0.5 ;  /* 0x3f0000003333d820 */ /* 0x000fe20000400000 */
[----:B------:R-:W1:Y:S01]  /*4de0*/  MUFU.EX2 R13, R13 ;  /* 0x0000000d000d7308 */ /* 0x000e620000000800 */
[----:B--2---:R-:W-:Y:S01]  /*4df0*/  @!P1 FMUL R47, R47, R47 ;  /* 0x0000002f2f2f9220 */ /* 0x004fe20000400000 */
[----:B------:R-:W-:-:S05]  /*4e00*/  FSETP.GEU.AND P1, PT, R15, -126, PT ;  /* 0xc2fc00000f00780b */ /* 0x000fca0003f2e000 */
[----:B------:R-:W-:Y:S01]  /*4e10*/  @!P6 FMUL R16, R16, 0.5 ;  /* 0x3f0000001010e820 */ /* 0x000fe20000400000 */
[----:B------:R-:W2:Y:S01]  /*4e20*/  MUFU.EX2 R50, R50 ;  /* 0x0000003200327308 */ /* 0x000ea20000000800 */
[----:B---3--:R-:W-:Y:S01]  /*4e30*/  @!P3 FMUL R14, R14, R14 ;  /* 0x0000000e0e0eb220 */ /* 0x008fe20000400000 */
[----:B------:R-:W-:-:S05]  /*4e40*/  FSETP.GEU.AND P3, PT, R17, -126, PT ;  /* 0xc2fc00001100780b */ /* 0x000fca0003f6e000 */
[----:B------:R-:W-:Y:S01]  /*4e50*/  @!P1 FMUL R15, R15, 0.5 ;  /* 0x3f0000000f0f9820 */ /* 0x000fe20000400000 */
[----:B------:R-:W3:Y:S01]  /*4e60*/  MUFU.EX2 R16, R16 ;  /* 0x0000001000107308 */ /* 0x000ee20000000800 */
[----:B-1----:R-:W-:Y:S01]  /*4e70*/  @!P2 FMUL R13, R13, R13 ;  /* 0x0000000d0d0da220 */ /* 0x002fe20000400000 */
[----:B------:R-:W-:Y:S01]  /*4e80*/  FSETP.GEU.AND P2, PT, R20, -126, PT ;  /* 0xc2fc00001400780b */ /* 0x000fe20003f4e000 */
[----:B------:R-:W-:Y:S02]  /*4e90*/  WARPGROUP.DEPBAR.LE gsb0, 0x0 ;  /* 0x00008000000079c5 */ /* 0x000fe40000010000 */
[----:B------:R-:W-:Y:S02]  /*4ea0*/  WARPGROUP.ARRIVE ;  /* 0x00000000000079c5 */ /* 0x000fe40000000000 */
[----:B------:R-:W-:Y:S01]  /*4eb0*/  @!P3 FMUL R17, R17, 0.5 ;  /* 0x3f0000001111b820 */ /* 0x000fe20000400000 */
[----:B------:R-:W1:Y:S01]  /*4ec0*/  MUFU.EX2 R15, R15 ;  /* 0x0000000f000f7308 */ /* 0x000e620000000800 */
[----:B--2---:R-:W-:Y:S01]  /*4ed0*/  @!P4 FMUL R50, R50, R50 ;  /* 0x000000323232c220 */ /* 0x004fe20000400000 */
[----:B------:R-:W-:Y:S01]  /*4ee0*/  FSETP.GEU.AND P4, PT, R58, -126, PT ;  /* 0xc2fc00003a00780b */ /* 0x000fe20003f8e000 */
[----:B------:R-:W-:Y:S01]  /*4ef0*/  HGMMA.64x32x16.F32 R216, R24, gdesc[UR8].tnspB, RZ, !UPT, gsb0 ;  /* 0x4060000818d87df0 */ /* 0x000fe2000c0008ff */
[----:B------:R-:W-:Y:S01]  /*4f00*/  UIADD3 UR10, UR5, 0x1c40, URZ ;  /* 0x00001c40050a7890 */ /* 0x000fe2000fffe03f */
[----:B------:R-:W-:-:S03]  /*4f10*/  UMOV UR11, 0x80000020 ;  /* 0x80000020000b7882 */ /* 0x000fc60000000000 */
        /* <DEDUP_REMOVED lines=19> */
[----:B------:R-:W-:-:S05]  /*5050*/  FSETP.GEU.AND P2, PT, R21, -126, PT ;  /* 0xc2fc00001500780b */ /* 0x000fca0003f4e000 */
[----:B------:R-:W-:Y:S01]  /*5060*/  @!P3 FMUL R69, R69, 0.5 ;  /* 0x3f0000004545b820 */ /* 0x000fe20000400000 */
[----:B------:R-:W1:Y:S01]  /*5070*/  MUFU.EX2 R58, R58 ;  /* 0x0000003a003a7308 */ /* 0x000e620000000800 */
[----:B--2---:R-:W-:Y:S01]  /*5080*/  @!P6 FMUL R54, R54, R54 ;  /* 0x000000363636e220 */ /* 0x004fe20000400000 */
[----:B------:R-:W-:Y:S01]  /*5090*/  FSETP.GEU.AND P6, PT, R36, -126, PT ;  /* 0xc2fc00002400780b */ /* 0x000fe20003fce000 */
[----:B------:R-:W-:Y:S02]  /*50a0*/  WARPGROUP.DEPBAR.LE gsb0, 0x0 ;  /* 0x00008000000079c5 */ /* 0x000fe40000010000 */
[----:B------:R-:W-:Y:S01]  /*50b0*/  WARPGROUP.ARRIVE ;  /* 0x00000000000079c5 */ /* 0x000fe20000000000 */
[----:B---3--:R-:W-:Y:S01]  /*50c0*/  @!P1 FMUL R55, R55, R55 ;  /* 0x0000003737379220 */ /* 0x008fe20000400000 */
[----:B------:R-:W-:Y:S01]  /*50d0*/  FSETP.GEU.AND P1, PT, R57, -126, PT ;  /* 0xc2fc00003900780b */ /* 0x000fe20003f2e000 */
[----:B------:R-:W2:Y:S01]  /*50e0*/  MUFU.EX2 R59, R59 ;  /* 0x0000003b003b7308 */ /* 0x000ea20000000800 */
[----:B------:R-:W-:-:S02]  /*50f0*/  @!P2 FMUL R21, R21, 0.5 ;  /* 0x3f0000001515a820 */ /* 0x000fc40000400000 */
[----:B------:R-:W-:Y:S01]  /*5100*/  HGMMA.64x32x16.F32 R200, R24, gdesc[UR4].tnspB, RZ, !UPT, gsb0 ;  /* 0x4060000418c87df0 */ /* 0x000fe2000c0008ff */
[----:B------:R-:W-:-:S03]  /*5110*/  UIADD3 UR6, UR5, 0x3000, URZ ;  /* 0x0000300005067890 */ /* 0x000fc6000fffe03f */
[----:B------:R-:W-:Y:S01]  /*5120*/  @!P6 FMUL R36, R36, 0.5 ;  /* 0x3f0000002424e820 */ /* 0x000fe20000400000 */
[----:B------:R-:W-:Y:S01]  /*5130*/  UMOV UR7, 0x80000020 ;  /* 0x8000002000077882 */ /* 0x000fe20000000000 */
[----:B-1----:R-:W-:Y:S01]  /*5140*/  @!P4 FMUL R58, R58, R58 ;  /* 0x0000003a3a3ac220 */ /* 0x002fe20000400000 */
[----:B------:R-:W-:Y:S01]  /*5150*/  FSETP.GEU.AND P4, PT, R66, -126, PT ;  /* 0xc2fc00004200780b */ /* 0x000fe20003f8e000 */
[----:B------:R-:W1:Y:S01]  /*5160*/  MUFU.EX2 R21, R21 ;  /* 0x0000001500157308 */ /* 0x000e620000000800 */
[----:B------:R-:W-:-:S07]  /*5170*/  @!P1 FMUL R57, R57, 0.5 ;  /* 0x3f00000039399820 */ /* 0x000fce0000400000 */
[----:B------:R-:W3:Y:S01]  /*5180*/  MUFU.EX2 R36, R36 ;  /* 0x0000002400247308 */ /* 0x000ee20000000800 */
[----:B--2---:R-:W-:Y:S01]  /*5190*/  @!P5 FMUL R59, R59, R59 ;  /* 0x0000003b3b3bd220 */ /* 0x004fe20000400000 */
[----:B------:R-:W-:Y:S02]  /*51a0*/  FSETP.GEU.AND P5, PT, R67, -126, PT ;  /* 0xc2fc00004300780b */ /* 0x000fe40003fae000 */
[----:B------:R-:W-:Y:S01]  /*51b0*/  @!P4 FMUL R66, R66, 0.5 ;  /* 0x3f0000004242c820 */ /* 0x000fe20000400000 */
[----:B-1----:R-:W-:-:S05]  /*51c0*/  @!P2 FMUL R21, R21, R21 ;  /* 0x000000151515a220 */ /* 0x002fca0000400000 */
[----:B------:R-:W1:Y:S01]  /*51d0*/  MUFU.EX2 R66, R66 ;  /* 0x0000004200427308 */ /* 0x000e620000000800 */
[----:B------:R-:W-:-:S04]  /*51e0*/  FSETP.GEU.AND P2, PT, R49, -126, PT ;  /* 0xc2fc00003100780b */ /* 0x000fc80003f4e000 */
[----:B------:R-:W-:Y:S01]  /*51f0*/  @!P5 FMUL R67, R67, 0.5 ;  /* 0x3f0000004343d820 */ /* 0x000fe20000400000 */
[----:B---3--:R-:W-:Y:S01]  /*5200*/  @!P6 FMUL R36, R36, R36 ;  /* 0x000000242424e220 */ /* 0x008fe20000400000 */
[----:B------:R-:W-:-:S04]  /*5210*/  FSETP.GEU.AND P6, PT, R62, -126, PT ;  /* 0xc2fc00003e00780b */ /* 0x000fc80003fce000 */
[----:B------:R-:W2:Y:S03]  /*5220*/  MUFU.EX2 R67, R67 ;  /* 0x0000004300437308 */ /* 0x000ea60000000800 */
[----:B------:R-:W-:Y:S01]  /*5230*/  @!P2 FMUL R49, R49, 0.5 ;  /* 0x3f0000003131a820 */ /* 0x000fe20000400000 */
[----:B-1----:R-:W-:Y:S01]  /*5240*/  @!P4 FMUL R66, R66, R66 ;  /* 0x000000424242c220 */ /* 0x002fe20000400000 */
[----:B------:R-:W-:-:S04]  /*5250*/  FSETP.GEU.AND P4, PT, R74, -126, PT ;  /* 0xc2fc00004a00780b */ /* 0x000fc80003f8e000 */
[----:B------:R-:W1:Y:S01]  /*5260*/  MUFU.EX2 R49, R49 ;  /* 0x0000003100317308 */ /* 0x000e620000000800 */
[----:B------:R-:W-:Y:S01]  /*5270*/  @!P6 FMUL R62, R62, 0.5 ;  /* 0x3f0000003e3ee820 */ /* 0x000fe20000400000 */
[----:B------:R-:W-:Y:S02]  /*5280*/  WARPGROUP.DEPBAR.LE gsb0, 0x0 ;  /* 0x00008000000079c5 */ /* 0x000fe40000010000 */
[----:B------:R-:W-:-:S04]  /*5290*/  WARPGROUP.ARRIVE ;  /* 0x00000000000079c5 */ /* 0x000fc80000000000 */
[----:B------:R-:W3:Y:S01]  /*52a0*/  MUFU.EX2 R62, R62 ;  /* 0x0000003e003e7308 */ /* 0x000ee20000000800 */
[----:B--2---:R-:W-:Y:S01]  /*52b0*/  @!P5 FMUL R67, R67, R67 ;  /* 0x000000434343d220 */ /* 0x004fe20000400000 */
[----:B------:R-:W-:Y:S01]  /*52c0*/  FSETP.GEU.AND P5, PT, R75, -126, PT ;  /* 0xc2fc00004b00780b */ /* 0x000fe20003fae000 */
[----:B------:R-:W-:Y:S01]  /*52d0*/  @!P4 FMUL R74, R74, 0.5 ;  /* 0x3f0000004a4ac820 */ /* 0x000fe20000400000 */
[----:B------:R-:W-:Y:S01]  /*52e0*/  HGMMA.64x32x16.F32 R184, R24, gdesc[UR16].tnspB, RZ, !UPT, gsb0 ;  /* 0x4060001018b87df0 */ /* 0x000fe2000c0008ff */
[----:B------:R-:W-:Y:S01]  /*52f0*/  UMOV UR18, UR8 ;  /* 0x0000000800127c82 */ /* 0x000fe20008000000 */
[----:B------:R-:W-:Y:S01]  /*5300*/  UMOV UR19, 0x80000020 ;  /* 0x8000002000137882 */ /* 0x000fe20000000000 */
[----:B-1----:R-:W-:Y:S02]  /*5310*/  @!P2 FMUL R49, R49, R49 ;  /* 0x000000313131a220 */ /* 0x002fe40000400000 */
[----:B------:R-:W1:Y:S01]  /*5320*/  MUFU.EX2 R74, R74 ;  /* 0x0000004a004a7308 */ /* 0x000e620000000800 */
[----:B------:R-:W-:Y:S01]  /*5330*/  FSETP.GEU.AND P2, PT, R84, -126, PT ;  /* 0xc2fc00005400780b */ /* 0x000fe20003f4e000 */
[----:B------:R-:W-:-:S04]  /*5340*/  UIADD3 UR8, UR5, 0x2600, URZ ;  /* 0x0000260005087890 */ /* 0x000fc8000fffe03f */
[----:B------:R-:W-:Y:S01]  /*5350*/  @!P5 FMUL R75, R75, 0.5 ;  /* 0x3f0000004b4bd820 */ /* 0x000fe20000400000 */
[----:B---3--:R-:W-:Y:S01]  /*5360*/  @!P6 FMUL R62, R62, R62 ;  /* 0x0000003e3e3ee220 */ /* 0x008fe20000400000 */
[----:B------:R-:W-:-:S04]  /*5370*/  FSETP.GEU.AND P6, PT, R64, -126, PT ;  /* 0xc2fc00004000780b */ /* 0x000fc80003fce000 */
[----:B------:R-:W2:Y:S02]  /*5380*/  MUFU.EX2 R75, R75 ;  /* 0x0000004b004b7308 */ /* 0x000ea40000000800 */
[----:B------:R-:W-:Y:S01]  /*5390*/  @!P2 FMUL R84, R84, 0.5 ;  /* 0x3f0000005454a820 */ /* 0x000fe20000400000 */
[----:B-1----:R-:W-:Y:S01]  /*53a0*/  @!P4 FMUL R74, R74, R74 ;  /* 0x0000004a4a4ac220 */ /* 0x002fe20000400000 */
[----:B------:R-:W-:-:S04]  /*53b0*/  FSETP.GEU.AND P4, PT, R44, -126, PT ;  /* 0xc2fc00002c00780b */ /* 0x000fc80003f8e000 */
[----:B------:R-:W1:Y:S01]  /*53c0*/  MUFU.EX2 R38, R84 ;  /* 0x0000005400267308 */ /* 0x000e620000000800 */
[----:B------:R-:W-:Y:S01]  /*53d0*/  @!P6 FMUL R64, R64, 0.5 ;  /* 0x3f0000004040e820 */ /* 0x000fe20000400000 */
[----:B--2---:R-:W-:Y:S01]  /*53e0*/  @!P5 FMUL R75, R75, R75 ;  /* 0x0000004b4b4bd220 */ /* 0x004fe20000400000 */
[----:B------:R-:W-:-:S06]  /*53f0*/  FSETP.GEU.AND P5, PT, R39, -126, PT ;  /* 0xc2fc00002700780b */ /* 0x000fcc0003fae000 */
[----:B------:R-:W-:-:S06]  /*5400*/  @!P4 FMUL R44, R44, 0.5 ;  /* 0x3f0000002c2cc820 */ /* 0x000fcc0000400000 */
[----:B------:R-:W2:Y:S01]  /*5410*/  MUFU.EX2 R44, R44 ;  /* 0x0000002c002c7308 */ /* 0x000ea20000000800 */
[----:B-1----:R-:W-:Y:S01]  /*5420*/  @!P2 FMUL R38, R38, R38 ;  /* 0x000000262626a220 */ /* 0x002fe20000400000 */
[----:B------:R-:W-:Y:S01]  /*5430*/  @!P5 FMUL R39, R39, 0.5 ;  /* 0x3f0000002727d820 */ /* 0x000fe20000400000 */
[----:B------:R-:W-:Y:S02]  /*5440*/  WARPGROUP.DEPBAR.LE gsb0, 0x0 ;  /* 0x00008000000079c5 */ /* 0x000fe40000010000 */
[----:B------:R-:W-:-:S03]  /*5450*/  WARPGROUP.ARRIVE ;  /* 0x00000000000079c5 */ /* 0x000fc60000000000 */
[----:B------:R-:W1:Y:S03]  /*5460*/  MUFU.EX2 R39, R39 ;  /* 0x0000002700277308 */ /* 0x000e660000000800 */
[----:B------:R-:W-:Y:S01]  /*5470*/  HGMMA.64x32x16.F32 R168, R24, gdesc[UR4].tnspB, RZ, !UPT, gsb0 ;  /* 0x4060000418a87df0 */ /* 0x000fe2000c0008ff */
[----:B------:R-:W-:Y:S01]  /*5480*/  UMOV UR6, UR4 ;  /* 0x0000000400067c82 */ /* 0x000fe20008000000 */
[----:B------:R-:W-:Y:S01]  /*5490*/  UMOV UR7, 0x80000020 ;  /* 0x8000002000077882 */ /* 0x000fe20000000000 */
[----:B------:R-:W-:Y:S01]  /*54a0*/  UIADD3 UR4, UR5, 0x2440, URZ ;  /* 0x0000244005047890 */ /* 0x000fe2000fffe03f */
[----:B--2---:R-:W-:Y:S01]  /*54b0*/  @!P4 FMUL R44, R44, R44 ;  /* 0x0000002c2c2cc220 */ /* 0x004fe20000400000 */
[----:B-1----:R-:W-:Y:S01]  /*54c0*/  @!P5 FMUL R39, R39, R39 ;  /* 0x000000272727d220 */ /* 0x002fe20000400000 */
[----:B------:R-:W-:Y:S02]  /*54d0*/  WARPGROUP.DEPBAR.LE gsb0, 0x0 ;  /* 0x00008000000079c5 */ /* 0x000fe40000010000 */
[----:B------:R-:W-:-:S06]  /*54e0*/  WARPGROUP.ARRIVE ;  /* 0x00000000000079c5 */ /* 0x000fcc0000000000 */
[----:B------:R-:W-:Y:S01]  /*54f0*/  HGMMA.64x32x16.F32 R152, R24, gdesc[UR16].tnspB, RZ, !UPT, gsb0 ;  /* 0x4060001018987df0 */ /* 0x000fe2000c0008ff */
[----:B------:R-:W-:Y:S02]  /*5500*/  UMOV UR19, 0x80000020 ;  /* 0x8000002000137882 */ /* 0x000fe40000000000 */
[----:B------:R-:W-:Y:S02]  /*5510*/  WARPGROUP.DEPBAR.LE gsb0, 0x0 ;  /* 0x00008000000079c5 */ /* 0x000fe40000010000 */
[----:B------:R-:W-:Y:S01]  /*5520*/  WARPGROUP.ARRIVE ;  /* 0x00000000000079c5 */ /* 0x000fe20000000000 */
[----:B------:R-:W-:Y:S02]  /*5530*/  F2FP.F16.F32.PACK_AB R24, R12, R11 ;  /* 0x0000000b0c18723e */ /* 0x000fe400000000ff */
[----:B------:R-:W-:Y:S02]  /*5540*/  F2FP.F16.F32.PACK_AB R26, R10, R9 ;  /* 0x000000090a1a723e */ /* 0x000fe400000000ff */
[----:B------:R-:W-:Y:S01]  /*5550*/  F2FP.F16.F32.PACK_AB R25, R43, R42 ;  /* 0x0000002a2b19723e */ /* 0x000fe200000000ff */
[----:B------:R-:W-:Y:S01]  /*5560*/  HGMMA.64x32x16.F32 R136, R32, gdesc[UR8].tnspB, R136, gsb0 ;  /* 0x4060000820887df0 */ /* 0x000fe20008000888 */
[----:B------:R-:W-:Y:S01]  /*5570*/  F2FP.F16.F32.PACK_AB R27, R47, R46 ;  /* 0x0000002e2f1b723e */ /* 0x000fe200000000ff */
[----:B------:R-:W-:Y:S01]  /*5580*/  UIADD3 UR10, UR5, 0x2a00, URZ ;  /* 0x00002a00050a7890 */ /* 0x000fe2000fffe03f */
[----:B------:R-:W-:-:S02]  /*5590*/  WARPGROUP.DEPBAR.LE gsb0, 0x0 ;  /* 0x00008000000079c5 */ /* 0x000fc40000010000 */
[----:B------:R-:W-:-:S06]  /*55a0*/  WARPGROUP.ARRIVE ;  /* 0x00000000000079c5 */ /* 0x000fcc0000000000 */
[----:B------:R-:W-:Y:S01]  /*55b0*/  HGMMA.64x32x16.F32 R232, R32, gdesc[UR4].tnspB, R232, gsb0 ;  /* 0x4060000420e87df0 */ /* 0x000fe200080008e8 */
[----:B------:R-:W-:Y:S01]  /*55c0*/  UMOV UR6, UR4 ;  /* 0x0000000400067c82 */ /* 0x000fe20008000000 */
[----:B------:R-:W-:Y:S01]  /*55d0*/  UMOV UR7, 0x80000020 ;  /* 0x8000002000077882 */ /* 0x000fe20000000000 */
[----:B------:R-:W-:Y:S01]  /*55e0*/  UIADD3 UR4, UR5, 0x2840, URZ ;  /* 0x0000284005047890 */ /* 0x000fe2000fffe03f */
[----:B------:R-:W-:Y:S02]  /*55f0*/  WARPGROUP.DEPBAR.LE gsb0, 0x0 ;  /* 0x00008000000079c5 */ /* 0x000fe40000010000 */
        /* <DEDUP_REMOVED lines=30> */
[----:B------:R-:W-:Y:S01]  /*57e0*/  WARPGROUP.ARRIVE ;  /* 0x00000000000079c5 */ /* 0x000fe20000000000 */
[----:B------:R-:W1:Y:S05]  /*57f0*/  MUFU.EX2 R34, R57 ;  /* 0x0000003900227308 */ /* 0x000e6a0000000800 */
[----:B------:R-:W-:Y:S01]  /*5800*/  HGMMA.64x32x16.F32 R136, R24, gdesc[UR4].tnspB, R136, gsb0 ;  /* 0x4060000418887df0 */ /* 0x000fe20008000888 */
[----:B------:R-:W-:Y:S01]  /*5810*/  UMOV UR6, UR4 ;  /* 0x0000000400067c82 */ /* 0x000fe20008000000 */
[----:B------:R-:W-:Y:S01]  /*5820*/  UMOV UR7, 0x80000020 ;  /* 0x8000002000077882 */ /* 0x000fe20000000000 */
[----:B------:R-:W-:Y:S01]  /*5830*/  UIADD3 UR4, UR5, 0x2480, URZ ;  /* 0x0000248005047890 */ /* 0x000fe2000fffe03f */
[----:B------:R-:W2:Y:S01]  /*5840*/  MUFU.EX2 R35, R64 ;  /* 0x0000004000237308 */ /* 0x000ea20000000800 */
[----:B-1----:R-:W-:Y:S01]  /*5850*/  @!P1 FMUL R34, R34, R34 ;  /* 0x0000002222229220 */ /* 0x002fe20000400000 */
[----:B------:R-:W-:-:S06]  /*5860*/  FSETP.GEU.AND P1, PT, R63, -126, PT ;  /* 0xc2fc00003f00780b */ /* 0x000fcc0003f2e000 */
[----:B------:R-:W1:Y:S01]  /*5870*/  MUFU.EX2 R32, R69 ;  /* 0x0000004500207308 */ /* 0x000e620000000800 */
[----:B--2---:R-:W-:Y:S01]  /*5880*/  @!P6 FMUL R35, R35, R35 ;  /* 0x000000232323e220 */ /* 0x004fe20000400000 */
[----:B------:R-:W-:-:S05]  /*5890*/  FSETP.GEU.AND P6, PT, R70, -126, PT ;  /* 0xc2fc00004600780b */ /* 0x000fca0003fce000 */
[----:B------:R-:W-:Y:S01]  /*58a0*/  @!P1 FMUL R63, R63, 0.5 ;  /* 0x3f0000003f3f9820 */ /* 0x000fe20000400000 */
[----:B-1----:R-:W-:-:S05]  /*58b0*/  @!P3 FMUL R32, R32, R32 ;  /* 0x000000202020b220 */ /* 0x002fca0000400000 */
[----:B------:R-:W1:Y:S01]  /*58c0*/  MUFU.EX2 R63, R63 ;  /* 0x0000003f003f7308 */ /* 0x000e620000000800 */
[----:B------:R-:W-:Y:S01]  /*58d0*/  FSETP.GEU.AND P3, PT, R37, -126, PT ;  /* 0xc2fc00002500780b */ /* 0x000fe20003f6e000 */
[----:B------:R-:W-:-:S06]  /*58e0*/  @!P6 FMUL R70, R70, 0.5 ;  /* 0x3f0000004646e820 */ /* 0x000fcc0000400000 */
[----:B------:R-:W2:Y:S06]  /*58f0*/  MUFU.EX2 R70, R70 ;  /* 0x0000004600467308 */ /* 0x000eac0000000800 */
[----:B------:R-:W-:Y:S01]  /*5900*/  @!P3 FMUL R37, R37, 0.5 ;  /* 0x3f0000002525b820 */ /* 0x000fe20000400000 */
[----:B-1----:R-:W-:Y:S01]  /*5910*/  @!P1 FMUL R63, R63, R63 ;  /* 0x0000003f3f3f9220 */ /* 0x002fe20000400000 */
[----:B------:R-:W-:Y:S02]  /*5920*/  WARPGROUP.DEPBAR.LE gsb0, 0x0 ;  /* 0x00008000000079c5 */ /* 0x000fe40000010000 */
[----:B------:R-:W-:Y:S01]  /*5930*/  WARPGROUP.ARRIVE ;  /* 0x00000000000079c5 */ /* 0x000fe20000000000 */
[----:B------:R-:W-:Y:S01]  /*5940*/  FSETP.GEU.AND P1, PT, R65, -126, PT ;  /* 0xc2fc00004100780b */ /* 0x000fe20003f2e000 */
[----:B------:R-:W1:Y:S04]  /*5950*/  MUFU.EX2 R37, R37 ;  /* 0x0000002500257308 */ /* 0x000e680000000800 */
[----:B------:R-:W-:Y:S01]  /*5960*/  HGMMA.64x32x16.F32 R232, R24, gdesc[UR4].tnspB, R232, gsb0 ;  /* 0x4060000418e87df0 */ /* 0x000fe200080008e8 */
[----:B------:R-:W-:Y:S01]  /*5970*/  UMOV UR6, UR4 ;  /* 0x0000000400067c82 */ /* 0x000fe20008000000 */
[----:B------:R-:W-:Y:S01]  /*5980*/  UMOV UR7, 0x80000020 ;  /* 0x8000002000077882 */ /* 0x000fe20000000000 */
[----:B------:R-:W-:Y:S01]  /*5990*/  UIADD3 UR4, UR5, 0x2880, URZ ;  /* 0x0000288005047890 */ /* 0x000fe2000fffe03f */
[----:B--2---:R-:W-:Y:S01]  /*59a0*/  @!P6 FMUL R70, R70, R70 ;  /* 0x000000464646e220 */ /* 0x004fe20000400000 */
[----:B------:R-:W-:-:S03]  /*59b0*/  FSETP.GEU.AND P6, PT, R72, -126, PT ;  /* 0xc2fc00004800780b */ /* 0x000fc60003fce000 */
[----:B------:R-:W-:-:S04]  /*59c0*/  @!P1 FMUL R65, R65, 0.5 ;  /* 0x3f00000041419820 */ /* 0x000fc80000400000 */
[----:B------:R-:W2:Y:S01]  /*59d0*/  MUFU.EX2 R33, R65 ;  /* 0x0000004100217308 */ /* 0x000ea20000000800 */
[----:B-1----:R-:W-:Y:S01]  /*59e0*/  @!P3 FMUL R37, R37, R37 ;  /* 0x000000252525b220 */ /* 0x002fe20000400000 */
[----:B------:R-:W-:-:S04]  /*59f0*/  FSETP.GEU.AND P3, PT, R40, -126, PT ;  /* 0xc2fc00002800780b */ /* 0x000fc80003f6e000 */
[----:B------:R-:W-:-:S04]  /*5a00*/  @!P6 FMUL R72, R72, 0.5 ;  /* 0x3f0000004848e820 */ /* 0x000fc80000400000 */
[----:B------:R-:W1:Y:S05]  /*5a10*/  MUFU.EX2 R57, R72 ;  /* 0x0000004800397308 */ /* 0x000e6a0000000800 */
[----:B------:R-:W-:Y:S01]  /*5a20*/  @!P3 FMUL R40, R40, 0.5 ;  /* 0x3f0000002828b820 */ /* 0x000fe20000400000 */
[----:B--2---:R-:W-:Y:S01]  /*5a30*/  @!P1 FMUL R33, R33, R33 ;  /* 0x0000002121219220 */ /* 0x004fe20000400000 */
[----:B------:R-:W-:-:S04]  /*5a40*/  FSETP.GEU.AND P1, PT, R71, -126, PT ;  /* 0xc2fc00004700780b */ /* 0x000fc80003f2e000 */
[----:B------:R-:W2:Y:S01]  /*5a50*/  MUFU.EX2 R40, R40 ;  /* 0x0000002800287308 */ /* 0x000ea20000000800 */
[----:B-1----:R-:W-:Y:S01]  /*5a60*/  @!P6 FMUL R57, R57, R57 ;  /* 0x000000393939e220 */ /* 0x002fe20000400000 */
[----:B------:R-:W-:-:S07]  /*5a70*/  FSETP.GEU.AND P6, PT, R78, -126, PT ;  /* 0xc2fc00004e00780b */ /* 0x000fce0003fce000 */
[----:B------:R-:W-:-:S06]  /*5a80*/  @!P1 FMUL R71, R71, 0.5 ;  /* 0x3f00000047479820 */ /* 0x000fcc0000400000 */
[----:B------:R-:W1:Y:S01]  /*5a90*/  MUFU.EX2 R71, R71 ;  /* 0x0000004700477308 */ /* 0x000e620000000800 */
[----:B------:R-:W-:Y:S02]  /*5aa0*/  WARPGROUP.DEPBAR.LE gsb0, 0x0 ;  /* 0x00008000000079c5 */ /* 0x000fe40000010000 */
[----:B------:R-:W-:Y:S01]  /*5ab0*/  WARPGROUP.ARRIVE ;  /* 0x00000000000079c5 */ /* 0x000fe20000000000 */
[----:B------:R-:W-:Y:S01]  /*5ac0*/  @!P6 FMUL R78, R78, 0.5 ;  /* 0x3f0000004e4ee820 */ /* 0x000fe20000400000 */
[----:B--2---:R-:W-:-:S04]  /*5ad0*/  @!P3 FMUL R40, R40, R40 ;  /* 0x000000282828b220 */ /* 0x004fc80000400000 */
[----:B------:R-:W-:Y:S01]  /*5ae0*/  HGMMA.64x32x16.F32 R216, R24, gdesc[UR4].tnspB, R216, gsb0 ;  /* 0x4060000418d87df0 */ /* 0x000fe200080008d8 */
[----:B------:R-:W-:Y:S01]  /*5af0*/  UMOV UR6, UR4 ;  /* 0x0000000400067c82 */ /* 0x000fe20008000000 */
[----:B------:R-:W-:Y:S01]  /*5b00*/  UMOV UR7, 0x80000020 ;  /* 0x8000002000077882 */ /* 0x000fe20000000000 */
[----:B------:R-:W-:Y:S01]  /*5b10*/  UIADD3 UR4, UR5, 0x2c80, URZ ;  /* 0x00002c8005047890 */ /* 0x000fe2000fffe03f */
[----:B------:R-:W2:Y:S01]  /*5b20*/  MUFU.EX2 R78, R78 ;  /* 0x0000004e004e7308 */ /* 0x000ea20000000800 */
[----:B-1----:R-:W-:Y:S01]  /*5b30*/  @!P1 FMUL R71, R71, R71 ;  /* 0x0000004747479220 */ /* 0x002fe20000400000 */
[----:B------:R-:W-:Y:S01]  /*5b40*/  FSETP.GEU.AND P1, PT, R48, -126, PT ;  /* 0xc2fc00003000780b */ /* 0x000fe20003f2e000 */
[----:B--2---:R-:W-:-:S12]  /*5b50*/  @!P6 FMUL R78, R78, R78 ;  /* 0x0000004e4e4ee220 */ /* 0x004fd80000400000 */
[----:B------:R-:W-:Y:S01]  /*5b60*/  @!P1 FMUL R48, R48, 0.5 ;  /* 0x3f00000030309820 */ /* 0x000fe20000400000 */
[----:B------:R-:W-:-:S05]  /*5b70*/  FSETP.GEU.AND P6, PT, R52, -126, PT ;  /* 0xc2fc00003400780b */ /* 0x000fca0003fce000 */
[----:B------:R-:W1:Y:S08]  /*5b80*/  MUFU.EX2 R48, R48 ;  /* 0x0000003000307308 */ /* 0x000e700000000800 */
[----:B------:R-:W-:-:S06]  /*5b90*/  @!P6 FMUL R52, R52, 0.5 ;  /* 0x3f0000003434e820 */ /* 0x000fcc0000400000 */
[----:B------:R-:W2:Y:S01]  /*5ba0*/  MUFU.EX2 R52, R52 ;  /* 0x0000003400347308 */ /* 0x000ea20000000800 */
[----:B-1----:R-:W-:Y:S01]  /*5bb0*/  @!P1 FMUL R48, R48, R48 ;  /* 0x0000003030309220 */ /* 0x002fe20000400000 */
[----:B------:R-:W-:Y:S01]  /*5bc0*/  FSETP.GEU.AND P1, PT, R79, -126, PT ;  /* 0xc2fc00004f00780b */ /* 0x000fe20003f2e000 */
[----:B------:R-:W-:Y:S02]  /*5bd0*/  WARPGROUP.DEPBAR.LE gsb0, 0x0 ;  /* 0x00008000000079c5 */ /* 0x000fe40000010000 */
[----:B------:R-:W-:-:S06]  /*5be0*/  WARPGROUP.ARRIVE ;  /* 0x00000000000079c5 */ /* 0x000fcc0000000000 */
[----:B------:R-:W-:Y:S01]  /*5bf0*/  HGMMA.64x32x16.F32 R200, R24, gdesc[UR4].tnspB, R200, gsb0 ;  /* 0x4060000418c87df0 */ /* 0x000fe200080008c8 */
[----:B------:R-:W-:Y:S01]  /*5c00*/  UMOV UR6, UR4 ;  /* 0x0000000400067c82 */ /* 0x000fe20008000000 */
[----:B------:R-:W-:Y:S01]  /*5c10*/  UMOV UR7, 0x80000020 ;  /* 0x8000002000077882 */ /* 0x000fe20000000000 */
[----:B------:R-:W-:Y:S01]  /*5c20*/  UIADD3 UR4, UR5, 0x3080, URZ ;  /* 0x0000308005047890 */ /* 0x000fe2000fffe03f */
[----:B------:R-:W-:Y:S01]  /*5c30*/  @!P1 FMUL R79, R79, 0.5 ;  /* 0x3f0000004f4f9820 */ /* 0x000fe20000400000 */
[----:B--2---:R-:W-:Y:S01]  /*5c40*/  @!P6 FMUL R52, R52, R52 ;  /* 0x000000343434e220 */ /* 0x004fe20000400000 */
[----:B------:R-:W-:-:S04]  /*5c50*/  FSETP.GEU.AND P6, PT, R41, -126, PT ;  /* 0xc2fc00002900780b */ /* 0x000fc80003fce000 */
[----:B------:R-:W1:Y:S09]  /*5c60*/  MUFU.EX2 R79, R79 ;  /* 0x0000004f004f7308 */ /* 0x000e720000000800 */
[----:B------:R-:W-:-:S06]  /*5c70*/  @!P6 FMUL R41, R41, 0.5 ;  /* 0x3f0000002929e820 */ /* 0x000fcc0000400000 */
[----:B------:R-:W2:Y:S01]  /*5c80*/  MUFU.EX2 R41, R41 ;  /* 0x0000002900297308 */ /* 0x000ea20000000800 */
[----:B-1----:R-:W-:Y:S01]  /*5c90*/  @!P1 FMUL R79, R79, R79 ;  /* 0x0000004f4f4f9220 */ /* 0x002fe20000400000 */
[----:B------:R-:W-:-:S13]  /*5ca0*/  FSETP.GEU.AND P1, PT, R45, -126, PT ;  /* 0xc2fc00002d00780b */ /* 0x000fda0003f2e000 */
[----:B------:R-:W-:Y:S01]  /*5cb0*/  @!P1 FMUL R45, R45, 0.5 ;  /* 0x3f0000002d2d9820 */ /* 0x000fe20000400000 */
[----:B--2---:R-:W-:-:S05]  /*5cc0*/  @!P6 FMUL R41, R41, R41 ;  /* 0x000000292929e220 */ /* 0x004fca0000400000 */
[----:B------:R-:W1:Y:S01]  /*5cd0*/  MUFU.EX2 R45, R45 ;  /* 0x0000002d002d7308 */ /* 0x000e620000000800 */
[----:B------:R-:W-:Y:S02]  /*5ce0*/  WARPGROUP.DEPBAR.LE gsb0, 0x0 ;  /* 0x00008000000079c5 */ /* 0x000fe40000010000 */
[----:B------:R-:W-:-:S06]  /*5cf0*/  WARPGROUP.ARRIVE ;  /* 0x00000000000079c5 */ /* 0x000fcc0000000000 */
[----:B------:R-:W-:Y:S01]  /*5d00*/  HGMMA.64x32x16.F32 R184, R24, gdesc[UR4].tnspB, R184, gsb0 ;  /* 0x4060000418b87df0 */ /* 0x000fe200080008b8 */
[----:B------:R-:W-:Y:S01]  /*5d10*/  UMOV UR6, UR4 ;  /* 0x0000000400067c82 */ /* 0x000fe20008000000 */
[----:B------:R-:W-:Y:S01]  /*5d20*/  UMOV UR7, 0x80000020 ;  /* 0x8000002000077882 */ /* 0x000fe20000000000 */
[----:B------:R-:W-:Y:S01]  /*5d30*/  UIADD3 UR4, UR5, 0x3480, URZ ;  /* 0x0000348005047890 */ /* 0x000fe2000fffe03f */
[----:B-1----:R-:W-:Y:S01]  /*5d40*/  @!P1 FMUL R45, R45, R45 ;  /* 0x0000002d2d2d9220 */ /* 0x002fe20000400000 */
[----:B------:R-:W-:-:S13]  /*5d50*/  FSETP.GEU.AND P1, PT, R87, -126, PT ;  /* 0xc2fc00005700780b */ /* 0x000fda0003f2e000 */
[----:B------:R-:W-:-:S06]  /*5d60*/  @!P1 FMUL R87, R87, 0.5 ;  /* 0x3f00000057579820 */ /* 0x000fcc0000400000 */
[----:B------:R-:W1:Y:S02]  /*5d70*/  MUFU.EX2 R87, R87 ;  /* 0x0000005700577308 */ /* 0x000e640000000800 */
[----:B-1----:R-:W-:Y:S01]  /*5d80*/  @!P1 FMUL R87, R87, R87 ;  /* 0x0000005757579220 */ /* 0x002fe20000400000 */
        /* <DEDUP_REMOVED lines=13> */
[----:B------:R-:W-:Y:S02]  /*5e60*/  F2FP.F16.F32.PACK_AB R24, R15, R16 ;  /* 0x000000100f18723e */ /* 0x000fe400000000ff */
[----:B------:R-:W-:Y:S02]  /*5e70*/  F2FP.F16.F32.PACK_AB R26, R14, R13 ;  /* 0x0000000d0e1a723e */ /* 0x000fe400000000ff */
[----:B------:R-:W-:-:S02]  /*5e80*/  F2FP.F16.F32.PACK_AB R25, R51, R50 ;  /* 0x000000323319723e */ /* 0x000fc400000000ff */
[----:B------:R-:W-:-:S04]  /*5e90*/  F2FP.F16.F32.PACK_AB R27, R55, R54 ;  /* 0x00000036371b723e */ /* 0x000fc800000000ff */
        /* <DEDUP_REMOVED lines=218> */
[----:B------:R-:W-:-:S07]  /*6c40*/  UIADD3 UR4, UR5, 0x1e00, URZ ;  /* 0x00001e0005047890 */ /* 0x000fce000fffe03f */
[----:B------:R-:W-:Y:S01]  /*6c50*/  UMOV UR18, UR4 ;  /* 0x0000000400127c82 */ /* 0x000fe20008000000 */
[----:B------:R-:W-:Y:S02]  /*6c60*/  WARPGROUP.DEPBAR.LE gsb0, 0x0 ;  /* 0x00008000000079c5 */ /* 0x000fe40000010000 */
[----:B------:R-:W-:-:S06]  /*6c70*/  WARPGROUP.ARRIVE ;  /* 0x00000000000079c5 */ /* 0x000fcc0000000000 */
[----:B------:R-:W-:Y:S01]  /*6c80*/  HGMMA.64x32x16.F32 R152, R24, gdesc[UR4].tnspB, R152, gsb0 ;  /* 0x4060000418987df0 */ /* 0x000fe20008000898 */
[----:B------:R-:W-:Y:S02]  /*6c90*/  UIADD3 UR6, UR5, 0x2200, URZ ;  /* 0x0000220005067890 */ /* 0x000fe4000fffe03f */
[----:B------:R-:W-:Y:S02]  /*6ca0*/  WARPGROUP.DEPBAR.LE gsb0, 0x0 ;  /* 0x00008000000079c5 */ /* 0x000fe40000010000 */
[----:B------:R-:W-:-:S06]  /*6cb0*/  WARPGROUP.ARRIVE ;  /* 0x00000000000079c5 */ /* 0x000fcc0000000000 */
[----:B------:R-:W-:Y:S01]  /*6cc0*/  HGMMA.64x32x16.F32 R136, R28, gdesc[UR16].tnspB, R136, gsb0 ;  /* 0x406000101c887df0 */ /* 0x000fe20008000888 */
[----:B------:R-:W-:Y:S02]  /*6cd0*/  UMOV UR7, 0x80000020 ;  /* 0x8000002000077882 */ /* 0x000fe40000000000 */
[----:B------:R-:W-:Y:S02]  /*6ce0*/  WARPGROUP.DEPBAR.LE gsb0, 0x0 ;  /* 0x00008000000079c5 */ /* 0x000fe40000010000 */
[----:B------:R-:W-:Y:S01]  /*6cf0*/  WARPGROUP.ARRIVE ;  /* 0x00000000000079c5 */ /* 0x000fe20000000000 */
[----:B------:R-:W-:Y:S01]  /*6d00*/  UMOV UR18, UR8 ;  /* 0x0000000800127c82 */ /* 0x000fe20008000000 */
[----:B------:R-:W-:Y:S01]  /*6d10*/  UMOV UR19, 0x80000020 ;  /* 0x8000002000137882 */ /* 0x000fe20000000000 */
[----:B------:R-:W-:Y:S01]  /*6d20*/  UMOV UR11, 0x80000020 ;  /* 0x80000020000b7882 */ /* 0x000fe20000000000 */
[----:B------:R-:W-:Y:S01]  /*6d30*/  UIADD3 UR4, UR5, 0x2e00, URZ ;  /* 0x00002e0005047890 */ /* 0x000fe2000fffe03f */
[----:B------:R-:W-:-:S08]  /*6d40*/  FSETP.GEU.AND P1, PT, R97, -126, PT ;  /* 0xc2fc00006100780b */ /* 0x000fd00003f2e000 */
[----:B------:R-:W-:Y:S01]  /*6d50*/  HGMMA.64x32x16.F32 R232, R28, gdesc[UR4].tnspB, R232, gsb0 ;  /* 0x406000041ce87df0 */ /* 0x000fe200080008e8 */
[----:B------:R-:W-:Y:S01]  /*6d60*/  FSETP.GEU.AND P6, PT, R96, -126, PT ;  /* 0xc2fc00006000780b */ /* 0x000fe20003fce000 */
[----:B------:R-:W-:Y:S01]  /*6d70*/  IMAD.MOV.U32 R85, RZ, RZ, R144 ;  /* 0x000000ffff557224 */ /* 0x000fe200078e0090 */
        /* <DEDUP_REMOVED lines=8> */
[----:B------:R-:W-:-:S02]  /*6e00*/  MOV R86, R143 ;  /* 0x0000008f00567202 */ /* 0x000fc40000000f00 */
[----:B------:R-:W-:Y:S02]  /*6e10*/  MOV R84, R145 ;  /* 0x0000009100547202 */ /* 0x000fe40000000f00 */
[----:B------:R-:W-:Y:S02]  /*6e20*/  MOV R83, R146 ;  /* 0x0000009200537202 */ /* 0x000fe40000000f00 */
[----:B------:R-:W-:Y:S02]  /*6e30*/  MOV R72, R148 ;  /* 0x0000009400487202 */ /* 0x000fe40000000f00 */
[----:B------:R-:W-:Y:S02]  /*6e40*/  MOV R69, R149 ;  /* 0x0000009500457202 */ /* 0x000fe40000000f00 */
[----:B------:R-:W-:Y:S02]  /*6e50*/  MOV R64, R151 ;  /* 0x0000009700407202 */ /* 0x000fe40000000f00 */
[----:B------:R-:W-:-:S02]  /*6e60*/  MOV R88, R136 ;  /* 0x0000008800587202 */ /* 0x000fc40000000f00 */
[----:B------:R-:W-:Y:S02]  /*6e70*/  MOV R89, R137 ;  /* 0x0000008900597202 */ /* 0x000fe40000000f00 */
[----:B------:R-:W-:Y:S02]  /*6e80*/  MOV R91, R139 ;  /* 0x0000008b005b7202 */ /* 0x000fe40000000f00 */
[----:B------:R-:W-:Y:S02]  /*6e90*/  MOV R92, R140 ;  /* 0x0000008c005c7202 */ /* 0x000fe40000000f00 */
[----:B------:R-:W-:Y:S01]  /*6ea0*/  MOV R94, R142 ;  /* 0x0000008e005e7202 */ /* 0x000fe20000000f00 */
[----:B------:R-:W-:Y:S02]  /*6eb0*/  WARPGROUP.DEPBAR.LE gsb0, 0x0 ;  /* 0x00008000000079c5 */ /* 0x000fe40000010000 */
[----:B------:R-:W-:Y:S01]  /*6ec0*/  WARPGROUP.ARRIVE ;  /* 0x00000000000079c5 */ /* 0x000fe20000000000 */
[----:B------:R-:W-:Y:S01]  /*6ed0*/  UIADD3 UR6, UR5, 0x3200, URZ ;  /* 0x0000320005067890 */ /* 0x000fe2000fffe03f */
[----:B------:R-:W-:Y:S01]  /*6ee0*/  UMOV UR7, 0x80000020 ;  /* 0x8000002000077882 */ /* 0x000fe20000000000 */
[----:B------:R-:W-:Y:S01]  /*6ef0*/  @!P1 FMUL R97, R97, 0.5 ;  /* 0x3f00000061619820 */ /* 0x000fe20000400000 */
[----:B------:R-:W-:-:S02]  /*6f00*/  @!P6 FMUL R96, R96, 0.5 ;  /* 0x3f0000006060e820 */ /* 0x000fc40000400000 */
[----:B------:R-:W-:Y:S01]  /*6f10*/  HGMMA.64x32x16.F32 R216, R28, gdesc[UR16].tnspB, R216, gsb0 ;  /* 0x406000101cd87df0 */ /* 0x000fe200080008d8 */
[----:B------:R-:W-:Y:S01]  /*6f20*/  UIADD3 UR8, UR5, 0x3600, URZ ;  /* 0x0000360005087890 */ /* 0x000fe2000fffe03f */
[----:B------:R-:W-:Y:S01]  /*6f30*/  @!P3 FMUL R101, R101, 0.5 ;  /* 0x3f0000006565b820 */ /* 0x000fe20000400000 */
[----:B------:R-:W-:Y:S01]  /*6f40*/  @!P5 FMUL R99, R99, 0.5 ;  /* 0x3f0000006363d820 */ /* 0x000fe20000400000 */
[----:B------:R-:W-:Y:S01]  /*6f50*/  @!P2 FMUL R100, R100, 0.5 ;  /* 0x3f0000006464a820 */ /* 0x000fe20000400000 */
[----:B------:R-:W-:Y:S01]  /*6f60*/  @!P4 FMUL R98, R98, 0.5 ;  /* 0x3f0000006262c820 */ /* 0x000fe20000400000 */
[----:B------:R-:W-:Y:S01]  /*6f70*/  MOV R95, R86 ;  /* 0x00000056005f7202 */ /* 0x000fe20000000f00 */
[----:B------:R-:W2:Y:S01]  /*6f80*/  LDL.LU.64 R150, [R1+0xd8] ;  /* 0x0000d80001967983 */ /* 0x000ea20000300a00 */
[----:B------:R-:W-:Y:S02]  /*6f90*/  WARPGROUP.DEPBAR.LE gsb0, 0x0 ;  /* 0x00008000000079c5 */ /* 0x000fe40000010000 */
[----:B------:R-:W-:Y:S01]  /*6fa0*/  WARPGROUP.ARRIVE ;  /* 0x00000000000079c5 */ /* 0x000fe20000000000 */
[----:B------:R-:W1:Y:S08]  /*6fb0*/  MUFU.EX2 R97, R97 ;  /* 0x0000006100617308 */ /* 0x000e700000000800 */
[----:B------:R-:W3:Y:S01]  /*6fc0*/  MUFU.EX2 R24, R96 ;  /* 0x0000006000187308 */ /* 0x000ee20000000800 */
[----:B------:R-:W-:Y:S01]  /*6fd0*/  HGMMA.64x32x16.F32 R200, R28, gdesc[UR8].tnspB, R200, gsb0 ;  /* 0x406000081cc87df0 */ /* 0x000fe200080008c8 */
[----:B------:R-:W-:Y:S01]  /*6fe0*/  UMOV UR10, UR4 ;  /* 0x00000004000a7c82 */ /* 0x000fe20008000000 */
[----:B------:R-:W-:Y:S01]  /*6ff0*/  UMOV UR11, 0x80000020 ;  /* 0x80000020000b7882 */ /* 0x000fe20000000000 */
[----:B------:R-:W-:Y:S01]  /*7000*/  UMOV UR19, 0x80000020 ;  /* 0x8000002000137882 */ /* 0x000fe20000000000 */
[----:B------:R-:W4:Y:S01]  /*7010*/  LDL.LU.64 R148, [R1+0xd0] ;  /* 0x0000d00001947983 */ /* 0x000f220000300a00 */
[----:B------:R-:W-:-:S02]  /*7020*/  WARPGROUP.DEPBAR.LE gsb0, 0x0 ;  /* 0x00008000000079c5 */ /* 0x000fc40000010000 */
[----:B------:R-:W-:Y:S01]  /*7030*/  WARPGROUP.ARRIVE ;  /* 0x00000000000079c5 */ /* 0x000fe20000000000 */
[----:B-1----:R-:W-:Y:S01]  /*7040*/  @!P1 FMUL R97, R97, R97 ;  /* 0x0000006161619220 */ /* 0x002fe20000400000 */
[----:B---3--:R-:W-:Y:S01]  /*7050*/  @!P6 FMUL R24, R24, R24 ;  /* 0x000000181818e220 */ /* 0x008fe20000400000 */
[----:B------:R-:W1:Y:S08]  /*7060*/  MUFU.EX2 R26, R100 ;  /* 0x00000064001a7308 */ /* 0x000e700000000800 */
[----:B------:R-:W3:Y:S01]  /*7070*/  MUFU.EX2 R101, R101 ;  /* 0x0000006500657308 */ /* 0x000ee20000000800 */
[----:B------:R-:W-:Y:S07]  /*7080*/  HGMMA.64x32x16.F32 R184, R28, gdesc[UR8].tnspB, R184, gsb0 ;  /* 0x406000081cb87df0 */ /* 0x000fee00080008b8 */
[----:B------:R-:W5:Y:S08]  /*7090*/  MUFU.EX2 R25, R98 ;  /* 0x0000006200197308 */ /* 0x000f700000000800 */
[----:B------:R-:W5:Y:S01]  /*70a0*/  MUFU.EX2 R99, R99 ;  /* 0x0000006300637308 */ /* 0x000f620000000800 */
[----:B------:R-:W-:Y:S01]  /*70b0*/  IMAD.MOV.U32 R96, RZ, RZ, R85 ;  /* 0x000000ffff607224 */ /* 0x000fe200078e0055 */
[----:B------:R-:W-:Y:S01]  /*70c0*/  UIADD3 UR4, UR5, 0x1e40, URZ ;  /* 0x00001e4005047890 */ /* 0x000fe2000fffe03f */
[----:B------:R-:W2:Y:S01]  /*70d0*/  LDL.LU.64 R146, [R1+0xc8] ;  /* 0x0000c80001927983 */ /* 0x000ea20000300a00 */
[----:B------:R-:W-:-:S02]  /*70e0*/  WARPGROUP.DEPBAR.LE gsb0, 0x0 ;  /* 0x00008000000079c5 */ /* 0x000fc40000010000 */
[----:B------:R-:W-:Y:S01]  /*70f0*/  WARPGROUP.ARRIVE ;  /* 0x00000000000079c5 */ /* 0x000fe20000000000 */
[----:B------:R-:W-:Y:S02]  /*7100*/  FSETP.GEU.AND P1, PT, R103, -126, PT ;  /* 0xc2fc00006700780b */ /* 0x000fe40003f2e000 */
[----:B------:R-:W-:Y:S01]  /*7110*/  FSETP.GEU.AND P6, PT, R102, -126, PT ;  /* 0xc2fc00006600780b */ /* 0x000fe20003fce000 */
[----:B-1----:R-:W-:Y:S01]  /*7120*/  @!P2 FMUL R26, R26, R26 ;  /* 0x0000001a1a1aa220 */ /* 0x002fe20000400000 */
[----:B---3--:R-:W-:Y:S01]  /*7130*/  @!P3 FMUL R101, R101, R101 ;  /* 0x000000656565b220 */ /* 0x008fe20000400000 */
[----:B------:R-:W-:Y:S01]  /*7140*/  HGMMA.64x32x16.F32 R168, R28, gdesc[UR4].tnspB, R168, gsb0 ;  /* 0x406000041ca87df0 */ /* 0x000fe200080008a8 */
[----:B------:R-:W-:Y:S01]  /*7150*/  UMOV UR6, UR8 ;  /* 0x0000000800067c82 */ /* 0x000fe20008000000 */
[----:B------:R-:W-:Y:S01]  /*7160*/  UMOV UR7, 0x80000020 ;  /* 0x8000002000077882 */ /* 0x000fe20000000000 */
[----:B-----5:R-:W-:Y:S01]  /*7170*/  @!P4 FMUL R25, R25, R25 ;  /* 0x000000191919c220 */ /* 0x020fe20000400000 */
[----:B------:R-:W-:Y:S01]  /*7180*/  @!P5 FMUL R99, R99, R99 ;  /* 0x000000636363d220 */ /* 0x000fe20000400000 */
[----:B------:R-:W-:Y:S01]  /*7190*/  FADD R56, R56, R24 ;  /* 0x0000001838387221 */ /* 0x000fe20000000000 */
[----:B------:R-:W-:Y:S01]  /*71a0*/  FADD R53, R53, R97 ;  /* 0x0000006135357221 */ /* 0x000fe20000000000 */
[----:B------:R-:W-:Y:S01]  /*71b0*/  MOV R98, R83 ;  /* 0x0000005300627202 */ /* 0x000fe20000000f00 */
[----:B------:R-:W-:Y:S01]  /*71c0*/  @!P1 FMUL R103, R103, 0.5 ;  /* 0x3f00000067679820 */ /* 0x000fe20000400000 */
[----:B------:R-:W-:Y:S01]  /*71d0*/  MOV R100, R72 ;  /* 0x0000004800647202 */ /* 0x000fe20000000f00 */
[----:B------:R-:W-:Y:S01]  /*71e0*/  @!P6 FMUL R102, R102, 0.5 ;  /* 0x3f0000006666e820 */ /* 0x000fe20000400000 */
[----:B------:R-:W-:Y:S01]  /*71f0*/  UMOV UR18, UR4 ;  /* 0x0000000400127c82 */ /* 0x000fe20008000000 */
[----:B------:R-:W3:Y:S02]  /*7200*/  LDL.LU.64 R144, [R1+0xc0] ;  /* 0x0000c00001907983 */ /* 0x000ee40000300a00 */
[----:B------:R-:W1:Y:S01]  /*7210*/  MUFU.EX2 R27, R102 ;  /* 0x00000066001b7308 */ /* 0x000e620000000800 */
[----:B------:R-:W-:-:S02]  /*7220*/  WARPGROUP.DEPBAR.LE gsb0, 0x0 ;  /* 0x00008000000079c5 */ /* 0x000fc40000010000 */
[----:B------:R-:W-:-:S05]  /*7230*/  WARPGROUP.ARRIVE ;  /* 0x00000000000079c5 */ /* 0x000fca0000000000 */
[----:B------:R-:W5:Y:S01]  /*7240*/  MUFU.EX2 R103, R103 ;  /* 0x0000006700677308 */ /* 0x000f620000000800 */
[----:B------:R-:W-:Y:S01]  /*7250*/  FADD R3, R3, R26 ;  /* 0x0000001a03037221 */ /* 0x000fe20000000000 */
[----:B------:R-:W-:Y:S01]  /*7260*/  FADD R8, R8, R25 ;  /* 0x0000001908087221 */ /* 0x000fe20000000000 */
[----:B------:R-:W-:Y:S01]  /*7270*/  F2FP.F16.F32.PACK_AB R24, R97, R24 ;  /* 0x000000186118723e */ /* 0x000fe200000000ff */
[----:B------:R-:W-:Y:S01]  /*7280*/  FADD R4, R4, R101 ;  /* 0x0000006504047221 */ /* 0x000fe20000000000 */
[----:B------:R-:W-:Y:S01]  /*7290*/  HGMMA.64x32x16.F32 R152, R28, gdesc[UR4].tnspB, R152, gsb0 ;  /* 0x406000041c987df0 */ /* 0x000fe20008000898 */
[----:B-1----:R-:W-:Y:S01]  /*72a0*/  @!P6 FMUL R27, R27, R27 ;  /* 0x0000001b1b1be220 */ /* 0x002fe20000400000 */
[----:B------:R-:W-:Y:S01]  /*72b0*/  F2FP.F16.F32.PACK_AB R26, R101, R26 ;  /* 0x0000001a651a723e */ /* 0x000fe200000000ff */
[----:B------:R-:W-:Y:S01]  /*72c0*/  FADD R7, R7, R99 ;  /* 0x0000006307077221 */ /* 0x000fe20000000000 */
[----:B------:R-:W-:Y:S01]  /*72d0*/  F2FP.F16.F32.PACK_AB R25, R99, R25 ;  /* 0x000000196319723e */ /* 0x000fe200000000ff */
[----:B------:R-:W-:Y:S01]  /*72e0*/  FADD R6, R6, R27 ;  /* 0x0000001b06067221 */ /* 0x000fe20000000000 */
[----:B------:R-:W-:Y:S01]  /*72f0*/  MOV R97, R84 ;  /* 0x0000005400617202 */ /* 0x000fe20000000f00 */
[----:B------:R-:W2:Y:S01]  /*7300*/  LDL.LU.64 R142, [R1+0xb8] ;  /* 0x0000b800018e7983 */ /* 0x000ea20000300a00 */
[----:B-----5:R-:W-:Y:S01]  /*7310*/  @!P1 FMUL R103, R103, R103 ;  /* 0x0000006767679220 */ /* 0x020fe20000400000 */
[----:B------:R-:W-:Y:S01]  /*7320*/  IMAD.MOV.U32 R99, RZ, RZ, R82 ;  /* 0x000000ffff637224 */ /* 0x000fe200078e0052 */
[----:B------:R-:W-:Y:S01]  /*7330*/  MOV R101, R69 ;  /* 0x0000004500657202 */ /* 0x000fe20000000f00 */
[----:B------:R-:W-:-:S02]  /*7340*/  IMAD.MOV.U32 R102, RZ, RZ, R65 ;  /* 0x000000ffff667224 */ /* 0x000fc400078e0041 */
[----:B------:R-:W-:Y:S01]  /*7350*/  FADD R5, R5, R103 ;  /* 0x0000006705057221 */ /* 0x000fe20000000000 */
[----:B------:R-:W-:Y:S01]  /*7360*/  F2FP.F16.F32.PACK_AB R27, R103, R27 ;  /* 0x0000001b671b723e */ /* 0x000fe200000000ff */
[----:B------:R-:W5:Y:S01]  /*7370*/  LDL.LU.64 R140, [R1+0xb0] ;  /* 0x0000b000018c7983 */ /* 0x000f620000300a00 */
[----:B------:R-:W-:-:S03]  /*7380*/  MOV R103, R64 ;  /* 0x0000004000677202 */ /* 0x000fc60000000f00 */
[----:B------:R-:W4:Y:S04]  /*7390*/  LDL.LU.64 R138, [R1+0xa8] ;  /* 0x0000a800018a7983 */ /* 0x000f280000300a00 */
[----:B------:R-:W3:Y:S01]  /*73a0*/  LDL.LU.64 R136, [R1+0xa0] ;  /* 0x0000a00001887983 */ /* 0x000ee20000300a00 */
[----:B------:R-:W-:Y:S01]  /*73b0*/  UIADD3 UR6, UR5, 0x2240, URZ ;  /* 0x0000224005067890 */ /* 0x000fe2000fffe03f */
[----:B------:R-:W-:Y:S01]  /*73c0*/  FSETP.GEU.AND P4, PT, R109, -126, PT ;  /* 0xc2fc00006d00780b */ /* 0x000fe20003f8e000 */
[----:B------:R-:W-:Y:S01]  /*73d0*/  UMOV UR7, 0x80000020 ;  /* 0x8000002000077882 */ /* 0x000fe20000000000 */
[----:B------:R-:W-:Y:S01]  /*73e0*/  UIADD3 UR8, UR5, 0x2640, URZ ;  /* 0x0000264005087890 */ /* 0x000fe2000fffe03f */
[----:B------:R-:W-:Y:S01]  /*73f0*/  FSETP.GEU.AND P5, PT, R113, -126, PT ;  /* 0xc2fc00007100780b */ /* 0x000fe20003fae000 */
[----:B------:R-:W-:Y:S01]  /*7400*/  UIADD3 UR10, UR5, 0x2a40, URZ ;  /* 0x00002a40050a7890 */ /* 0x000fe2000fffe03f */
[----:B------:R-:W-:Y:S01]  /*7410*/  FSETP.GEU.AND P2, PT, R105, -126, PT ;  /* 0xc2fc00006900780b */ /* 0x000fe20003f4e000 */
[----:B------:R-:W-:Y:S01]  /*7420*/  UMOV UR11, 0x80000020 ;  /* 0x80000020000b7882 */ /* 0x000fe20000000000 */
[----:B------:R-:W-:Y:S01]  /*7430*/  UIADD3 UR4, UR5, 0x2e40, URZ ;  /* 0x00002e4005047890 */ /* 0x000fe2000fffe03f */
[----:B------:R-:W-:Y:S01]  /*7440*/  FSETP.GEU.AND P6, PT, R112, -126, PT ;  /* 0xc2fc00007000780b */ /* 0x000fe20003fce000 */
[----:B------:R-:W1:Y:S01]  /*7450*/  S2R R85, SR_CgaCtaId ;  /* 0x0000000000557919 */ /* 0x000e620000008800 */
[----:B------:R-:W-:-:S02]  /*7460*/  FSETP.GEU.AND P3, PT, R104, -126, PT ;  /* 0xc2fc00006800780b */ /* 0x000fc40003f6e000 */
[----:B------:R-:W-:Y:S01]  /*7470*/  FSETP.GEU.AND P1, PT, R108, -126, PT ;  /* 0xc2fc00006c00780b */ /* 0x000fe20003f2e000 */
[----:B------:R-:W-:Y:S01]  /*7480*/  @!P4 FMUL R109, R109, 0.5 ;  /* 0x3f0000006d6dc820 */ /* 0x000fe20000400000 */
[----:B------:R-:W-:Y:S02]  /*7490*/  MOV R83, 0x400 ;  /* 0x0000040000537802 */ /* 0x000fe40000000f00 */
[----:B------:R-:W-:Y:S02]  /*74a0*/  @!P5 FMUL R113, R113, 0.5 ;  /* 0x3f0000007171d820 */ /* 0x000fe40000400000 */
[----:B------:R-:W-:Y:S01]  /*74b0*/  @!P2 FMUL R105, R105, 0.5 ;  /* 0x3f0000006969a820 */ /* 0x000fe20000400000 */
[----:B------:R-:W1:Y:S02]  /*74c0*/  MUFU.EX2 R109, R109 ;  /* 0x0000006d006d7308 */ /* 0x000e640000000800 */
[----:B------:R-:W-:Y:S01]  /*74d0*/  @!P6 FMUL R112, R112, 0.5 ;  /* 0x3f0000007070e820 */ /* 0x000fe20000400000 */
[----:B------:R-:W-:-:S02]  /*74e0*/  WARPGROUP.DEPBAR.LE gsb0, 0x0 ;  /* 0x00008000000079c5 */ /* 0x000fc40000010000 */
[----:B------:R-:W-:Y:S01]  /*74f0*/  WARPGROUP.ARRIVE ;  /* 0x00000000000079c5 */ /* 0x000fe20000000000 */
[----:B------:R-:W-:Y:S01]  /*7500*/  @!P3 FMUL R104, R104, 0.5 ;  /* 0x3f0000006868b820 */ /* 0x000fe20000400000 */
[----:B------:R-:W-:Y:S01]  /*7510*/  @!P1 FMUL R108, R108, 0.5 ;  /* 0x3f0000006c6c9820 */ /* 0x000fe20000400000 */
[----:B------:R-:W1:Y:S03]  /*7520*/  MUFU.EX2 R113, R113 ;  /* 0x0000007100717308 */ /* 0x000e660000000800 */
[----:B------:R-:W-:Y:S01]  /*7530*/  HGMMA.64x32x16.F32 R88, R24, gdesc[UR16].tnspB, R88, gsb0 ;  /* 0x4060001018587df0 */ /* 0x000fe20008000858 */
[----:B------:R-:W-:Y:S01]  /*7540*/  UMOV UR18, UR8 ;  /* 0x0000000800127c82 */ /* 0x000fe20008000000 */
[----:B------:R-:W-:Y:S01]  /*7550*/  UMOV UR19, 0x80000020 ;  /* 0x8000002000137882 */ /* 0x000fe20000000000 */
[----:B------:R-:W-:Y:S02]  /*7560*/  UIADD3 UR8, UR5, 0x3640, URZ ;  /* 0x0000364005087890 */ /* 0x000fe4000fffe03f */
[----:B------:R-:W1:Y:S02]  /*7570*/  MUFU.EX2 R105, R105 ;  /* 0x0000006900697308 */ /* 0x000e640000000800 */
[----:B-1----:R-:W-:Y:S01]  /*7580*/  @!P4 FMUL R109, R109, R109 ;  /* 0x0000006d6d6dc220 */ /* 0x002fe20000400000 */
[----:B------:R-:W-:-:S03]  /*7590*/  FSETP.GEU.AND P4, PT, R121, -126, PT ;  /* 0xc2fc00007900780b */ /* 0x000fc60003f8e000 */
[----:B------:R-:W-:Y:S01]  /*75a0*/  FADD R10, R10, R109 ;  /* 0x0000006d0a0a7221 */ /* 0x000fe20000000000 */
[----:B------:R-:W-:Y:S01]  /*75b0*/  LEA R83, R85, R83, 0x18 ;  /* 0x0000005355537211 */ /* 0x000fe200078ec0ff */
[----:B------:R-:W1:Y:S01]  /*75c0*/  MUFU.EX2 R112, R112 ;  /* 0x0000007000707308 */ /* 0x000e620000000800 */
[----:B------:R-:W-:Y:S01]  /*75d0*/  @!P5 FMUL R113, R113, R113 ;  /* 0x000000717171d220 */ /* 0x000fe20000400000 */
[----:B------:R-:W-:-:S03]  /*75e0*/  FSETP.GEU.AND P5, PT, R125, -126, PT ;  /* 0xc2fc00007d00780b */ /* 0x000fc60003fae000 */
[----:B------:R-:W-:-:S03]  /*75f0*/  FADD R15, R15, R113 ;  /* 0x000000710f0f7221 */ /* 0x000fc60000000000 */
[----:B------:R-:W-:Y:S01]  /*7600*/  @!P4 FMUL R121, R121, 0.5 ;  /* 0x3f0000007979c820 */ /* 0x000fe20000400000 */
[----:B------:R-:W-:Y:S01]  /*7610*/  @!P2 FMUL R105, R105, R105 ;  /* 0x000000696969a220 */ /* 0x000fe20000400000 */
[----:B------:R-:W-:-:S04]  /*7620*/  FSETP.GEU.AND P2, PT, R117, -126, PT ;  /* 0xc2fc00007500780b */ /* 0x000fc80003f4e000 */
[----:B------:R-:W1:Y:S01]  /*7630*/  MUFU.EX2 R121, R121 ;  /* 0x0000007900797308 */ /* 0x000e620000000800 */
[----:B------:R-:W-:Y:S01]  /*7640*/  FADD R12, R12, R105 ;  /* 0x000000690c0c7221 */ /* 0x000fe20000000000 */
[----:B------:R-:W-:Y:S01]  /*7650*/  @!P5 FMUL R125, R125, 0.5 ;  /* 0x3f0000007d7dd820 */ /* 0x000fe20000400000 */
[----:B-1----:R-:W-:Y:S01]  /*7660*/  @!P6 FMUL R112, R112, R112 ;  /* 0x000000707070e220 */ /* 0x002fe20000400000 */
[----:B------:R-:W-:-:S04]  /*7670*/  FSETP.GEU.AND P6, PT, R124, -126, PT ;  /* 0xc2fc00007c00780b */ /* 0x000fc80003fce000 */
[----:B------:R-:W1:Y:S01]  /*7680*/  MUFU.EX2 R125, R125 ;  /* 0x0000007d007d7308 */ /* 0x000e620000000800 */
[----:B------:R-:W-:Y:S01]  /*7690*/  FADD R16, R16, R112 ;  /* 0x0000007010107221 */ /* 0x000fe20000000000 */
[----:B------:R-:W-:-:S06]  /*76a0*/  @!P2 FMUL R117, R117, 0.5 ;  /* 0x3f0000007575a820 */ /* 0x000fcc0000400000 */
[----:B------:R-:W1:Y:S01]  /*76b0*/  MUFU.EX2 R117, R117 ;  /* 0x0000007500757308 */ /* 0x000e620000000800 */
[----:B------:R-:W-:Y:S01]  /*76c0*/  @!P4 FMUL R121, R121, R121 ;  /* 0x000000797979c220 */ /* 0x000fe20000400000 */
[----:B------:R-:W-:Y:S01]  /*76d0*/  @!P6 FMUL R124, R124, 0.5 ;  /* 0x3f0000007c7ce820 */ /* 0x000fe20000400000 */
[----:B------:R-:W-:Y:S02]  /*76e0*/  FSETP.GEU.AND P4, PT, R133, -126, PT ;  /* 0xc2fc00008500780b */ /* 0x000fe40003f8e000 */
[----:B------:R-:W-:Y:S01]  /*76f0*/  FADD R34, R34, R121 ;  /* 0x0000007922227221 */ /* 0x000fe20000000000 */
[----:B------:R-:W-:Y:S02]  /*7700*/  WARPGROUP.DEPBAR.LE gsb0, 0x0 ;  /* 0x00008000000079c5 */ /* 0x000fe40000010000 */
[----:B------:R-:W-:Y:S01]  /*7710*/  WARPGROUP.ARRIVE ;  /* 0x00000000000079c5 */ /* 0x000fe20000000000 */
[----:B------:R-:W1:Y:S02]  /*7720*/  MUFU.EX2 R124, R124 ;  /* 0x0000007c007c7308 */ /* 0x000e640000000800 */
[----:B-1----:R-:W-:Y:S01]  /*7730*/  @!P5 FMUL R125, R125, R125 ;  /* 0x0000007d7d7dd220 */ /* 0x002fe20000400000 */
[----:B------:R-:W-:-:S02]  /*7740*/  FADD R61, R61, R34 ;  /* 0x000000223d3d7221 */ /* 0x000fc40000000000 */
[----:B------:R-:W-:Y:S01]  /*7750*/  HGMMA.64x32x16.F32 R232, R24, gdesc[UR4].tnspB, R232, gsb0 ;  /* 0x4060000418e87df0 */ /* 0x000fe200080008e8 */
[----:B------:R-:W-:Y:S01]  /*7760*/  UIADD3 UR6, UR5, 0x3240, URZ ;  /* 0x0000324005067890 */ /* 0x000fe2000fffe03f */
[----:B------:R-:W-:Y:S01]  /*7770*/  @!P2 FMUL R117, R117, R117 ;  /* 0x000000757575a220 */ /* 0x000fe20000400000 */
[----:B------:R-:W-:Y:S01]  /*7780*/  UMOV UR7, 0x80000020 ;  /* 0x8000002000077882 */ /* 0x000fe20000000000 */
[----:B------:R-:W-:Y:S01]  /*7790*/  FSETP.GEU.AND P2, PT, R129, -126, PT ;  /* 0xc2fc00008100780b */ /* 0x000fe20003f4e000 */
[----:B------:R-:W-:Y:S01]  /*77a0*/  @!P4 FMUL R133, R133, 0.5 ;  /* 0x3f0000008585c820 */ /* 0x000fe20000400000 */
[----:B------:R-:W-:-:S05]  /*77b0*/  FADD R14, R14, R117 ;  /* 0x000000750e0e7221 */ /* 0x000fca0000000000 */
[----:B------:R-:W1:Y:S01]  /*77c0*/  MUFU.EX2 R133, R133 ;  /* 0x0000008500857308 */ /* 0x000e620000000800 */
[----:B------:R-:W-:-:S05]  /*77d0*/  @!P6 FMUL R124, R124, R124 ;  /* 0x0000007c7c7ce220 */ /* 0x000fca0000400000 */
[----:B------:R-:W-:-:S06]  /*77e0*/  @!P2 FMUL R129, R129, 0.5 ;  /* 0x3f0000008181a820 */ /* 0x000fcc0000400000 */
[----:B------:R-:W1:Y:S02]  /*77f0*/  MUFU.EX2 R129, R129 ;  /* 0x0000008100817308 */ /* 0x000e640000000800 */
[----:B-1----:R-:W-:Y:S01]  /*7800*/  @!P4 FMUL R133, R133, R133 ;  /* 0x000000858585c220 */ /* 0x002fe20000400000 */
[----:B------:R-:W-:Y:S01]  /*7810*/  FSETP.GEU.AND P4, PT, R107, -126, PT ;  /* 0xc2fc00006b00780b */ /* 0x000fe20003f8e000 */
[----:B------:R-:W-:Y:S01]  /*7820*/  @!P2 FMUL R129, R129, R129 ;  /* 0x000000818181a220 */ /* 0x000fe20000400000 */
[----:B------:R-:W-:-:S11]  /*7830*/  FSETP.GEU.AND P2, PT, R106, -126, PT ;  /* 0xc2fc00006a00780b */ /* 0x000fd60003f4e000 */
[----:B------:R-:W-:-:S06]  /*7840*/  @!P4 FMUL R107, R107, 0.5 ;  /* 0x3f0000006b6bc820 */ /* 0x000fcc0000400000 */
[----:B------:R-:W1:Y:S01]  /*7850*/  MUFU.EX2 R107, R107 ;  /* 0x0000006b006b7308 */ /* 0x000e620000000800 */
[----:B------:R-:W-:Y:S02]  /*7860*/  WARPGROUP.DEPBAR.LE gsb0, 0x0 ;  /* 0x00008000000079c5 */ /* 0x000fe40000010000 */
[----:B------:R-:W-:Y:S01]  /*7870*/  WARPGROUP.ARRIVE ;  /* 0x00000000000079c5 */ /* 0x000fe20000000000 */
[----:B------:R-:W-:-:S05]  /*7880*/  @!P2 FMUL R106, R106, 0.5 ;  /* 0x3f0000006a6aa820 */ /* 0x000fca0000400000 */
[----:B------:R-:W-:Y:S01]  /*7890*/  HGMMA.64x32x16.F32 R216, R24, gdesc[UR16].tnspB, R216, gsb0 ;  /* 0x4060001018d87df0 */ /* 0x000fe200080008d8 */
[----:B------:R-:W-:Y:S01]  /*78a0*/  UMOV UR19, 0x80000020 ;  /* 0x8000002000137882 */ /* 0x000fe20000000000 */
[----:B-1----:R-:W-:Y:S01]  /*78b0*/  @!P4 FMUL R107, R107, R107 ;  /* 0x0000006b6b6bc220 */ /* 0x002fe20000400000 */
[----:B------:R-:W-:-:S03]  /*78c0*/  FSETP.GEU.AND P4, PT, R115, -126, PT ;  /* 0xc2fc00007300780b */ /* 0x000fc60003f8e000 */
[----:B------:R-:W-:-:S10]  /*78d0*/  FADD R43, R43, R107 ;  /* 0x0000006b2b2b7221 */ /* 0x000fd40000000000 */
[----:B------:R-:W-:-:S06]  /*78e0*/  @!P4 FMUL R115, R115, 0.5 ;  /* 0x3f0000007373c820 */ /* 0x000fcc0000400000 */
[----:B------:R-:W1:Y:S02]  /*78f0*/  MUFU.EX2 R115, R115 ;  /* 0x0000007300737308 */ /* 0x000e640000000800 */
[----:B-1----:R-:W-:Y:S01]  /*7900*/  @!P4 FMUL R115, R115, R115 ;  /* 0x000000737373c220 */ /* 0x002fe20000400000 */
[----:B------:R-:W-:-:S03]  /*7910*/  FSETP.GEU.AND P4, PT, R123, -126, PT ;  /* 0xc2fc00007b00780b */ /* 0x000fc60003f8e000 */
[----:B------:R-:W-:Y:S01]  /*7920*/  FADD R51, R51, R115 ;  /* 0x0000007333337221 */ /* 0x000fe20000000000 */
[----:B------:R-:W-:Y:S02]  /*7930*/  WARPGROUP.DEPBAR.LE gsb0, 0x0 ;  /* 0x00008000000079c5 */ /* 0x000fe40000010000 */
[----:B------:R-:W-:-:S06]  /*7940*/  WARPGROUP.ARRIVE ;  /* 0x00000000000079c5 */ /* 0x000fcc0000000000 */
[----:B------:R-:W-:Y:S01]  /*7950*/  HGMMA.64x32x16.F32 R200, R24, gdesc[UR8].tnspB, R200, gsb0 ;  /* 0x4060000818c87df0 */ /* 0x000fe200080008c8 */
[----:B------:R-:W-:Y:S01]  /*7960*/  UMOV UR10, UR4 ;  /* 0x00000004000a7c82 */ /* 0x000fe20008000000 */
[----:B------:R-:W-:Y:S01]  /*7970*/  UMOV UR11, 0x80000020 ;  /* 0x80000020000b7882 */ /* 0x000fe20000000000 */
[----:B------:R-:W-:Y:S01]  /*7980*/  UIADD3 UR4, UR5, 0x1e80, URZ ;  /* 0x00001e8005047890 */ /* 0x000fe2000fffe03f */
[----:B------:R-:W-:-:S06]  /*7990*/  @!P4 FMUL R123, R123, 0.5 ;  /* 0x3f0000007b7bc820 */ /* 0x000fcc0000400000 */
[----:B------:R-:W-:Y:S01]  /*79a0*/  UMOV UR18, UR4 ;  /* 0x0000000400127c82 */ /* 0x000fe20008000000 */
[----:B------:R-:W-:Y:S01]  /*79b0*/  UIADD3 UR4, UR5, 0x2e80, URZ ;  /* 0x00002e8005047890 */ /* 0x000fe2000fffe03f */
[----:B------:R-:W1:Y:S02]  /*79c0*/  MUFU.EX2 R123, R123 ;  /* 0x0000007b007b7308 */ /* 0x000e640000000800 */
[----:B-1----:R-:W-:Y:S01]  /*79d0*/  @!P4 FMUL R123, R123, R123 ;  /* 0x0000007b7b7bc220 */ /* 0x002fe20000400000 */
[----:B------:R-:W-:-:S13]  /*79e0*/  FSETP.GEU.AND P4, PT, R131, -126, PT ;  /* 0xc2fc00008300780b */ /* 0x000fda0003f8e000 */
[----:B------:R-:W-:-:S04]  /*79f0*/  @!P4 FMUL R131, R131, 0.5 ;  /* 0x3f0000008383c820 */ /* 0x000fc80000400000 */
[----:B------:R-:W1:Y:S01]  /*7a00*/  MUFU.EX2 R34, R131 ;  /* 0x0000008300227308 */ /* 0x000e620000000800 */
[----:B------:R-:W-:Y:S02]  /*7a10*/  WARPGROUP.DEPBAR.LE gsb0, 0x0 ;  /* 0x00008000000079c5 */ /* 0x000fe40000010000 */
[----:B------:R-:W-:-:S06]  /*7a20*/  WARPGROUP.ARRIVE ;  /* 0x00000000000079c5 */ /* 0x000fcc0000000000 */
[----:B------:R-:W-:Y:S01]  /*7a30*/  HGMMA.64x32x16.F32 R184, R24, gdesc[UR8].tnspB, R184, gsb0 ;  /* 0x4060000818b87df0 */ /* 0x000fe200080008b8 */
[----:B------:R-:W-:Y:S01]  /*7a40*/  UIADD3 UR10, UR5, 0x2a80, URZ ;  /* 0x00002a80050a7890 */ /* 0x000fe2000fffe03f */
[----:B------:R-:W-:Y:S01]  /*7a50*/  UMOV UR11, 0x80000020 ;  /* 0x80000020000b7882 */ /* 0x000fe20000000000 */
[----:B-1----:R-:W-:Y:S01]  /*7a60*/  @!P4 FMUL R34, R34, R34 ;  /* 0x000000222222c220 */ /* 0x002fe20000400000 */
[----:B----4-:R-:W-:Y:S02]  /*7a70*/  FSETP.GEU.AND P4, PT, R139, -126, PT ;  /* 0xc2fc00008b00780b */ /* 0x010fe40003f8e000 */
[----:B---3--:R-:W-:Y:S02]  /*7a80*/  FSETP.GEU.AND P5, PT, R137, -126, PT ;  /* 0xc2fc00008900780b */ /* 0x008fe40003fae000 */
[----:B------:R-:W-:-:S09]  /*7a90*/  FSETP.GEU.AND P6, PT, R136, -126, PT ;  /* 0xc2fc00008800780b */ /* 0x000fd20003fce000 */
[----:B------:R-:W-:Y:S02]  /*7aa0*/  @!P4 FMUL R139, R139, 0.5 ;  /* 0x3f0000008b8bc820 */ /* 0x000fe40000400000 */
[----:B------:R-:W-:Y:S01]  /*7ab0*/  @!P5 FMUL R137, R137, 0.5 ;  /* 0x3f0000008989d820 */ /* 0x000fe20000400000 */
[----:B------:R-:W-:Y:S02]  /*7ac0*/  WARPGROUP.DEPBAR.LE gsb0, 0x0 ;  /* 0x00008000000079c5 */ /* 0x000fe40000010000 */
[----:B------:R-:W-:Y:S01]  /*7ad0*/  WARPGROUP.ARRIVE ;  /* 0x00000000000079c5 */ /* 0x000fe20000000000 */
[----:B------:R-:W-:Y:S02]  /*7ae0*/  @!P6 FMUL R136, R136, 0.5 ;  /* 0x3f0000008888e820 */ /* 0x000fe40000400000 */
[----:B------:R-:W1:Y:S03]  /*7af0*/  MUFU.EX2 R137, R137 ;  /* 0x0000008900897308 */ /* 0x000e660000000800 */
[----:B------:R-:W-:Y:S01]  /*7b00*/  HGMMA.64x32x16.F32 R168, R24, gdesc[UR4].tnspB, R168, gsb0 ;  /* 0x4060000418a87df0 */ /* 0x000fe200080008a8 */
[----:B------:R-:W-:Y:S01]  /*7b10*/  UMOV UR6, UR8 ;  /* 0x0000000800067c82 */ /* 0x000fe20008000000 */
[----:B------:R-:W-:Y:S01]  /*7b20*/  UMOV UR7, 0x80000020 ;  /* 0x8000002000077882 */ /* 0x000fe20000000000 */
[----:B------:R-:W-:-:S02]  /*7b30*/  UIADD3 UR8, UR5, 0x2680, URZ ;  /* 0x0000268005087890 */ /* 0x000fc4000fffe03f */
[----:B------:R-:W3:Y:S01]  /*7b40*/  MUFU.EX2 R136, R136 ;  /* 0x0000008800887308 */ /* 0x000ee20000000800 */
[----:B-1----:R-:W-:Y:S01]  /*7b50*/  @!P5 FMUL R137, R137, R137 ;  /* 0x000000898989d220 */ /* 0x002fe20000400000 */
[----:B------:R-:W-:Y:S01]  /*7b60*/  FSETP.GEU.AND P5, PT, R111, -126, PT ;  /* 0xc2fc00006f00780b */ /* 0x000fe20003fae000 */
[----:B---3--:R-:W-:Y:S01]  /*7b70*/  @!P6 FMUL R136, R136, R136 ;  /* 0x000000888888e220 */ /* 0x008fe20000400000 */
[----:B------:R-:W-:-:S03]  /*7b80*/  FSETP.GEU.AND P6, PT, R110, -126, PT ;  /* 0xc2fc00006e00780b */ /* 0x000fc60003fce000 */
[----:B------:R-:W-:-:S08]  /*7b90*/  FADD R57, R57, R136 ;  /* 0x0000008839397221 */ /* 0x000fd00000000000 */
[----:B------:R-:W-:-:S06]  /*7ba0*/  @!P5 FMUL R111, R111, 0.5 ;  /* 0x3f0000006f6fd820 */ /* 0x000fcc0000400000 */
[----:B------:R-:W1:Y:S01]  /*7bb0*/  MUFU.EX2 R111, R111 ;  /* 0x0000006f006f7308 */ /* 0x000e620000000800 */
[----:B------:R-:W-:Y:S01]  /*7bc0*/  @!P6 FMUL R110, R110, 0.5 ;  /* 0x3f0000006e6ee820 */ /* 0x000fe20000400000 */
[----:B------:R-:W-:Y:S02]  /*7bd0*/  WARPGROUP.DEPBAR.LE gsb0, 0x0 ;  /* 0x00008000000079c5 */ /* 0x000fe40000010000 */
[----:B------:R-:W-:Y:S01]  /*7be0*/  WARPGROUP.ARRIVE ;  /* 0x00000000000079c5 */ /* 0x000fe20000000000 */
[----:B-1----:R-:W-:Y:S01]  /*7bf0*/  @!P5 FMUL R111, R111, R111 ;  /* 0x0000006f6f6fd220 */ /* 0x002fe20000400000 */
[----:B------:R-:W-:-:S03]  /*7c00*/  FSETP.GEU.AND P5, PT, R119, -126, PT ;  /* 0xc2fc00007700780b */ /* 0x000fc60003fae000 */
[----:B------:R-:W-:Y:S01]  /*7c10*/  FADD R47, R47, R111 ;  /* 0x0000006f2f2f7221 */ /* 0x000fe20000000000 */
[----:B------:R-:W-:Y:S01]  /*7c20*/  HGMMA.64x32x16.F32 R152, R24, gdesc[UR4].tnspB, R152, gsb0 ;  /* 0x4060000418987df0 */ /* 0x000fe20008000898 */
[----:B------:R-:W-:Y:S01]  /*7c30*/  UIADD3 UR6, UR5, 0x2280, URZ ;  /* 0x0000228005067890 */ /* 0x000fe2000fffe03f */
[----:B------:R-:W-:-:S07]  /*7c40*/  UMOV UR7, 0x80000020 ;  /* 0x8000002000077882 */ /* 0x000fce0000000000 */
[----:B------:R-:W-:-:S06]  /*7c50*/  @!P5 FMUL R119, R119, 0.5 ;  /* 0x3f0000007777d820 */ /* 0x000fcc0000400000 */
[----:B------:R-:W1:Y:S02]  /*7c60*/  MUFU.EX2 R119, R119 ;  /* 0x0000007700777308 */ /* 0x000e640000000800 */
[----:B-1----:R-:W-:Y:S01]  /*7c70*/  @!P5 FMUL R119, R119, R119 ;  /* 0x000000777777d220 */ /* 0x002fe20000400000 */
[----:B------:R-:W-:-:S03]  /*7c80*/  FSETP.GEU.AND P5, PT, R127, -126, PT ;  /* 0xc2fc00007f00780b */ /* 0x000fc60003fae000 */
[----:B------:R-:W-:-:S10]  /*7c90*/  FADD R55, R55, R119 ;  /* 0x0000007737377221 */ /* 0x000fd40000000000 */
[----:B------:R-:W-:Y:S01]  /*7ca0*/  @!P5 FMUL R127, R127, 0.5 ;  /* 0x3f0000007f7fd820 */ /* 0x000fe20000400000 */
[----:B------:R-:W-:Y:S02]  /*7cb0*/  WARPGROUP.DEPBAR.LE gsb0, 0x0 ;  /* 0x00008000000079c5 */ /* 0x000fe40000010000 */
[----:B------:R-:W1:Y:S08]  /*7cc0*/  MUFU.EX2 R24, R104 ;  /* 0x0000006800187308 */ /* 0x000e700000000800 */
[----:B------:R-:W3:Y:S08]  /*7cd0*/  MUFU.EX2 R26, R108 ;  /* 0x0000006c001a7308 */ /* 0x000ef00000000800 */
[----:B------:R-:W4:Y:S01]  /*7ce0*/  MUFU.EX2 R25, R106 ;  /* 0x0000006a00197308 */ /* 0x000f220000000800 */
[----:B-1----:R-:W-:Y:S01]  /*7cf0*/  @!P3 FMUL R24, R24, R24 ;  /* 0x000000181818b220 */ /* 0x002fe20000400000 */
[----:B------:R-:W-:-:S03]  /*7d00*/  FSETP.GEU.AND P3, PT, R116, -126, PT ;  /* 0xc2fc00007400780b */ /* 0x000fc60003f6e000 */
[----:B------:R-:W-:Y:S01]  /*7d10*/  FADD R11, R11, R24 ;  /* 0x000000180b0b7221 */ /* 0x000fe20000000000 */
[----:B------:R-:W-:Y:S02]  /*7d20*/  F2FP.F16.F32.PACK_AB R24, R105, R24 ;  /* 0x000000186918723e */ /* 0x000fe400000000ff */
[----:B------:R-:W1:Y:S01]  /*7d30*/  MUFU.EX2 R27, R110 ;  /* 0x0000006e001b7308 */ /* 0x000e620000000800 */
[----:B---3--:R-:W-:Y:S01]  /*7d40*/  @!P1 FMUL R26, R26, R26 ;  /* 0x0000001a1a1a9220 */ /* 0x008fe20000400000 */
[----:B------:R-:W-:Y:S01]  /*7d50*/  FSETP.GEU.AND P1, PT, R120, -126, PT ;  /* 0xc2fc00007800780b */ /* 0x000fe20003f2e000 */
[----:B------:R-:W-:Y:S02]  /*7d60*/  FADD R11, R11, R57 ;  /* 0x000000390b0b7221 */ /* 0x000fe40000000000 */
[----:B------:R-:W-:Y:S01]  /*7d70*/  FADD R9, R9, R26 ;  /* 0x0000001a09097221 */ /* 0x000fe20000000000 */
[----:B------:R-:W-:Y:S01]  /*7d80*/  F2FP.F16.F32.PACK_AB R26, R109, R26 ;  /* 0x0000001a6d1a723e */ /* 0x000fe200000000ff */
[----:B------:R-:W-:Y:S01]  /*7d90*/  @!P3 FMUL R116, R116, 0.5 ;  /* 0x3f0000007474b820 */ /* 0x000fe20000400000 */
[----:B------:R-:W3:Y:S01]  /*7da0*/  MUFU.EX2 R28, R127 ;  /* 0x0000007f001c7308 */ /* 0x000ee20000000800 */
[----:B----4-:R-:W-:Y:S01]  /*7db0*/  @!P2 FMUL R25, R25, R25 ;  /* 0x000000191919a220 */ /* 0x010fe20000400000 */
[----:B------:R-:W-:-:S03]  /*7dc0*/  FSETP.GEU.AND P2, PT, R114, -126, PT ;  /* 0xc2fc00007200780b */ /* 0x000fc60003f4e000 */
[----:B------:R-:W-:Y:S01]  /*7dd0*/  FADD R42, R42, R25 ;  /* 0x000000192a2a7221 */ /* 0x000fe20000000000 */
[----:B------:R-:W-:Y:S01]  /*7de0*/  F2FP.F16.F32.PACK_AB R25, R107, R25 ;  /* 0x000000196b19723e */ /* 0x000fe200000000ff */
[----:B------:R-:W-:Y:S01]  /*7df0*/  @!P1 FMUL R120, R120, 0.5 ;  /* 0x3f00000078789820 */ /* 0x000fe20000400000 */
[----:B------:R-:W4:Y:S01]  /*7e00*/  MUFU.EX2 R116, R116 ;  /* 0x0000007400747308 */ /* 0x000f220000000800 */
[----:B-1----:R-:W-:Y:S01]  /*7e10*/  @!P6 FMUL R27, R27, R27 ;  /* 0x0000001b1b1be220 */ /* 0x002fe20000400000 */
[----:B------:R-:W-:-:S03]  /*7e20*/  FSETP.GEU.AND P6, PT, R118, -126, PT ;  /* 0xc2fc00007600780b */ /* 0x000fc60003fce000 */
[----:B------:R-:W-:Y:S01]  /*7e30*/  FADD R46, R46, R27 ;  /* 0x0000001b2e2e7221 */ /* 0x000fe20000000000 */
[----:B------:R-:W-:Y:S01]  /*7e40*/  F2FP.F16.F32.PACK_AB R27, R111, R27 ;  /* 0x0000001b6f1b723e */ /* 0x000fe200000000ff */
[----:B------:R-:W-:Y:S01]  /*7e50*/  @!P2 FMUL R114, R114, 0.5 ;  /* 0x3f0000007272a820 */ /* 0x000fe20000400000 */
[----:B------:R-:W1:Y:S01]  /*7e60*/  MUFU.EX2 R120, R120 ;  /* 0x0000007800787308 */ /* 0x000e620000000800 */
[----:B---3--:R-:W-:Y:S01]  /*7e70*/  @!P5 FMUL R28, R28, R28 ;  /* 0x0000001c1c1cd220 */ /* 0x008fe20000400000 */
[----:B------:R-:W-:Y:S01]  /*7e80*/  WARPGROUP.ARRIVE ;  /* 0x00000000000079c5 */ /* 0x000fe20000000000 */
[----:B------:R-:W-:Y:S02]  /*7e90*/  FSETP.GEU.AND P5, PT, R135, -126, PT ;  /* 0xc2fc00008700780b */ /* 0x000fe40003fae000 */
[----:B------:R-:W-:Y:S02]  /*7ea0*/  FADD R30, R63, R28 ;  /* 0x0000001c3f1e7221 */ /* 0x000fe40000000000 */
[----:B------:R-:W-:Y:S01]  /*7eb0*/  @!P6 FMUL R118, R118, 0.5 ;  /* 0x3f0000007676e820 */ /* 0x000fe20000400000 */
[----:B------:R-:W-:Y:S01]  /*7ec0*/  HGMMA.64x32x16.F32 R88, R24, gdesc[UR16].tnspB, R88, gsb0 ;  /* 0x4060001018587df0 */ /* 0x000fe20008000858 */
[----:B------:R-:W-:Y:S01]  /*7ed0*/  UMOV UR18, UR8 ;  /* 0x0000000800127c82 */ /* 0x000fe20008000000 */
[----:B------:R-:W-:Y:S01]  /*7ee0*/  UMOV UR19, 0x80000020 ;  /* 0x8000002000137882 */ /* 0x000fe20000000000 */
[----:B------:R-:W-:Y:S01]  /*7ef0*/  UIADD3 UR8, UR5, 0x3680, URZ ;  /* 0x0000368005087890 */ /* 0x000fe2000fffe03f */
[----:B------:R-:W3:Y:S01]  /*7f00*/  MUFU.EX2 R114, R114 ;  /* 0x0000007200727308 */ /* 0x000ee20000000800 */
[----:B----4-:R-:W-:Y:S01]  /*7f10*/  @!P3 FMUL R116, R116, R116 ;  /* 0x000000747474b220 */ /* 0x010fe20000400000 */
[----:B------:R-:W-:Y:S01]  /*7f20*/  FSETP.GEU.AND P3, PT, R128, -126, PT ;  /* 0xc2fc00008000780b */ /* 0x000fe20003f6e000 */
[----:B------:R-:W-:Y:S01]  /*7f30*/  FADD R30, R81, R30 ;  /* 0x0000001e511e7221 */ /* 0x000fe20000000000 */
[----:B------:R-:W-:Y:S01]  /*7f40*/  @!P5 FMUL R135, R135, 0.5 ;  /* 0x3f0000008787d820 */ /* 0x000fe20000400000 */
[----:B-1----:R-:W-:Y:S01]  /*7f50*/  @!P1 FMUL R120, R120, R120 ;  /* 0x0000007878789220 */ /* 0x002fe20000400000 */
[----:B------:R-:W-:Y:S01]  /*7f60*/  FSETP.GEU.AND P1, PT, R132, -126, PT ;  /* 0xc2fc00008400780b */ /* 0x000fe20003f2e000 */
[----:B------:R-:W-:Y:S01]  /*7f70*/  FADD R13, R13, R116 ;  /* 0x000000740d0d7221 */ /* 0x000fe20000000000 */
[----:B------:R-:W1:Y:S01]  /*7f80*/  MUFU.EX2 R118, R118 ;  /* 0x0000007600767308 */ /* 0x000e620000000800 */
[----:B------:R-:W-:-:S04]  /*7f90*/  FADD R36, R36, R120 ;  /* 0x0000007824247221 */ /* 0x000fc80000000000 */
[----:B------:R-:W-:Y:S01]  /*7fa0*/  FADD R36, R60, R36 ;  /* 0x000000243c247221 */ /* 0x000fe20000000000 */
[----:B------:R-:W-:Y:S01]  /*7fb0*/  FADD R60, R33, R129 ;  /* 0x00000081213c7221 */ /* 0x000fe20000000000 */
[----:B------:R-:W-:Y:S01]  /*7fc0*/  @!P3 FMUL R128, R128, 0.5 ;  /* 0x3f0000008080b820 */ /* 0x000fe20000400000 */
[----:B---3--:R-:W-:Y:S01]  /*7fd0*/  @!P2 FMUL R114, R114, R114 ;  /* 0x000000727272a220 */ /* 0x008fe20000400000 */
[----:B------:R-:W-:Y:S02]  /*7fe0*/  FSETP.GEU.AND P2, PT, R122, -126, PT ;  /* 0xc2fc00007a00780b */ /* 0x000fe40003f4e000 */
[----:B------:R-:W-:Y:S01]  /*7ff0*/  @!P1 FMUL R132, R132, 0.5 ;  /* 0x3f00000084849820 */ /* 0x000fe20000400000 */
[----:B------:R-:W-:Y:S01]  /*8000*/  FADD R53, R53, R60 ;  /* 0x0000003c35357221 */ /* 0x000fe20000000000 */
[----:B------:R-:W3:Y:S01]  /*8010*/  MUFU.EX2 R128, R128 ;  /* 0x0000008000807308 */ /* 0x000ee20000000800 */
[----:B------:R-:W-:Y:S01]  /*8020*/  FADD R50, R50, R114 ;  /* 0x0000007232327221 */ /* 0x000fe20000000000 */
[----:B------:R-:W-:Y:S01]  /*8030*/  FADD R11, R36, R11 ;  /* 0x0000000b240b7221 */ /* 0x000fe20000000000 */
[----:B-1----:R-:W-:Y:S01]  /*8040*/  @!P6 FMUL R118, R118, R118 ;  /* 0x000000767676e220 */ /* 0x002fe20000400000 */
[----:B------:R-:W-:-:S04]  /*8050*/  FSETP.GEU.AND P6, PT, R126, -126, PT ;  /* 0xc2fc00007e00780b */ /* 0x000fc80003fce000 */
[----:B------:R-:W1:Y:S01]  /*8060*/  MUFU.EX2 R132, R132 ;  /* 0x0000008400847308 */ /* 0x000e620000000800 */
[----:B------:R-:W-:Y:S01]  /*8070*/  FADD R54, R54, R118 ;  /* 0x0000007636367221 */ /* 0x000fe20000000000 */
[----:B------:R-:W-:-:S06]  /*8080*/  @!P2 FMUL R122, R122, 0.5 ;  /* 0x3f0000007a7aa820 */ /* 0x000fcc0000400000 */
[----:B------:R-:W4:Y:S01]  /*8090*/  MUFU.EX2 R122, R122 ;  /* 0x0000007a007a7308 */ /* 0x000f220000000800 */
[----:B---3--:R-:W-:Y:S01]  /*80a0*/  @!P3 FMUL R128, R128, R128 ;  /* 0x000000808080b220 */ /* 0x008fe20000400000 */
[----:B------:R-:W-:Y:S01]  /*80b0*/  @!P6 FMUL R126, R126, 0.5 ;  /* 0x3f0000007e7ee820 */ /* 0x000fe20000400000 */
[----:B-----5:R-:W-:Y:S02]  /*80c0*/  FSETP.GEU.AND P3, PT, R140, -126, PT ;  /* 0xc2fc00008c00780b */ /* 0x020fe40003f6e000 */
[----:B------:R-:W-:-:S03]  /*80d0*/  FADD R63, R35, R128 ;  /* 0x00000080233f7221 */ /* 0x000fc60000000000 */
[----:B------:R-:W3:Y:S01]  /*80e0*/  MUFU.EX2 R29, R126 ;  /* 0x0000007e001d7308 */ /* 0x000ee20000000800 */
[----:B------:R-:W-:Y:S02]  /*80f0*/  WARPGROUP.DEPBAR.LE gsb0, 0x0 ;  /* 0x00008000000079c5 */ /* 0x000fe40000010000 */
[----:B------:R-:W-:Y:S01]  /*8100*/  WARPGROUP.ARRIVE ;  /* 0x00000000000079c5 */ /* 0x000fe20000000000 */
[----:B-1----:R-:W-:Y:S01]  /*8110*/  @!P1 FMUL R132, R132, R132 ;  /* 0x0000008484849220 */ /* 0x002fe20000400000 */
[----:B------:R-:W-:Y:S01]  /*8120*/  FADD R56, R56, R63 ;  /* 0x0000003f38387221 */ /* 0x000fe20000000000 */
[----:B------:R-:W-:Y:S02]  /*8130*/  ISETP.GE.AND P1, PT, R249, 0x101, PT ;  /* 0x00000101f900780c */ /* 0x000fe40003f26270 */
[----:B------:R-:W-:Y:S01]  /*8140*/  @!P3 FMUL R140, R140, 0.5 ;  /* 0x3f0000008c8cb820 */ /* 0x000fe20000400000 */
[----:B------:R-:W-:Y:S01]  /*8150*/  HGMMA.64x32x16.F32 R232, R24, gdesc[UR4].tnspB, R232, gsb0 ;  /* 0x4060000418e87df0 */ /* 0x000fe200080008e8 */
[----:B------:R-:W-:Y:S01]  /*8160*/  UIADD3 UR6, UR5, 0x3280, URZ ;  /* 0x0000328005067890 */ /* 0x000fe2000fffe03f */
[----:B----4-:R-:W-:Y:S01]  /*8170*/  @!P2 FMUL R122, R122, R122 ;  /* 0x0000007a7a7aa220 */ /* 0x010fe20000400000 */
[----:B------:R-:W-:Y:S01]  /*8180*/  UMOV UR7, 0x80000020 ;  /* 0x8000002000077882 */ /* 0x000fe20000000000 */
[----:B------:R-:W-:Y:S01]  /*8190*/  FSETP.GEU.AND P2, PT, R145, -126, PT ;  /* 0xc2fc00009100780b */ /* 0x000fe20003f4e000 */
[----:B------:R-:W1:Y:S01]  /*81a0*/  MUFU.EX2 R140, R140 ;  /* 0x0000008c008c7308 */ /* 0x000e620000000800 */
[----:B---3--:R-:W-:Y:S01]  /*81b0*/  @!P6 FMUL R29, R29, R29 ;  /* 0x0000001d1d1de220 */ /* 0x008fe20000400000 */
[----:B------:R-:W-:-:S10]  /*81c0*/  FSETP.GEU.AND P6, PT, R134, -126, PT ;  /* 0xc2fc00008600780b */ /* 0x000fd40003fce000 */
[----:B------:R-:W-:Y:S01]  /*81d0*/  @!P2 FMUL R145, R145, 0.5 ;  /* 0x3f0000009191a820 */ /* 0x000fe20000400000 */
[----:B-1----:R-:W-:Y:S01]  /*81e0*/  @!P3 FMUL R140, R140, R140 ;  /* 0x0000008c8c8cb220 */ /* 0x002fe20000400000 */
[----:B------:R-:W-:Y:S01]  /*81f0*/  FSETP.GEU.AND P3, PT, R141, -126, PT ;  /* 0xc2fc00008d00780b */ /* 0x000fe20003f6e000 */
[----:B------:R-:W-:-:S03]  /*8200*/  @!P6 FMUL R134, R134, 0.5 ;  /* 0x3f0000008686e820 */ /* 0x000fc60000400000 */
[----:B------:R-:W1:Y:S08]  /*8210*/  MUFU.EX2 R145, R145 ;  /* 0x0000009100917308 */ /* 0x000e700000000800 */
[----:B------:R-:W3:Y:S01]  /*8220*/  MUFU.EX2 R57, R134 ;  /* 0x0000008600397308 */ /* 0x000ee20000000800 */
[----:B------:R-:W-:-:S07]  /*8230*/  @!P3 FMUL R141, R141, 0.5 ;  /* 0x3f0000008d8db820 */ /* 0x000fce0000400000 */
[----:B------:R-:W4:Y:S01]  /*8240*/  MUFU.EX2 R141, R141 ;  /* 0x0000008d008d7308 */ /* 0x000f220000000800 */
[----:B-1----:R-:W-:Y:S01]  /*8250*/  @!P2 FMUL R145, R145, R145 ;  /* 0x000000919191a220 */ /* 0x002fe20000400000 */
[----:B------:R-:W-:Y:S01]  /*8260*/  FSETP.GEU.AND P2, PT, R148, -126, PT ;  /* 0xc2fc00009400780b */ /* 0x000fe20003f4e000 */
[----:B------:R-:W-:Y:S02]  /*8270*/  WARPGROUP.DEPBAR.LE gsb0, 0x0 ;  /* 0x00008000000079c5 */ /* 0x000fe40000010000 */
[----:B------:R-:W-:Y:S01]  /*8280*/  WARPGROUP.ARRIVE ;  /* 0x00000000000079c5 */ /* 0x000fe20000000000 */
[----:B---3--:R-:W-:Y:S01]  /*8290*/  @!P6 FMUL R57, R57, R57 ;  /* 0x000000393939e220 */ /* 0x008fe20000400000 */
[----:B--2---:R-:W-:-:S08]  /*82a0*/  FSETP.GEU.AND P6, PT, R142, -126, PT ;  /* 0xc2fc00008e00780b */ /* 0x004fd00003fce000 */
[----:B------:R-:W-:Y:S01]  /*82b0*/  @!P2 FMUL R148, R148, 0.5 ;  /* 0x3f0000009494a820 */ /* 0x000fe20000400000 */
[----:B------:R-:W-:Y:S01]  /*82c0*/  HGMMA.64x32x16.F32 R216, R24, gdesc[UR16].tnspB, R216, gsb0 ;  /* 0x4060001018d87df0 */ /* 0x000fe200080008d8 */
[----:B----4-:R-:W-:Y:S01]  /*82d0*/  @!P3 FMUL R141, R141, R141 ;  /* 0x0000008d8d8db220 */ /* 0x010fe20000400000 */
[----:B------:R-:W-:Y:S01]  /*82e0*/  FSETP.GEU.AND P3, PT, R144, -126, PT ;  /* 0xc2fc00009000780b */ /* 0x000fe20003f6e000 */
[----:B------:R-:W-:Y:S01]  /*82f0*/  UMOV UR19, 0x80000020 ;  /* 0x8000002000137882 */ /* 0x000fe20000000000 */
[----:B------:R-:W1:Y:S01]  /*8300*/  MUFU.EX2 R35, R148 ;  /* 0x0000009400237308 */ /* 0x000e620000000800 */
[----:B------:R-:W-:Y:S01]  /*8310*/  FADD R37, R37, R141 ;  /* 0x0000008d25257221 */ /* 0x000fe20000000000 */
[----:B------:R-:W-:-:S03]  /*8320*/  @!P6 FMUL R142, R142, 0.5 ;  /* 0x3f0000008e8ee820 */ /* 0x000fc60000400000 */
[----:B------:R-:W-:-:S06]  /*8330*/  FADD R10, R10, R37 ;  /* 0x000000250a0a7221 */ /* 0x000fcc0000000000 */
[----:B------:R-:W-:-:S06]  /*8340*/  @!P3 FMUL R144, R144, 0.5 ;  /* 0x3f0000009090b820 */ /* 0x000fcc0000400000 */
[----:B------:R-:W2:Y:S01]  /*8350*/  MUFU.EX2 R144, R144 ;  /* 0x0000009000907308 */ /* 0x000ea20000000800 */
[----:B-1----:R-:W-:Y:S01]  /*8360*/  @!P2 FMUL R35, R35, R35 ;  /* 0x000000232323a220 */ /* 0x002fe20000400000 */
[----:B------:R-:W-:-:S03]  /*8370*/  FSETP.GEU.AND P2, PT, R151, -126, PT ;  /* 0xc2fc00009700780b */ /* 0x000fc60003f4e000 */
[----:B------:R-:W-:-:S04]  /*8380*/  FADD R38, R38, R35 ;  /* 0x0000002326267221 */ /* 0x000fc80000000000 */
[----:B------:R-:W-:-:S06]  /*8390*/  FADD R38, R13, R38 ;  /* 0x000000260d267221 */ /* 0x000fcc0000000000 */
[----:B------:R-:W-:Y:S01]  /*83a0*/  @!P2 FMUL R151, R151, 0.5 ;  /* 0x3f0000009797a820 */ /* 0x000fe20000400000 */
[----:B--2---:R-:W-:Y:S01]  /*83b0*/  @!P3 FMUL R144, R144, R144 ;  /* 0x000000909090b220 */ /* 0x004fe20000400000 */
[----:B------:R-:W-:-:S03]  /*83c0*/  FSETP.GEU.AND P3, PT, R130, -126, PT ;  /* 0xc2fc00008200780b */ /* 0x000fc60003f6e000 */
[----:B------:R-:W-:-:S04]  /*83d0*/  FADD R33, R52, R144 ;  /* 0x0000009034217221 */ /* 0x000fc80000000000 */
[----:B------:R-:W-:Y:S01]  /*83e0*/  FADD R33, R16, R33 ;  /* 0x0000002110217221 */ /* 0x000fe20000000000 */
[----:B------:R-:W-:Y:S02]  /*83f0*/  WARPGROUP.DEPBAR.LE gsb0, 0x0 ;  /* 0x00008000000079c5 */ /* 0x000fe40000010000 */
[----:B------:R-:W-:-:S03]  /*8400*/  WARPGROUP.ARRIVE ;  /* 0x00000000000079c5 */ /* 0x000fc60000000000 */
[----:B------:R-:W-:Y:S01]  /*8410*/  @!P3 FMUL R130, R130, 0.5 ;  /* 0x3f0000008282b820 */ /* 0x000fe20000400000 */
[----:B------:R-:W-:-:S03]  /*8420*/  FADD R56, R56, R33 ;  /* 0x0000002138387221 */ /* 0x000fc60000000000 */
[----:B------:R-:W1:Y:S01]  /*8430*/  MUFU.EX2 R31, R130 ;  /* 0x00000082001f7308 */ /* 0x000e620000000800 */
[----:B------:R-:W-:Y:S01]  /*8440*/  HGMMA.64x32x16.F32 R200, R24, gdesc[UR8].tnspB, R200, gsb0 ;  /* 0x4060000818c87df0 */ /* 0x000fe200080008c8 */
[----:B------:R-:W-:Y:S01]  /*8450*/  UMOV UR10, UR4 ;  /* 0x00000004000a7c82 */ /* 0x000fe20008000000 */
[----:B------:R-:W-:Y:S01]  /*8460*/  UMOV UR11, 0x80000020 ;  /* 0x80000020000b7882 */ /* 0x000fe20000000000 */
[----:B------:R-:W-:Y:S01]  /*8470*/  UIADD3 UR4, UR5, 0x1ec0, URZ ;  /* 0x00001ec005047890 */ /* 0x000fe2000fffe03f */
[----:B------:R-:W-:Y:S01]  /*8480*/  FADD R11, R11, R56 ;  /* 0x000000380b0b7221 */ /* 0x000fe20000000000 */
[----:B-1----:R-:W-:Y:S01]  /*8490*/  @!P3 FMUL R31, R31, R31 ;  /* 0x0000001f1f1fb220 */ /* 0x002fe20000400000 */
[----:B------:R-:W-:-:S13]  /*84a0*/  FSETP.GEU.AND P3, PT, R138, -126, PT ;  /* 0xc2fc00008a00780b */ /* 0x000fda0003f6e000 */
[----:B------:R-:W-:Y:S01]  /*84b0*/  @!P3 FMUL R138, R138, 0.5 ;  /* 0x3f0000008a8ab820 */ /* 0x000fe20000400000 */
        /* <DEDUP_REMOVED lines=15> */
[----:B------:R-:W-:Y:S01]  /*85b0*/  UIADD3 UR6, UR5, 0x22c0, URZ ;  /* 0x000022c005067890 */ /* 0x000fe2000fffe03f */
[----:B------:R-:W-:Y:S01]  /*85c0*/  UMOV UR7, 0x80000020 ;  /* 0x8000002000077882 */ /* 0x000fe20000000000 */
[----:B------:R-:W-:Y:S02]  /*85d0*/  WARPGROUP.DEPBAR.LE gsb0, 0x0 ;  /* 0x00008000000079c5 */ /* 0x000fe40000010000 */
[----:B------:R-:W-:Y:S02]  /*85e0*/  F2FP.F16.F32.PACK_AB R24, R113, R112 ;  /* 0x000000707118723e */ /* 0x000fe400000000ff */
[----:B------:R-:W-:Y:S02]  /*85f0*/  F2FP.F16.F32.PACK_AB R26, R117, R116 ;  /* 0x00000074751a723e */ /* 0x000fe400000000ff */
[----:B------:R-:W-:Y:S02]  /*8600*/  F2FP.F16.F32.PACK_AB R25, R115, R114 ;  /* 0x000000727319723e */ /* 0x000fe400000000ff */
        /* <DEDUP_REMOVED lines=20> */
[----:B------:R-:W-:Y:S02]  /*8750*/  UMOV UR11, 0x80000020 ;  /* 0x80000020000b7882 */ /* 0x000fe40000000000 */
        /* <DEDUP_REMOVED lines=13> */
[----:B------:R-:W-:Y:S01]  /*8830*/  UIADD3 UR4, UR5, 0x2b00, URZ ;  /* 0x00002b0005047890 */ /* 0x000fe2000fffe03f */
[----:B------:R-:W-:Y:S02]  /*8840*/  WARPGROUP.DEPBAR.LE gsb0, 0x0 ;  /* 0x00008000000079c5 */ /* 0x000fe40000010000 */
[----:B------:R-:W-:-:S06]  /*8850*/  WARPGROUP.ARRIVE ;  /* 0x00000000000079c5 */ /* 0x000fcc0000000000 */
[----:B------:R-:W-:Y:S01]  /*8860*/  HGMMA.64x32x16.F32 R152, R24, gdesc[UR4].tnspB, R152, gsb0 ;  /* 0x4060000418987df0 */ /* 0x000fe20008000898 */
[----:B------:R-:W-:Y:S01]  /*8870*/  UIADD3 UR6, UR5, 0x2300, URZ ;  /* 0x0000230005067890 */ /* 0x000fe2000fffe03f */
[----:B------:R-:W-:Y:S01]  /*8880*/  UMOV UR7, 0x80000020 ;  /* 0x8000002000077882 */ /* 0x000fe20000000000 */
[----:B------:R-:W-:Y:S02]  /*8890*/  WARPGROUP.DEPBAR.LE gsb0, 0x0 ;  /* 0x00008000000079c5 */ /* 0x000fe40000010000 */
[----:B------:R-:W-:Y:S01]  /*88a0*/  FADD R27, R48, R137 ;  /* 0x00000089301b7221 */ /* 0x000fe20000000000 */
[----:B------:R-:W-:Y:S01]  /*88b0*/  FADD R25, R20, R124 ;  /* 0x0000007c14197221 */ /* 0x000fe20000000000 */
[----:B------:R-:W-:Y:S01]  /*88c0*/  F2FP.F16.F32.PACK_AB R24, R121, R120 ;  /* 0x000000787918723e */ /* 0x000fe200000000ff */
[----:B------:R-:W-:Y:S01]  /*88d0*/  FADD R48, R17, R125 ;  /* 0x0000007d11307221 */ /* 0x000fe20000000000 */
[----:B------:R-:W-:Y:S01]  /*88e0*/  FADD R12, R12, R27 ;  /* 0x0000001b0c0c7221 */ /* 0x000fe20000000000 */
[----:B------:R-:W-:Y:S01]  /*88f0*/  FADD R68, R68, R25 ;  /* 0x0000001944447221 */ /* 0x000fe20000000000 */
[----:B------:R-:W-:Y:S01]  /*8900*/  F2FP.F16.F32.PACK_AB R26, R125, R124 ;  /* 0x0000007c7d1a723e */ /* 0x000fe200000000ff */
[----:B------:R-:W-:Y:S01]  /*8910*/  FADD R73, R73, R48 ;  /* 0x0000003049497221 */ /* 0x000fe20000000000 */
[----:B------:R-:W-:Y:S01]  /*8920*/  F2FP.F16.F32.PACK_AB R25, R123, R122 ;  /* 0x0000007a7b19723e */ /* 0x000fe200000000ff */
[----:B------:R-:W1:Y:S01]  /*8930*/  MUFU.EX2 R48, R135 ;  /* 0x0000008700307308 */ /* 0x000e620000000800 */
[----:B------:R-:W-:Y:S01]  /*8940*/  F2FP.F16.F32.PACK_AB R27, R28, R29 ;  /* 0x0000001d1c1b723e */ /* 0x000fe200000000ff */
[----:B------:R-:W-:Y:S01]  /*8950*/  FADD R20, R49, R140 ;  /* 0x0000008c31147221 */ /* 0x000fe20000000000 */
[----:B------:R-:W-:Y:S01]  /*8960*/  FADD R49, R62, R29 ;  /* 0x0000001d3e317221 */ /* 0x000fe20000000000 */
[----:B------:R-:W-:Y:S01]  /*8970*/  FADD R28, R21, R132 ;  /* 0x00000084151c7221 */ /* 0x000fe20000000000 */
[----:B------:R-:W-:Y:S01]  /*8980*/  WARPGROUP.ARRIVE ;  /* 0x00000000000079c5 */ /* 0x000fe20000000000 */
[----:B------:R-:W-:Y:S01]  /*8990*/  FADD R29, R32, R133 ;  /* 0x00000085201d7221 */ /* 0x000fe20000000000 */
[----:B------:R-:W-:Y:S01]  /*89a0*/  FADD R9, R9, R20 ;  /* 0x0000001409097221 */ /* 0x000fe20000000000 */
[----:B------:R-:W-:Y:S01]  /*89b0*/  FADD R21, R66, R31 ;  /* 0x0000001f42157221 */ /* 0x000fe20000000000 */
[----:B------:R-:W-:Y:S01]  /*89c0*/  FADD R32, R67, R34 ;  /* 0x0000002243207221 */ /* 0x000fe20000000000 */
[----:B------:R-:W-:Y:S01]  /*89d0*/  FADD R17, R58, R122 ;  /* 0x0000007a3a117221 */ /* 0x000fe20000000000 */
[----:B------:R-:W-:Y:S01]  /*89e0*/  HGMMA.64x32x16.F32 R88, R24, gdesc[UR8].tnspB, R88, gsb0 ;  /* 0x4060000818587df0 */ /* 0x000fe20008000858 */
[----:B------:R-:W-:Y:S01]  /*89f0*/  UMOV UR10, UR8 ;  /* 0x00000008000a7c82 */ /* 0x000fe20008000000 */
[----:B------:R-:W-:Y:S01]  /*8a00*/  UMOV UR11, 0x80000020 ;  /* 0x80000020000b7882 */ /* 0x000fe20000000000 */
[----:B------:R-:W-:Y:S01]  /*8a10*/  UIADD3 UR8, UR5, 0x3300, URZ ;  /* 0x0000330005087890 */ /* 0x000fe2000fffe03f */
[----:B------:R-:W-:Y:S01]  /*8a20*/  FADD R20, R59, R123 ;  /* 0x0000007b3b147221 */ /* 0x000fe20000000000 */
[----:B------:R-:W-:Y:S01]  /*8a30*/  FADD R3, R3, R28 ;  /* 0x0000001c03037221 */ /* 0x000fe20000000000 */
[----:B-1----:R-:W-:Y:S01]  /*8a40*/  @!P5 FMUL R48, R48, R48 ;  /* 0x000000303030d220 */ /* 0x002fe20000400000 */
[----:B------:R-:W-:Y:S01]  /*8a50*/  FSETP.GEU.AND P5, PT, R143, -126, PT ;  /* 0xc2fc00008f00780b */ /* 0x000fe20003fae000 */
[----:B------:R-:W1:Y:S01]  /*8a60*/  MUFU.EX2 R59, R138 ;  /* 0x0000008a003b7308 */ /* 0x000e620000000800 */
[----:B------:R-:W-:Y:S01]  /*8a70*/  IADD3 R28, R83, 0x77020, RZ ;  /* 0x00077020531c7810 */ /* 0x000fe20007ffe0ff */
[----:B------:R-:W-:Y:S01]  /*8a80*/  FADD R4, R4, R29 ;  /* 0x0000001d04047221 */ /* 0x000fe20000000000 */
        /* <DEDUP_REMOVED lines=9> */
[----:B------:R-:W-:Y:S01]  /*8b20*/  @!P5 FMUL R143, R143, 0.5 ;  /* 0x3f0000008f8fd820 */ /* 0x000fe20000400000 */
[----:B------:R-:W-:-:S02]  /*8b30*/  PRMT R3, RZ, 0x654, R28 ;  /* 0x00000654ff037816 */ /* 0x000fc4000000001c */
[----:B------:R-:W-:Y:S01]  /*8b40*/  FADD R38, R9, R38 ;  /* 0x0000002609267221 */ /* 0x000fe20000000000 */
[----:B------:R-:W2:Y:S01]  /*8b50*/  MUFU.EX2 R58, R143 ;  /* 0x0000008f003a7308 */ /* 0x000ea20000000800 */
[----:B-1----:R-:W-:Y:S01]  /*8b60*/  @!P3 FMUL R59, R59, R59 ;  /* 0x0000003b3b3bb220 */ /* 0x002fe20000400000 */
[----:B------:R-:W-:Y:S01]  /*8b70*/  FSETP.GEU.AND P3, PT, R149, -126, PT ;  /* 0xc2fc00009500780b */ /* 0x000fe20003f6e000 */
[----:B------:R-:W-:Y:S02]  /*8b80*/  FADD R11, R11, R38 ;  /* 0x000000260b0b7221 */ /* 0x000fe40000000000 */
[----:B------:R-:W-:-:S04]  /*8b90*/  FADD R63, R74, R59 ;  /* 0x0000003b4a3f7221 */ /* 0x000fc80000000000 */
[----:B------:R-:W-:-:S04]  /*8ba0*/  FADD R42, R42, R63 ;  /* 0x0000003f2a2a7221 */ /* 0x000fc80000000000 */
[----:B------:R-:W-:Y:S02]  /*8bb0*/  FADD R17, R17, R42 ;  /* 0x0000002a11117221 */ /* 0x000fe40000000000 */
[----:B------:R-:W-:Y:S01]  /*8bc0*/  @!P3 FMUL R149, R149, 0.5 ;  /* 0x3f0000009595b820 */ /* 0x000fe20000400000 */
[----:B--2---:R-:W-:Y:S01]  /*8bd0*/  @!P5 FMUL R58, R58, R58 ;  /* 0x0000003a3a3ad220 */ /* 0x004fe20000400000 */
[----:B------:R-:W-:-:S04]  /*8be0*/  FSETP.GEU.AND P5, PT, R150, -126, PT ;  /* 0xc2fc00009600780b */ /* 0x000fc80003fae000 */
[----:B------:R-:W1:Y:S01]  /*8bf0*/  MUFU.EX2 R149, R149 ;  /* 0x0000009500957308 */ /* 0x000e620000000800 */
[----:B------:R-:W-:Y:S01]  /*8c00*/  FADD R60, R79, R58 ;  /* 0x0000003a4f3c7221 */ /* 0x000fe20000000000 */
[----:B------:R-:W-:Y:S02]  /*8c10*/  WARPGROUP.DEPBAR.LE gsb0, 0x0 ;  /* 0x00008000000079c5 */ /* 0x000fe40000010000 */
[----:B------:R-:W-:Y:S01]  /*8c20*/  WARPGROUP.ARRIVE ;  /* 0x00000000000079c5 */ /* 0x000fe20000000000 */
[----:B------:R-:W-:-:S04]  /*8c30*/  FADD R47, R47, R60 ;  /* 0x0000003c2f2f7221 */ /* 0x000fc80000000000 */
[----:B------:R-:W-:Y:S01]  /*8c40*/  @!P5 FMUL R150, R150, 0.5 ;  /* 0x3f0000009696d820 */ /* 0x000fe20000400000 */
[----:B------:R-:W-:Y:S01]  /*8c50*/  FADD R30, R30, R47 ;  /* 0x0000002f1e1e7221 */ /* 0x000fe20000000000 */
[----:B------:R-:W-:Y:S01]  /*8c60*/  HGMMA.64x32x16.F32 R232, R24, gdesc[UR4].tnspB, R232, gsb0 ;  /* 0x4060000418e87df0 */ /* 0x000fe200080008e8 */
[----:B------:R-:W-:Y:S01]  /*8c70*/  UIADD3 UR6, UR5, 0x2f00, URZ ;  /* 0x00002f0005067890 */ /* 0x000fe2000fffe03f */
[----:B------:R-:W-:Y:S02]  /*8c80*/  UMOV UR7, 0x80000020 ;  /* 0x8000002000077882 */ /* 0x000fe40000000000 */
[----:B------:R-:W2:Y:S01]  /*8c90*/  MUFU.EX2 R150, R150 ;  /* 0x0000009600967308 */ /* 0x000ea20000000800 */
[----:B-1----:R-:W-:Y:S01]  /*8ca0*/  @!P3 FMUL R149, R149, R149 ;  /* 0x000000959595b220 */ /* 0x002fe20000400000 */
[----:B--2---:R-:W-:-:S04]  /*8cb0*/  @!P5 FMUL R150, R150, R150 ;  /* 0x000000969696d220 */ /* 0x004fc80000400000 */
[----:B------:R-:W-:-:S04]  /*8cc0*/  FADD R41, R41, R150 ;  /* 0x0000009629297221 */ /* 0x000fc80000000000 */
[----:B------:R-:W-:Y:S01]  /*8cd0*/  FADD R41, R54, R41 ;  /* 0x0000002936297221 */ /* 0x000fe20000000000 */
        /* <DEDUP_REMOVED lines=33> */
[----:B------:R-:W-:Y:S01]  /*8ef0*/  F2FP.F16.F32.PACK_AB R25, R34, R31 ;  /* 0x0000001f2219723e */ /* 0x000fe200000000ff */
[----:B------:R-:W-:Y:S01]  /*8f00*/  FADD R31, R70, R57 ;  /* 0x00000039461f7221 */ /* 0x000fe20000000000 */
[----:B------:R-:W-:Y:S01]  /*8f10*/  F2FP.F16.F32.PACK_AB R27, R48, R57 ;  /* 0x00000039301b723e */ /* 0x000fe200000000ff */
[----:B------:R-:W-:Y:S01]  /*8f20*/  FADD R34, R71, R48 ;  /* 0x0000003047227221 */ /* 0x000fe20000000000 */
[----:B------:R-:W1:Y:S01]  /*8f30*/  MUFU.EX2 R57, R142 ;  /* 0x0000008e00397308 */ /* 0x000e620000000800 */
[----:B------:R-:W-:Y:S01]  /*8f40*/  FADD R6, R6, R31 ;  /* 0x0000001f06067221 */ /* 0x000fe20000000000 */
[----:B------:R-:W-:Y:S01]  /*8f50*/  WARPGROUP.ARRIVE ;  /* 0x00000000000079c5 */ /* 0x000fe20000000000 */
[----:B------:R-:W-:-:S02]  /*8f60*/  FADD R5, R5, R34 ;  /* 0x0000002205057221 */ /* 0x000fc40000000000 */
[----:B------:R-:W-:-:S03]  /*8f70*/  FADD R41, R6, R41 ;  /* 0x0000002906297221 */ /* 0x000fc60000000000 */
[----:B------:R-:W-:Y:S01]  /*8f80*/  HGMMA.64x32x16.F32 R88, R24, gdesc[UR16].tnspB, R88, gsb0 ;  /* 0x4060001018587df0 */ /* 0x000fe20008000858 */
[----:B------:R-:W-:Y:S01]  /*8f90*/  UMOV UR18, UR8 ;  /* 0x0000000800127c82 */ /* 0x000fe20008000000 */
[----:B------:R-:W-:Y:S01]  /*8fa0*/  UMOV UR19, 0x80000020 ;  /* 0x8000002000137882 */ /* 0x000fe20000000000 */
[----:B------:R-:W-:Y:S01]  /*8fb0*/  UIADD3 UR8, UR5, 0x3740, URZ ;  /* 0x0000374005087890 */ /* 0x000fe2000fffe03f */
[----:B------:R-:W2:Y:S01]  /*8fc0*/  MUFU.EX2 R48, R139 ;  /* 0x0000008b00307308 */ /* 0x000ea20000000800 */
[----:B-1----:R-:W-:Y:S01]  /*8fd0*/  @!P6 FMUL R57, R57, R57 ;  /* 0x000000393939e220 */ /* 0x002fe20000400000 */
[----:B------:R-:W-:Y:S01]  /*8fe0*/  FSETP.GEU.AND P6, PT, R147, -126, PT ;  /* 0xc2fc00009300780b */ /* 0x000fe20003fce000 */
[----:B--2---:R-:W-:Y:S01]  /*8ff0*/  @!P4 FMUL R48, R48, R48 ;  /* 0x000000303030c220 */ /* 0x004fe20000400000 */
[----:B------:R-:W-:-:S11]  /*9000*/  FSETP.GEU.AND P4, PT, R146, -126, PT ;  /* 0xc2fc00009200780b */ /* 0x000fd60003f8e000 */
[----:B------:R-:W-:Y:S01]  /*9010*/  @!P6 FMUL R147, R147, 0.5 ;  /* 0x3f0000009393e820 */ /* 0x000fe20000400000 */
[----:B------:R-:W-:-:S03]  /*9020*/  FADD R52, R75, R48 ;  /* 0x000000304b347221 */ /* 0x000fc60000000000 */
[----:B------:R-:W1:Y:S01]  /*9030*/  MUFU.EX2 R16, R147 ;  /* 0x0000009300107308 */ /* 0x000e620000000800 */
[----:B------:R-:W-:-:S04]  /*9040*/  FADD R43, R43, R52 ;  /* 0x000000342b2b7221 */ /* 0x000fc80000000000 */
[----:B------:R-:W-:Y:S01]  /*9050*/  FADD R20, R20, R43 ;  /* 0x0000002b14147221 */ /* 0x000fe20000000000 */
[----:B------:R-:W-:-:S04]  /*9060*/  @!P4 FMUL R146, R146, 0.5 ;  /* 0x3f0000009292c820 */ /* 0x000fc80000400000 */
[----:B------:R-:W2:Y:S01]  /*9070*/  MUFU.EX2 R37, R146 ;  /* 0x0000009200257308 */ /* 0x000ea20000000800 */
[----:B-1----:R-:W-:Y:S01]  /*9080*/  @!P6 FMUL R16, R16, R16 ;  /* 0x000000101010e220 */ /* 0x002fe20000400000 */
[----:B------:R-:W-:Y:S02]  /*9090*/  WARPGROUP.DEPBAR.LE gsb0, 0x0 ;  /* 0x00008000000079c5 */ /* 0x000fe40000010000 */
[----:B------:R-:W-:Y:S01]  /*90a0*/  WARPGROUP.ARRIVE ;  /* 0x00000000000079c5 */ /* 0x000fe20000000000 */
[----:B--2---:R-:W-:-:S05]  /*90b0*/  @!P4 FMUL R37, R37, R37 ;  /* 0x000000252525c220 */ /* 0x004fca0000400000 */
[----:B------:R-:W-:Y:S01]  /*90c0*/  HGMMA.64x32x16.F32 R232, R24, gdesc[UR4].tnspB, R232, gsb0 ;  /* 0x4060000418e87df0 */ /* 0x000fe200080008e8 */
[----:B------:R-:W-:Y:S01]  /*90d0*/  UIADD3 UR6, UR5, 0x3340, URZ ;  /* 0x0000334005067890 */ /* 0x000fe2000fffe03f */
[----:B------:R-:W-:Y:S01]  /*90e0*/  FADD R13, R44, R37 ;  /* 0x000000252c0d7221 */ /* 0x000fe20000000000 */
[----:B------:R-:W-:-:S03]  /*90f0*/  UMOV UR7, 0x80000020 ;  /* 0x8000002000077882 */ /* 0x000fc60000000000 */
[----:B------:R-:W-:-:S04]  /*9100*/  FADD R13, R50, R13 ;  /* 0x0000000d320d7221 */ /* 0x000fc80000000000 */
[----:B------:R-:W-:-:S04]  /*9110*/  FADD R8, R8, R13 ;  /* 0x0000000d08087221 */ /* 0x000fc80000000000 */
[----:B------:R-:W-:Y:S01]  /*9120*/  FADD R8, R17, R8 ;  /* 0x0000000811087221 */ /* 0x000fe20000000000 */
[----:B------:R-:W-:Y:S02]  /*9130*/  WARPGROUP.DEPBAR.LE gsb0, 0x0 ;  /* 0x00008000000079c5 */ /* 0x000fe40000010000 */
[----:B------:R-:W-:-:S06]  /*9140*/  WARPGROUP.ARRIVE ;  /* 0x00000000000079c5 */ /* 0x000fcc0000000000 */
[----:B------:R-:W-:Y:S03]  /*9150*/  HGMMA.64x32x16.F32 R216, R24, gdesc[UR16].tnspB, R216, gsb0 ;  /* 0x4060001018d87df0 */ /* 0x000fe600080008d8 */
        /* <DEDUP_REMOVED lines=29> */
[----:B------:R-:W-:-:S02]  /*9330*/  FADD R59, R78, R57 ;  /* 0x000000394e3b7221 */ /* 0x000fc40000000000 */
[----:B------:R-:W-:Y:S01]  /*9340*/  FADD R48, R15, R48 ;  /* 0x000000300f307221 */ /* 0x000fe20000000000 */
[----:B------:R-:W-:Y:S01]  /*9350*/  WARPGROUP.ARRIVE ;  /* 0x00000000000079c5 */ /* 0x000fe20000000000 */
[----:B------:R-:W-:Y:S01]  /*9360*/  FADD R15, R40, R149 ;  /* 0x00000095280f7221 */ /* 0x000fe20000000000 */
[----:B------:R-:W-:Y:S01]  /*9370*/  FADD R46, R46, R59 ;  /* 0x0000003b2e2e7221 */ /* 0x000fe20000000000 */
[----:B------:R-:W-:Y:S02]  /*9380*/  FADD R53, R53, R48 ;  /* 0x0000003035357221 */ /* 0x000fe40000000000 */
[----:B------:R-:W-:Y:S01]  /*9390*/  FADD R15, R14, R15 ;  /* 0x0000000f0e0f7221 */ /* 0x000fe20000000000 */
[----:B------:R-:W-:Y:S01]  /*93a0*/  HGMMA.64x32x16.F32 R88, R24, gdesc[UR8].tnspB, R88, gsb0 ;  /* 0x4060000818587df0 */ /* 0x000fe20008000858 */
[----:B------:R-:W-:Y:S01]  /*93b0*/  UMOV UR10, UR8 ;  /* 0x00000008000a7c82 */ /* 0x000fe20008000000 */
[----:B------:R-:W-:Y:S01]  /*93c0*/  UMOV UR11, 0x80000020 ;  /* 0x80000020000b7882 */ /* 0x000fe20000000000 */
[----:B------:R-:W-:Y:S01]  /*93d0*/  UIADD3 UR8, UR5, 0x3380, URZ ;  /* 0x0000338005087890 */ /* 0x000fe2000fffe03f */
[----:B------:R-:W-:Y:S01]  /*93e0*/  FADD R14, R39, R16 ;  /* 0x00000010270e7221 */ /* 0x000fe20000000000 */
[----:B------:R-:W-:Y:S01]  /*93f0*/  FADD R15, R4, R15 ;  /* 0x0000000f040f7221 */ /* 0x000fe20000000000 */
[----:B------:R-:W-:Y:S01]  /*9400*/  FADD R46, R49, R46 ;  /* 0x0000002e312e7221 */ /* 0x000fe20000000000 */
[----:B------:R-:W-:Y:S01]  /*9410*/  FADD R12, R12, R53 ;  /* 0x000000350c0c7221 */ /* 0x000fe20000000000 */
[----:B------:R-:W-:Y:S01]  /*9420*/  FADD R14, R51, R14 ;  /* 0x0000000e330e7221 */ /* 0x000fe20000000000 */
[----:B------:R-:W-:Y:S01]  /*9430*/  FADD R15, R10, R15 ;  /* 0x0000000f0a0f7221 */ /* 0x000fe20000000000 */
[----:B------:R-:W-:-:S02]  /*9440*/  FADD R41, R46, R41 ;  /* 0x000000292e297221 */ /* 0x000fc40000000000 */
[----:B------:R-:W-:Y:S01]  /*9450*/  FADD R7, R7, R14 ;  /* 0x0000000e07077221 */ /* 0x000fe20000000000 */
[----:B------:R-:W-:Y:S01]  /*9460*/  FADD R12, R12, R15 ;  /* 0x0000000f0c0c7221 */ /* 0x000fe20000000000 */
[----:B------:R-:W-:Y:S02]  /*9470*/  FADD R8, R8, R41 ;  /* 0x0000002908087221 */ /* 0x000fe40000000000 */
[----:B------:R-:W-:Y:S01]  /*9480*/  FADD R7, R20, R7 ;  /* 0x0000000714077221 */ /* 0x000fe20000000000 */
        /* <DEDUP_REMOVED lines=35> */
[----:B------:R-:W1:Y:S01]  /*96c0*/  MUFU.EX2 R27, R151 ;  /* 0x00000097001b7308 */ /* 0x000e620000000800 */
[----:B------:R-:W-:Y:S02]  /*96d0*/  F2FP.F16.F32.PACK_AB R25, R16, R37 ;  /* 0x000000251019723e */ /* 0x000fe400000000ff */
[----:B------:R-:W-:Y:S02]  /*96e0*/  F2FP.F16.F32.PACK_AB R24, R145, R144 ;  /* 0x000000909118723e */ /* 0x000fe400000000ff */
[----:B------:R-:W-:Y:S01]  /*96f0*/  F2FP.F16.F32.PACK_AB R26, R149, R35 ;  /* 0x00000023951a723e */ /* 0x000fe200000000ff */
[----:B-1----:R-:W-:-:S04]  /*9700*/  @!P2 FMUL R27, R27, R27 ;  /* 0x0000001b1b1ba220 */ /* 0x002fc80000400000 */
[----:B------:R-:W-:Y:S01]  /*9710*/  FADD R16, R87, R27 ;  /* 0x0000001b57107221 */ /* 0x000fe20000000000 */
[----:B------:R-:W-:-:S03]  /*9720*/  F2FP.F16.F32.PACK_AB R27, R27, R150 ;  /* 0x000000961b1b723e */ /* 0x000fc600000000ff */
[----:B------:R-:W-:Y:S01]  /*9730*/  FADD R16, R55, R16 ;  /* 0x0000001037107221 */ /* 0x000fe20000000000 */
[----:B------:R-:W-:-:S03]  /*9740*/  WARPGROUP.ARRIVE ;  /* 0x00000000000079c5 */ /* 0x000fc60000000000 */
[----:B------:R-:W-:-:S03]  /*9750*/  FADD R5, R5, R16 ;  /* 0x0000001005057221 */ /* 0x000fc60000000000 */
[----:B------:R-:W-:Y:S01]  /*9760*/  HGMMA.64x32x16.F32 R88, R24, gdesc[UR8].tnspB, R88, gsb0 ;  /* 0x4060000818587df0 */ /* 0x000fe20008000858 */
[----:B------:R-:W-:Y:S01]  /*9770*/  UMOV UR10, UR8 ;  /* 0x00000008000a7c82 */ /* 0x000fe20008000000 */
[----:B------:R-:W-:Y:S01]  /*9780*/  UMOV UR11, 0x80000020 ;  /* 0x80000020000b7882 */ /* 0x000fe20000000000 */
[----:B------:R-:W-:Y:S01]  /*9790*/  UIADD3 UR8, UR5, 0x33c0, URZ ;  /* 0x000033c005087890 */ /* 0x000fe2000fffe03f */
[----:B------:R-:W-:-:S04]  /*97a0*/  FADD R30, R30, R5 ;  /* 0x000000051e1e7221 */ /* 0x000fc80000000000 */
[----:B------:R-:W-:-:S04]  /*97b0*/  FADD R7, R7, R30 ;  /* 0x0000001e07077221 */ /* 0x000fc80000000000 */
[----:B------:R-:W-:Y:S01]  /*97c0*/  FADD R5, R8, R7 ;  /* 0x0000000708057221 */ /* 0x000fe20000000000 */
[----:B------:R-:W-:Y:S02]  /*97d0*/  WARPGROUP.DEPBAR.LE gsb0, 0x0 ;  /* 0x00008000000079c5 */ /* 0x000fe40000010000 */
[----:B------:R-:W-:Y:S01]  /*97e0*/  WARPGROUP.ARRIVE ;  /* 0x00000000000079c5 */ /* 0x000fe20000000000 */
[----:B------:R1:W-:Y:S04]  /*97f0*/  STL.64 [R1], R88 ;  /* 0x0000005801007387 */ /* 0x0003e80000100a00 */
[----:B------:R1:W-:Y:S01]  /*9800*/  STL.64 [R1+0x8], R90 ;  /* 0x0000085a01007387 */ /* 0x0003e20000100a00 */
[----:B------:R-:W-:Y:S01]  /*9810*/  HGMMA.64x32x16.F32 R232, R24, gdesc[UR4].tnspB, R232, gsb0 ;  /* 0x4060000418e87df0 */ /* 0x000fe200080008e8 */
[----:B------:R-:W-:Y:S01]  /*9820*/  UIADD3 UR6, UR5, 0x2fc0, URZ ;  /* 0x00002fc005067890 */ /* 0x000fe2000fffe03f */
[----:B------:R-:W-:Y:S01]  /*9830*/  UMOV UR7, 0x80000020 ;  /* 0x8000002000077882 */ /* 0x000fe20000000000 */
[----:B------:R1:W-:Y:S04]  /*9840*/  STL.64 [R1+0x10], R92 ;  /* 0x0000105c01007387 */ /* 0x0003e80000100a00 */
[----:B------:R1:W-:Y:S04]  /*9850*/  STL.64 [R1+0x18], R94 ;  /* 0x0000185e01007387 */ /* 0x0003e80000100a00 */
[----:B------:R1:W-:Y:S04]  /*9860*/  STL.64 [R1+0x20], R96 ;  /* 0x0000206001007387 */ /* 0x0003e80000100a00 */
[----:B------:R1:W-:Y:S04]  /*9870*/  STL.64 [R1+0x28], R98 ;  /* 0x0000286201007387 */ /* 0x0003e80000100a00 */
[----:B------:R1:W-:Y:S04]  /*9880*/  STL.64 [R1+0x30], R100 ;  /* 0x0000306401007387 */ /* 0x0003e80000100a00 */
[----:B------:R1:W-:Y:S04]  /*9890*/  STL.64 [R1+0x38], R102 ;  /* 0x0000386601007387 */ /* 0x0003e80000100a00 */
[----:B------:R1:W-:Y:S01]  /*98a0*/  STL [R1+0x9c], R28 ;  /* 0x00009c1c01007387 */ /* 0x0003e20000100800 */
        /* <DEDUP_REMOVED lines=14> */
[----:B------:R-:W-:Y:S02]  /*9990*/  WARPGROUP.DEPBAR.LE gsb0, 0x0 ;  /* 0x00008000000079c5 */ /* 0x000fe40000010000 */
[----:B------:R-:W-:-:S06]  /*99a0*/  WARPGROUP.ARRIVE ;  /* 0x00000000000079c5 */ /* 0x000fcc0000000000 */
[----:B------:R-:W-:Y:S01]  /*99b0*/  HGMMA.64x32x16.F32 R168, R24, gdesc[UR4].tnspB, R168, gsb0 ;  /* 0x4060000418a87df0 */ /* 0x000fe200080008a8 */
[----:B------:R-:W-:Y:S01]  /*99c0*/  UMOV UR6, UR4 ;  /* 0x0000000400067c82 */ /* 0x000fe20008000000 */
[----:B------:R-:W-:Y:S01]  /*99d0*/  UMOV UR7, 0x80000020 ;  /* 0x8000002000077882 */ /* 0x000fe20000000000 */
[----:B------:R-:W-:Y:S02]  /*99e0*/  WARPGROUP.DEPBAR.LE gsb0, 0x0 ;  /* 0x00008000000079c5 */ /* 0x000fe40000010000 */
[----:B------:R-:W-:-:S06]  /*99f0*/  WARPGROUP.ARRIVE ;  /* 0x00000000000079c5 */ /* 0x000fcc0000000000 */
[----:B------:R-:W-:Y:S03]  /*9a00*/  HGMMA.64x32x16.F32 R152, R24, gdesc[UR4].tnspB, R152, gsb0 ;  /* 0x4060000418987df0 */ /* 0x000fe60008000898 */
[----:B------:R-:W-:Y:S02]  /*9a10*/  WARPGROUP.DEPBAR.LE gsb0, 0x0 ;  /* 0x00008000000079c5 */ /* 0x000fe40000010000 */
[----:B------:R2:W-:Y:S02]  /*9a20*/  SYNCS.ARRIVE.TRANS64.RED.A1T0 RZ, [R3+URZ], RZ ;  /* 0x000000ff03ff79a7 */ /* 0x0005e4000810043f */
[----:B--2---:R-:W-:Y:S01]  /*9a30*/  FADD R3, R11, R12 ;  /* 0x0000000c0b037221 */ /* 0x004fe20000000000 */
[----:B-1----:R-:W-:Y:S06]  /*9a40*/  @!P1 BRA `(.L_x_24) ;  /* 0x0000008c00f49947 */ /* 0x002fec0003800000 */
[----:B------:R-:W-:Y:S01]  /*9a50*/  IMAD.MOV.U32 R6, RZ, RZ, R248 ;  /* 0x000000ffff067224 */ /* 0x000fe200078e00f8 */
[----:B------:R-:W-:Y:S01]  /*9a60*/  MOV R4, R23 ;  /* 0x0000001700047202 */ /* 0x000fe20000000f00 */
[----:B------:R-:W-:Y:S01]  /*9a70*/  IMAD.MOV.U32 R7, RZ, RZ, 0x2 ;  /* 0x00000002ff077424 */ /* 0x000fe200078e00ff */
[----:B------:R-:W-:Y:S01]  /*9a80*/  MOV R249, 0x1 ;  /* 0x0000000100f97802 */ /* 0x000fe20000000f00 */
[----:B------:R-:W-:Y:S01]  /*9a90*/  ULDC.64 UR60, c[0x0][0x198] ;  /* 0x00006600003c7ab9 */ /* 0x000fe20000000a00 */
[----:B------:R-:W-:-:S05]  /*9aa0*/  ULDC UR4, c[0x0][0x604] ;  /* 0x0001810000047ab9 */ /* 0x000fca0000000800 */
.L_x_37:
[----:B------:R-:W1:Y:S01]  /*9ab0*/  S2R R9, SR_CgaCtaId ;  /* 0x0000000000097919 */ /* 0x000e620000008800 */
[----:B------:R-:W-:Y:S01]  /*9ac0*/  MOV R8, 0x400 ;  /* 0x0000040000087802 */ /* 0x000fe20000000f00 */
[----:B------:R-:W-:Y:S05]  /*9ad0*/  YIELD ;  /* 0x0000000000007946 */ /* 0x000fea0003800000 */
[----:B-1----:R-:W-:-:S04]  /*9ae0*/  LEA R8, R9, R8, 0x18 ;  /* 0x0000000809087211 */ /* 0x002fc800078ec0ff */
[----:B------:R-:W-:Y:S02]  /*9af0*/  LEA R9, R7, R8, 0x3 ;  /* 0x0000000807097211 */ /* 0x000fe400078e18ff */
[----:B------:R-:W-:-:S04]  /*9b00*/  SHF.L.U32 R8, R2, 0x1f, RZ ;  /* 0x0000001f02087819 */ /* 0x000fc800000006ff */
[----:B------:R-:W1:Y:S02]  /*9b10*/  SYNCS.PHASECHK.TRANS64.TRYWAIT P1, [R9+URZ+0x77000], R8 ;  /* 0x07700008090075a7 */ /* 0x000e64000802017f */
[----:B-1---5:R-:W-:Y:S05]  /*9b20*/  @!P1 BRA `(.L_x_25) ;  /* 0x000000b800b49947 */ /* 0x022fea0003800000 */
.L_x_77:
[----:B------:R-:W-:Y:S05]  /*9b30*/  WARPSYNC.ALL ;  /* 0x0000000000007948 */ /* 0x000fea0003800000 */
[----:B------:R-:W2:Y:S04]  /*9b40*/  LDL.64 R12, [R1+0x40] ;  /* 0x00004000010c7983 */ /* 0x000ea80000100a00 */
[----:B------:R-:W3:Y:S04]  /*9b50*/  LDL.64 R26, [R1+0x90] ;  /* 0x00009000011a7983 */ /* 0x000ee80000100a00 */
[----:B------:R-:W4:Y:S04]  /*9b60*/  LDL.64 R44, [R1+0x88] ;  /* 0x00008800012c7983 */ /* 0x000f280000100a00 */
[----:B------:R-:W5:Y:S04]  /*9b70*/  LDL.64 R42, [R1+0x80] ;  /* 0x00008000012a7983 */ /* 0x000f680000100a00 */
[----:B------:R-:W5:Y:S04]  /*9b80*/  LDL.64 R40, [R1+0x78] ;  /* 0x0000780001287983 */ /* 0x000f680000100a00 */
[----:B------:R-:W5:Y:S04]  /*9b90*/  LDL.64 R38, [R1+0x70] ;  /* 0x0000700001267983 */ /* 0x000f680000100a00 */
[----:B------:R-:W5:Y:S04]  /*9ba0*/  LDL.64 R36, [R1+0x68] ;  /* 0x0000680001247983 */ /* 0x000f680000100a00 */
[----:B------:R-:W5:Y:S04]  /*9bb0*/  LDL.64 R34, [R1+0x60] ;  /* 0x0000600001227983 */ /* 0x000f680000100a00 */
[----:B------:R-:W5:Y:S04]  /*9bc0*/  LDL.64 R32, [R1+0x58] ;  /* 0x0000580001207983 */ /* 0x000f680000100a00 */
[----:B------:R-:W5:Y:S04]  /*9bd0*/  LDL.64 R30, [R1+0x50] ;  /* 0x00005000011e7983 */ /* 0x000f680000100a00 */
[----:B------:R-:W5:Y:S01]  /*9be0*/  LDL.64 R28, [R1+0x48] ;  /* 0x00004800011c7983 */ /* 0x000f620000100a00 */
[----:B------:R-:W-:-:S05]  /*9bf0*/  MOV R14, UR15 ;  /* 0x0000000f000e7c02 */ /* 0x000fca0008000f00 */
[----:B------:R-:W-:-:S05]  /*9c00*/  IMAD R14, R7, 0x1c00, R14 ;  /* 0x00001c00070e7824 */ /* 0x000fca00078e020e */
[----:B------:R-:W-:Y:S02]  /*9c10*/  IADD3 R24, R14, 0x800, RZ ;  /* 0x000008000e187810 */ /* 0x000fe40007ffe0ff */
[----:B------:R-:W-:Y:S02]  /*9c20*/  MOV R15, 0x80000020 ;  /* 0x80000020000f7802 */ /* 0x000fe40000000f00 */
[----:B------:R-:W-:Y:S02]  /*9c30*/  R2UR UR38, R24 ;  /* 0x00000000182672ca */ /* 0x000fe400000e0000 */
[C---:B------:R-:W-:Y:S02]  /*9c40*/  IADD3 R24, R14.reuse, 0x1000, RZ ;  /* 0x000010000e187810 */ /* 0x040fe40007ffe0ff */
[----:B------:R-:W-:Y:S02]  /*9c50*/  R2UR UR14, R14 ;  /* 0x000000000e0e72ca */ /* 0x000fe400000e0000 */
[----:B------:R-:W-:Y:S01]  /*9c60*/  R2UR UR22, R24 ;  /* 0x00000000181672ca */ /* 0x000fe200000e0000 */
[----:B------:R-:W-:Y:S01]  /*9c70*/  VIADD R24, R14, 0x1800 ;  /* 0x000018000e187836 */ /* 0x000fe20000000000 */
[----:B------:R-:W-:-:S02]  /*9c80*/  MOV R25, 0x80000020 ;  /* 0x8000002000197802 */ /* 0x000fc40000000f00 */
[----:B------:R-:W-:Y:S02]  /*9c90*/  MOV R11, UR45 ;  /* 0x0000002d000b7c02 */ /* 0x000fe40008000f00 */
[----:B-1----:R-:W-:Y:S02]  /*9ca0*/  MOV R8, UR44 ;  /* 0x0000002c00087c02 */ /* 0x002fe40008000f00 */
[----:B------:R-:W-:Y:S02]  /*9cb0*/  MOV R9, UR5 ;  /* 0x0000000500097c02 */ /* 0x000fe40008000f00 */
[----:B------:R-:W-:Y:S02]  /*9cc0*/  MOV R10, UR4 ;  /* 0x00000004000a7c02 */ /* 0x000fe40008000f00 */
[C---:B------:R-:W-:Y:S02]  /*9cd0*/  R2UR UR39, R25.reuse ;  /* 0x00000000192772ca */ /* 0x040fe400000e0000 */
[----:B------:R-:W-:-:S02]  /*9ce0*/  R2UR UR23, R25 ;  /* 0x00000000191772ca */ /* 0x000fc400000e0000 */
[----:B------:R-:W-:Y:S02]  /*9cf0*/  R2UR UR54, R24 ;  /* 0x00000000183672ca */ /* 0x000fe400000e0000 */
[----:B------:R-:W-:Y:S01]  /*9d00*/  R2UR UR55, R25 ;  /* 0x00000000193772ca */ /* 0x000fe200000e0000 */
[----:B------:R-:W-:Y:S02]  /*9d10*/  VIADD R16, R14, 0x2 ;  /* 0x000000020e107836 */ /* 0x000fe40000000000 */
[----:B------:R-:W-:-:S03]  /*9d20*/  IMAD.MOV.U32 R17, RZ, RZ, -0x7fffffe0 ;  /* 0x80000020ff117424 */ /* 0x000fc600078e00ff */
[----:B------:R-:W-:Y:S02]  /*9d30*/  R2UR UR46, R16 ;  /* 0x00000000102e72ca */ /* 0x000fe400000e0000 */
[----:B------:R-:W-:Y:S02]  /*9d40*/  R2UR UR47, R17 ;  /* 0x00000000112f72ca */ /* 0x000fe400000e0000 */
[----:B--2---:R-:W-:Y:S02]  /*9d50*/  R2UR UR8, R12 ;  /* 0x000000000c0872ca */ /* 0x004fe400000e0000 */
[----:B------:R-:W-:Y:S02]  /*9d60*/  MOV R12, UR15 ;  /* 0x0000000f000c7c02 */ /* 0x000fe40008000f00 */
[----:B---3--:R-:W-:Y:S02]  /*9d70*/  R2UR UR12, R26 ;  /* 0x000000001a0c72ca */ /* 0x008fe400000e0000 */
[----:B------:R-:W-:-:S02]  /*9d80*/  R2UR UR13, R27 ;  /* 0x000000001b0d72ca */ /* 0x000fc400000e0000 */
[----:B------:R-:W-:Y:S02]  /*9d90*/  R2UR UR15, R15 ;  /* 0x000000000f0f72ca */ /* 0x000fe400000e0000 */
[----:B----4-:R-:W-:Y:S02]  /*9da0*/  R2UR UR44, R44 ;  /* 0x000000002c2c72ca */ /* 0x010fe400000e0000 */
[----:B------:R-:W-:Y:S02]  /*9db0*/  R2UR UR45, R45 ;  /* 0x000000002d2d72ca */ /* 0x000fe400000e0000 */
[----:B-----5:R-:W-:Y:S02]  /*9dc0*/  R2UR UR4, R42 ;  /* 0x000000002a0472ca */ /* 0x020fe400000e0000 */
[----:B------:R-:W-:Y:S02]  /*9dd0*/  R2UR UR5, R43 ;  /* 0x000000002b0572ca */ /* 0x000fe400000e0000 */
[----:B------:R-:W-:-:S02]  /*9de0*/  R2UR UR40, R40 ;  /* 0x00000000282872ca */ /* 0x000fc400000e0000 */
[----:B------:R-:W-:Y:S02]  /*9df0*/  R2UR UR41, R41 ;  /* 0x00000000292972ca */ /* 0x000fe400000e0000 */
[----:B------:R-:W-:Y:S02]  /*9e00*/  R2UR UR36, R38 ;  /* 0x00000000262472ca */ /* 0x000fe400000e0000 */
[----:B------:R-:W-:Y:S02]  /*9e10*/  R2UR UR37, R39 ;  /* 0x00000000272572ca */ /* 0x000fe400000e0000 */
[----:B------:R-:W-:Y:S02]  /*9e20*/  R2UR UR32, R36 ;  /* 0x00000000242072ca */ /* 0x000fe400000e0000 */
        /* <DEDUP_REMOVED lines=9> */
[----:B------:R-:W-:-:S06]  /*9ec0*/  WARPGROUP.ARRIVE ;  /* 0x00000000000079c5 */ /* 0x000fcc0000000000 */
[----:B------:R-:W-:Y:S01]  /*9ed0*/  HGMMA.64x256x16.F32 R24, gdesc[UR12], RZ, !UPT, gsb0 ;  /* 0x03e000000c1879f0 */ /* 0x000fe2000c0008ff */
[----:B------:R-:W-:Y:S01]  /*9ee0*/  IMAD.MOV.U32 R21, RZ, RZ, -0x7fffffe0 ;  /* 0x80000020ff157424 */ /* 0x000fe200078e00ff */
[----:B------:R-:W-:-:S04]  /*9ef0*/  IADD3 R20, R14, 0x400, RZ ;  /* 0x000004000e147810 */ /* 0x000fc80007ffe0ff */
[----:B------:R-:W-:Y:S02]  /*9f00*/  R2UR UR6, R20 ;  /* 0x00000000140672ca */ /* 0x000fe400000e0000 */
[----:B------:R-:W-:Y:S01]  /*9f10*/  R2UR UR7, R21 ;  /* 0x00000000150772ca */ /* 0x000fe200000e0000 */
[----:B------:R-:W-:Y:S02]  /*9f20*/  WARPGROUP.DEPBAR.LE gsb0, 0x0 ;  /* 0x00008000000079c5 */ /* 0x000fe40000010000 */
[----:B------:R-:W-:-:S15]  /*9f30*/  WARPGROUP.ARRIVE ;  /* 0x00000000000079c5 */ /* 0x000fde0000000000 */
[----:B------:R-:W-:-:S02]  /*9f40*/  NOP ;  /* 0x0000000000007918 */ /* 0x000fc40000000000 */
[----:B------:R-:W-:Y:S01]  /*9f50*/  HGMMA.64x256x16.F32 R24, gdesc[UR44], R24, gsb0 ;  /* 0x03e000002c1879f0 */ /* 0x000fe20008000818 */
[----:B------:R-:W-:Y:S02]  /*9f60*/  IADD3 R16, R14, 0x402, RZ ;  /* 0x000004020e107810 */ /* 0x000fe40007ffe0ff */
[----:B------:R-:W-:Y:S02]  /*9f70*/  R2UR UR43, R17 ;  /* 0x00000000112b72ca */ /* 0x000fe400000e0000 */
[----:B------:R-:W-:Y:S01]  /*9f80*/  R2UR UR42, R16 ;  /* 0x00000000102a72ca */ /* 0x000fe200000e0000 */
[----:B------:R-:W-:Y:S02]  /*9f90*/  WARPGROUP.DEPBAR.LE gsb0, 0x0 ;  /* 0x00008000000079c5 */ /* 0x000fe40000010000 */
[----:B------:R-:W-:-:S15]  /*9fa0*/  WARPGROUP.ARRIVE ;  /* 0x00000000000079c5 */ /* 0x000fde0000000000 */
[----:B------:R-:W-:-:S05]  /*9fb0*/  NOP ;  /* 0x0000000000007918 */ /* 0x000fca0000000000 */
[----:B------:R-:W-:Y:S03]  /*9fc0*/  HGMMA.64x256x16.F32 R24, gdesc[UR4], R24, gsb0 ;  /* 0x03e00000041879f0 */ /* 0x000fe60008000818 */
[----:B------:R-:W-:Y:S02]  /*9fd0*/  WARPGROUP.DEPBAR.LE gsb0, 0x0 ;  /* 0x00008000000079c5 */ /* 0x000fe40000010000 */
[----:B------:R-:W-:-:S15]  /*9fe0*/  WARPGROUP.ARRIVE ;  /* 0x00000000000079c5 */ /* 0x000fde0000000000 */
[----:B------:R-:W-:-:S08]  /*9ff0*/  NOP ;  /* 0x0000000000007918 */ /* 0x000fd00000000000 */
[----:B------:R-:W-:Y:S01]  /*a000*/  HGMMA.64x256x16.F32 R24, gdesc[UR40], R24, gsb0 ;  /* 0x03e00000281879f0 */ /* 0x000fe20008000818 */
[----:B------:R-:W-:Y:S02]  /*a010*/  IADD3 R20, R14, 0x802, RZ ;  /* 0x000008020e147810 */ /* 0x000fe40007ffe0ff */
[----:B------:R-:W-:Y:S02]  /*a020*/  R2UR UR35, R21 ;  /* 0x00000000152372ca */ /* 0x000fe400000e0000 */
[----:B------:R-:W-:Y:S01]  /*a030*/  R2UR UR34, R20 ;  /* 0x00000000142272ca */ /* 0x000fe200000e0000 */
[----:B------:R-:W-:Y:S02]  /*a040*/  WARPGROUP.DEPBAR.LE gsb0, 0x0 ;  /* 0x00008000000079c5 */ /* 0x000fe40000010000 */
[----:B------:R-:W-:-:S15]  /*a050*/  WARPGROUP.ARRIVE ;  /* 0x00000000000079c5 */ /* 0x000fde0000000000 */
[----:B------:R-:W-:-:S05]  /*a060*/  NOP ;  /* 0x0000000000007918 */ /* 0x000fca0000000000 */
[----:B------:R-:W-:Y:S01]  /*a070*/  HGMMA.64x256x16.F32 R24, gdesc[UR36], R24, gsb0 ;  /* 0x03e00000241879f0 */ /* 0x000fe20008000818 */
[----:B------:R-:W-:Y:S01]  /*a080*/  VIADD R16, R14, 0xc00 ;  /* 0x00000c000e107836 */ /* 0x000fe20000000000 */
[----:B------:R-:W-:-:S04]  /*a090*/  R2UR UR31, R17 ;  /* 0x00000000111f72ca */ /* 0x000fc800000e0000 */
[----:B------:R-:W-:Y:S01]  /*a0a0*/  R2UR UR30, R16 ;  /* 0x00000000101e72ca */ /* 0x000fe200000e0000 */
[----:B------:R-:W-:Y:S02]  /*a0b0*/  WARPGROUP.DEPBAR.LE gsb0, 0x0 ;  /* 0x00008000000079c5 */ /* 0x000fe40000010000 */
[----:B------:R-:W-:-:S15]  /*a0c0*/  WARPGROUP.ARRIVE ;  /* 0x00000000000079c5 */ /* 0x000fde0000000000 */
[----:B------:R-:W-:-:S04]  /*a0d0*/  NOP ;  /* 0x0000000000007918 */ /* 0x000fc80000000000 */
        /* <DEDUP_REMOVED lines=21> */
[----:B------:R-:W-:Y:S02]  /*a230*/  R2UR UR10, R20 ;  /* 0x00000000140a72ca */ /* 0x000fe400000e0000 */
[----:B------:R-:W-:Y:S01]  /*a240*/  R2UR UR11, R21 ;  /* 0x00000000150b72ca */ /* 0x000fe200000e0000 */
[----:B------:R-:W-:Y:S02]  /*a250*/  WARPGROUP.DEPBAR.LE gsb0, 0x0 ;  /* 0x00008000000079c5 */ /* 0x000fe40000010000 */
[----:B------:R-:W-:-:S15]  /*a260*/  WARPGROUP.ARRIVE ;  /* 0x00000000000079c5 */ /* 0x000fde0000000000 */
[----:B------:R-:W-:-:S03]  /*a270*/  NOP ;  /* 0x0000000000007918 */ /* 0x000fc60000000000 */
        /* <DEDUP_REMOVED lines=19> */
[----:B------:R-:W-:Y:S02]  /*a3b0*/  ISETP.NE.AND P1, PT, R252, RZ, PT ;  /* 0x000000fffc00720c */ /* 0x000fe40003f25270 */
[----:B------:R-:W-:Y:S02]  /*a3c0*/  R2UR UR15, R12 ;  /* 0x000000000c0f72ca */ /* 0x000fe400000e0000 */
[----:B------:R-:W-:Y:S02]  /*a3d0*/  R2UR UR45, R11 ;  /* 0x000000000b2d72ca */ /* 0x000fe400000e0000 */
[----:B------:R-:W-:Y:S02]  /*a3e0*/  R2UR UR44, R8 ;  /* 0x00000000082c72ca */ /* 0x000fe400000e0000 */
[----:B------:R-:W-:Y:S02]  /*a3f0*/  R2UR UR5, R9 ;  /* 0x00000000090572ca */ /* 0x000fe400000e0000 */
[----:B------:R-:W-:Y:S01]  /*a400*/  R2UR UR4, R10 ;  /* 0x000000000a0472ca */ /* 0x000fe200000e0000 */
[----:B------:R-:W-:-:S02]  /*a410*/  WARPGROUP.DEPBAR.LE gsb0, 0x0 ;  /* 0x00008000000079c5 */ /* 0x000fc40000010000 */
[----:B------:R-:W-:-:S14]  /*a420*/  WARPGROUP.ARRIVE ;  /* 0x00000000000079c5 */ /* 0x000fdc0000000000 */
[----:B------:R-:W-:Y:S03]  /*a430*/  HGMMA.64x256x16.F32 R24, gdesc[UR48], R24, gsb0 ;  /* 0x03e00000301879f0 */ /* 0x000fe60008000818 */
[----:B------:R-:W-:Y:S02]  /*a440*/  WARPGROUP.DEPBAR.LE gsb0, 0x0 ;  /* 0x00008000000079c5 */ /* 0x000fe40000010000 */
[----:B------:R-:W-:Y:S05]  /*a450*/  @P1 BRA `(.L_x_26) ;  /* 0x0000000400301947 */ /* 0x000fea0003800000 */
[----:B------:R-:W-:-:S13]  /*a460*/  ISETP.LT.OR P2, PT, R19, 0x1, !P0 ;  /* 0x000000011300780c */ /* 0x000fda0004741670 */
[----:B------:R-:W-:Y:S05]  /*a470*/  @P2 BRA `(.L_x_27) ;  /* 0x0000000400242947 */ /* 0x000fea0003800000 */
[----:B------:R-:W1:Y:S01]  /*a480*/  S2R R248, SR_CgaCtaId ;  /* 0x0000000000f87919 */ /* 0x000e620000008800 */
[----:B------:R-:W-:Y:S02]  /*a490*/  MOV R23, 0x400 ;  /* 0x0000040000177802 */ /* 0x000fe40000000f00 */
[----:B------:R-:W-:Y:S01]  /*a4a0*/  SHF.L.U32 R9, R18, 0x1f, RZ ;  /* 0x0000001f12097819 */ /* 0x000fe200000006ff */
[----:B------:R-:W2:Y:S01]  /*a4b0*/  S2R R13, SR_TID.X ;  /* 0x00000000000d7919 */ /* 0x000ea20000002100 */
[----:B-1----:R-:W-:-:S04]  /*a4c0*/  LEA R23, R248, R23, 0x18 ;  /* 0x00000017f8177211 */ /* 0x002fc800078ec0ff */
[----:B------:R-:W-:Y:S02]  /*a4d0*/  LEA R8, R0, R23, 0x3 ;  /* 0x0000001700087211 */ /* 0x000fe400078e18ff */
[----:B--2---:R-:W-:Y:S02]  /*a4e0*/  LOP3.LUT R13, R13, 0x7f, RZ, 0xc0, !PT ;  /* 0x0000007f0d0d7812 */ /* 0x004fe400078ec0ff */
[----:B------:R-:W1:Y:S02]  /*a4f0*/  SYNCS.PHASECHK.TRANS64.TRYWAIT P2, [R8+URZ+0x77020], R9 ;  /* 0x07702009080075a7 */ /* 0x000e64000804017f */
[----:B------:R-:W-:Y:S01]  /*a500*/  ISETP.NE.AND P3, PT, R13, RZ, PT ;  /* 0x000000ff0d00720c */ /* 0x000fe20003f65270 */
[----:B-1----:R-:W-:-:S12]  /*a510*/  @!P2 BRA `(.L_x_28) ;  /* 0x000000b0004ca947 */ /* 0x002fd80003800000 */
.L_x_78:
[----:B------:R-:W-:Y:S05]  /*a520*/  @P3 BRA `(.L_x_29) ;  /* 0x0000000000183947 */ /* 0x000fea0003800000 */
[----:B------:R-:W2:Y:S01]  /*a530*/  S2R R10, SR_TID.X ;  /* 0x00000000000a7919 */ /* 0x000ea20000002100 */
[----:B-1----:R-:W-:-:S04]  /*a540*/  IMAD.MOV.U32 R9, RZ, RZ, 0x1c000 ;  /* 0x0001c000ff097424 */ /* 0x002fc800078e00ff */
[----:B------:R3:W-:Y:S01]  /*a550*/  SYNCS.ARRIVE.TRANS64 RZ, [R8+URZ+0x77000], R9 ;  /* 0x0770000908ff79a7 */ /* 0x0007e2000800003f */
[----:B--2---:R-:W-:-:S13]  /*a560*/  LOP3.LUT P2, RZ, R10, 0x1f, RZ, 0xc0, !PT ;  /* 0x0000001f0aff7812 */ /* 0x004fda000784c0ff */
[----:B---3--:R-:W-:Y:S05]  /*a570*/  @!P2 BRA `(.L_x_29) ;  /* 0x000000000004a947 */ /* 0x008fea0003800000 */
[----:B------:R-:W-:Y:S01]  /*a580*/  BPT.TRAP 0x1 ;  /* 0x000000040000795c */ /* 0x000fe20000300000 */
.L_x_29:
[----:B------:R-:W2:Y:S01]  /*a590*/  S2R R10, SR_CgaCtaId ;  /* 0x00000000000a7919 */ /* 0x000ea20000008800 */
[----:B-1----:R-:W-:Y:S01]  /*a5a0*/  MOV R9, 0x400 ;  /* 0x0000040000097802 */ /* 0x002fe20000000f00 */
[----:B------:R-:W-:Y:S01]  /*a5b0*/  UIADD3 UR6, UP0, UR60, 0x1f0, URZ ;  /* 0x000001f03c067890 */ /* 0x000fe2000ff1e03f */
[----:B------:R-:W-:Y:S01]  /*a5c0*/  R2UR UR41, R8 ;  /* 0x00000000082972ca */ /* 0x000fe200000e0000 */
[----:B------:R-:W-:Y:S01]  /*a5d0*/  UMOV UR22, 0x0 ;  /* 0x0000000000167882 */ /* 0x000fe20000000000 */
[----:B------:R-:W-:Y:S01]  /*a5e0*/  R2UR UR43, R22 ;  /* 0x00000000162b72ca */ /* 0x000fe200000e0000 */
[----:B------:R-:W-:Y:S01]  /*a5f0*/  UIADD3.X UR7, URZ, UR61, URZ, UP0, !UPT ;  /* 0x0000003d3f077290 */ /* 0x000fe200087fe43f */
[----:B------:R-:W-:Y:S01]  /*a600*/  UMOV UR23, 0x10000000 ;  /* 0x1000000000177882 */ /* 0x000fe20000000000 */
[----:B------:R-:W-:Y:S01]  /*a610*/  UMOV UR42, URZ ;  /* 0x0000003f002a7c82 */ /* 0x000fe20008000000 */
[----:B------:R-:W-:Y:S01]  /*a620*/  UMOV UR18, 0x20 ;  /* 0x0000002000127882 */ /* 0x000fe20000000000 */
[----:B------:R-:W-:Y:S01]  /*a630*/  UMOV UR20, UR44 ;  /* 0x0000002c00147c82 */ /* 0x000fe20008000000 */
[----:B------:R-:W-:Y:S01]  /*a640*/  UMOV UR21, UR45 ;  /* 0x0000002d00157c82 */ /* 0x000fe20008000000 */
[----:B------:R-:W-:Y:S01]  /*a650*/  UMOV UR10, 0x40 ;  /* 0x00000040000a7882 */ /* 0x000fe20000000000 */
[----:B------:R-:W-:Y:S01]  /*a660*/  UMOV UR12, UR44 ;  /* 0x0000002c000c7c82 */ /* 0x000fe20008000000 */
[----:B------:R-:W-:-:S02]  /*a670*/  UMOV UR13, UR45 ;  /* 0x0000002d000d7c82 */ /* 0x000fc40008000000 */
[----:B------:R-:W-:Y:S02]  /*a680*/  UIADD3 UR41, UR41, 0x77000, URZ ;  /* 0x0007700029297890 */ /* 0x000fe4000fffe03f */
[----:B------:R-:W-:Y:S01]  /*a690*/  USHF.L.U32 UR43, UR43, 0x8, URZ ;  /* 0x000000082b2b7899 */ /* 0x000fe2000800063f */
[----:B------:R-:W-:Y:S01]  /*a6a0*/  UMOV UR34, 0x60 ;  /* 0x0000006000227882 */ /* 0x000fe20000000000 */
[----:B------:R-:W-:Y:S01]  /*a6b0*/  UMOV UR36, UR44 ;  /* 0x0000002c00247c82 */ /* 0x000fe20008000000 */
[----:B------:R-:W-:Y:S02]  /*a6c0*/  UMOV UR37, UR45 ;  /* 0x0000002d00257c82 */ /* 0x000fe40008000000 */
[----:B------:R-:W-:Y:S01]  /*a6d0*/  UMOV UR17, UR41 ;  /* 0x0000002900117c82 */ /* 0x000fe20008000000 */
[----:B------:R-:W-:Y:S01]  /*a6e0*/  UMOV UR9, UR41 ;  /* 0x0000002900097c82 */ /* 0x000fe20008000000 */
[----:B------:R-:W-:Y:S01]  /*a6f0*/  UMOV UR19, UR43 ;  /* 0x0000002b00137c82 */ /* 0x000fe20008000000 */
[----:B------:R-:W-:Y:S01]  /*a700*/  UMOV UR11, UR43 ;  /* 0x0000002b000b7c82 */ /* 0x000fe20008000000 */
[----:B------:R-:W-:Y:S01]  /*a710*/  UMOV UR33, UR41 ;  /* 0x0000002900217c82 */ /* 0x000fe20008000000 */
[----:B------:R-:W-:Y:S01]  /*a720*/  UMOV UR35, UR43 ;  /* 0x0000002b00237c82 */ /* 0x000fe20008000000 */
[----:B------:R-:W-:Y:S01]  /*a730*/  UMOV UR26, 0x80 ;  /* 0x00000080001a7882 */ /* 0x000fe20000000000 */
[----:B------:R-:W-:Y:S01]  /*a740*/  UMOV UR28, UR44 ;  /* 0x0000002c001c7c82 */ /* 0x000fe20008000000 */
[----:B------:R-:W-:Y:S01]  /*a750*/  UMOV UR29, UR45 ;  /* 0x0000002d001d7c82 */ /* 0x000fe20008000000 */
[----:B--2---:R-:W-:Y:S01]  /*a760*/  LEA R9, R10, R9, 0x18 ;  /* 0x000000090a097211 */ /* 0x004fe200078ec0ff */
[----:B------:R-:W-:Y:S01]  /*a770*/  UMOV UR25, UR41 ;  /* 0x0000002900197c82 */ /* 0x000fe20008000000 */
[----:B------:R-:W-:-:S03]  /*a780*/  UMOV UR27, UR43 ;  /* 0x0000002b001b7c82 */ /* 0x000fc60008000000 */
[C---:B------:R-:W-:Y:S01]  /*a790*/  IMAD R8, R0.reuse, 0x1c000, R9 ;  /* 0x0001c00000087824 */ /* 0x040fe200078e0209 */
[----:B------:R-:W-:-:S04]  /*a7a0*/  IADD3 R0, R0, 0x1, RZ ;  /* 0x0000000100007810 */ /* 0x000fc80007ffe0ff */
[----:B------:R-:W-:Y:S02]  /*a7b0*/  R2UR UR14, R8 ;  /* 0x00000000080e72ca */ /* 0x000fe400000e0000 */
[----:B------:R-:W-:-:S04]  /*a7c0*/  ISETP.NE.AND P2, PT, R0, 0x4, PT ;  /* 0x000000040000780c */ /* 0x000fc80003f45270 */
[----:B------:R-:W-:Y:S02]  /*a7d0*/  SEL R8, RZ, 0x1, P2 ;  /* 0x00000001ff087807 */ /* 0x000fe40001000000 */
[----:B------:R-:W-:Y:S02]  /*a7e0*/  SEL R0, R0, RZ, P2 ;  /* 0x000000ff00007207 */ /* 0x000fe40001000000 */
[----:B------:R-:W-:-:S03]  /*a7f0*/  LOP3.LUT R18, R18, R8, RZ, 0x3c, !PT ;  /* 0x0000000812127212 */ /* 0x000fc600078e3cff */
[----:B------:R-:W-:Y:S02]  /*a800*/  UIADD3 UR40, UR14, 0x7000, URZ ;  /* 0x000070000e287890 */ /* 0x000fe4000fffe03f */
[----:B------:R-:W-:Y:S02]  /*a810*/  UIADD3 UR16, UR14, 0xb000, URZ ;  /* 0x0000b0000e107890 */ /* 0x000fe4000fffe03f */
[----:B------:R-:W-:Y:S02]  /*a820*/  UIADD3 UR8, UR14, 0xf000, URZ ;  /* 0x0000f0000e087890 */ /* 0x000fe4000fffe03f */
[----:B------:R-:W-:Y:S02]  /*a830*/  UIADD3 UR32, UR14, 0x13000, URZ ;  /* 0x000130000e207890 */ /* 0x000fe4000fffe03f */
[----:B------:R-:W-:Y:S01]  /*a840*/  UIADD3 UR24, UR14, 0x17000, URZ ;  /* 0x000170000e187890 */ /* 0x000fe2000fffe03f */
[----:B------:R-:W-:Y:S02]  /*a850*/  UTMALDG.4D [UR40], [UR6], desc[UR22] ;  /* 0x00001628060075b4 */ /* 0x000fe40008019000 */
[----:B------:R1:W-:Y:S02]  /*a860*/  UTMALDG.4D [UR16], [UR6], desc[UR22] ;  /* 0x00001610060075b4 */ /* 0x0003e40008019000 */
[----:B------:R2:W-:Y:S02]  /*a870*/  UTMALDG.4D [UR8], [UR6], desc[UR22] ;  /* 0x00001608060075b4 */ /* 0x0005e40008019000 */
[----:B------:R3:W-:Y:S02]  /*a880*/  UTMALDG.4D [UR32], [UR6], desc[UR22] ;  /* 0x00001620060075b4 */ /* 0x0007e40008019000 */
[----:B------:R3:W-:Y:S01]  /*a890*/  UTMALDG.4D [UR24], [UR6], desc[UR22] ;  /* 0x00001618060075b4 */ /* 0x0007e20008019000 */
[----:B-1----:R-:W-:Y:S01]  /*a8a0*/  UIADD3 UR16, UR14, 0x1b000, URZ ;  /* 0x0001b0000e107890 */ /* 0x002fe2000fffe03f */
[----:B------:R-:W-:Y:S01]  /*a8b0*/  UMOV UR18, 0xa0 ;  /* 0x000000a000127882 */ /* 0x000fe20000000000 */
[----:B--2---:R-:W-:-:S07]  /*a8c0*/  UIADD3 UR8, UR14, 0x1f000, URZ ;  /* 0x0001f0000e087890 */ /* 0x004fce000fffe03f */
[----:B------:R3:W-:Y:S01]  /*a8d0*/  UTMALDG.4D [UR16], [UR6], desc[UR22] ;  /* 0x00001610060075b4 */ /* 0x0007e20008019000 */
[----:B------:R-:W-:Y:S02]  /*a8e0*/  UMOV UR10, 0xc0 ;  /* 0x000000c0000a7882 */ /* 0x000fe40000000000 */
[----:B------:R3:W-:Y:S02]  /*a8f0*/  UTMALDG.4D [UR8], [UR6], desc[UR22] ;  /* 0x00001608060075b4 */ /* 0x0007e40008019000 */
[----:B---3--:R-:W-:Y:S01]  /*a900*/  NOP ;  /* 0x0000000000007918 */ /* 0x008fe20000000000 */
.L_x_27:
[----:B------:R-:W-:-:S07]  /*a910*/  IADD3 R19, R19, -0x1, RZ ;  /* 0xffffffff13137810 */ /* 0x000fce0007ffe0ff */
.L_x_26:
[----:B------:R-:W-:Y:S01]  /*a920*/  VIADD R7, R7, 0x1 ;  /* 0x0000000107077836 */ /* 0x000fe20000000000 */
[----:B------:R-:W-:Y:S05]  /*a930*/  WARPSYNC.ALL ;  /* 0x0000000000007948 */ /* 0x000fea0003800000 */
[----:B------:R-:W-:-:S04]  /*a940*/  ISETP.NE.AND P2, PT, R7, 0x4, PT ;  /* 0x000000040700780c */ /* 0x000fc80003f45270 */
[----:B------:R-:W-:Y:S02]  /*a950*/  SEL R8, RZ, 0x1, P2 ;  /* 0x00000001ff087807 */ /* 0x000fe40001000000 */
[----:B------:R-:W-:Y:S02]  /*a960*/  SEL R21, R7, RZ, P2 ;  /* 0x000000ff07157207 */ /* 0x000fe40001000000 */
[----:B------:R-:W-:Y:S02]  /*a970*/  LOP3.LUT R251, R2, R8, RZ, 0x3c, !PT ;  /* 0x0000000802fb7212 */ /* 0x000fe400078e3cff */
[----:B------:R-:W-:Y:S01]  /*a980*/  FMNMX R2, R24, R6, !PT ;  /* 0x0000000618027209 */ /* 0x000fe20007800000 */
[----:B------:R-:W1:Y:S01]  /*a990*/  S2R R12, SR_CgaCtaId ;  /* 0x00000000000c7919 */ /* 0x000e620000008800 */
[----:B------:R-:W-:Y:S01]  /*a9a0*/  MOV R11, 0x400 ;  /* 0x00000400000b7802 */ /* 0x000fe20000000f00 */
[----:B------:R-:W-:Y:S01]  /*a9b0*/  BSSY B0, `(.L_x_30) ;  /* 0x0000094000007945 */ /* 0x000fe20003800000 */
[----:B------:R-:W-:Y:S01]  /*a9c0*/  FMNMX R2, R25, R2, !PT ;  /* 0x0000000219027209 */ /* 0x000fe20007800000 */
[----:B------:R-:W2:Y:S01]  /*a9d0*/  S2R R10, SR_CgaCtaId ;  /* 0x00000000000a7919 */ /* 0x000ea20000008800 */
[----:B------:R-:W-:-:S02]  /*a9e0*/  MOV R9, 0x400 ;  /* 0x0000040000097802 */ /* 0x000fc40000000f00 */
[----:B------:R-:W-:-:S04]  /*a9f0*/  FMNMX R2, R28, R2, !PT ;  /* 0x000000021c027209 */ /* 0x000fc80007800000 */
[----:B------:R-:W-:-:S04]  /*aa00*/  FMNMX R2, R29, R2, !PT ;  /* 0x000000021d027209 */ /* 0x000fc80007800000 */
[----:B------:R-:W-:-:S04]  /*aa10*/  FMNMX R2, R32, R2, !PT ;  /* 0x0000000220027209 */ /* 0x000fc80007800000 */
[----:B------:R-:W-:-:S04]  /*aa20*/  FMNMX R2, R33, R2, !PT ;  /* 0x0000000221027209 */ /* 0x000fc80007800000 */
        /* <DEDUP_REMOVED lines=116> */
[----:B-1----:R-:W-:Y:S01]  /*b170*/  LEA R11, R12, R11, 0x18 ;  /* 0x0000000b0c0b7211 */ /* 0x002fe200078ec0ff */
[----:B------:R-:W1:Y:S01]  /*b180*/  SHFL.BFLY PT, R8, R7, 0x1, 0x1f ;  /* 0x0c201f0007087f89 */ /* 0x000e6200000e0000 */
[----:B------:R-:W-:Y:S02]  /*b190*/  FMNMX R2, R142, R2, !PT ;  /* 0x000000028e027209 */ /* 0x000fe40007800000 */
[----:B------:R-:W-:Y:S02]  /*b1a0*/  IADD3 R11, R11, 0x77020, RZ ;  /* 0x000770200b0b7810 */ /* 0x000fe40007ffe0ff */
[----:B------:R-:W-:-:S02]  /*b1b0*/  FMNMX R2, R143, R2, !PT ;  /* 0x000000028f027209 */ /* 0x000fc40007800000 */
[----:B--2---:R-:W-:Y:S02]  /*b1c0*/  LEA R9, R10, R9, 0x18 ;  /* 0x000000090a097211 */ /* 0x004fe400078ec0ff */
[----:B------:R-:W-:-:S04]  /*b1d0*/  FMNMX R2, R146, R2, !PT ;  /* 0x0000000292027209 */ /* 0x000fc80007800000 */
[----:B------:R-:W-:-:S04]  /*b1e0*/  FMNMX R2, R147, R2, !PT ;  /* 0x0000000293027209 */ /* 0x000fc80007800000 */
[----:B------:R-:W-:-:S04]  /*b1f0*/  FMNMX R2, R150, R2, !PT ;  /* 0x0000000296027209 */ /* 0x000fc80007800000 */
[----:B------:R-:W-:Y:S02]  /*b200*/  FMNMX R2, R151, R2, !PT ;  /* 0x0000000297027209 */ /* 0x000fe40007800000 */
[----:B-1----:R-:W-:-:S03]  /*b210*/  FMNMX R8, R7, R8, !PT ;  /* 0x0000000807087209 */ /* 0x002fc60007800000 */
[----:B------:R-:W1:Y:S04]  /*b220*/  SHFL.BFLY PT, R7, R2, 0x1, 0x1f ;  /* 0x0c201f0002077f89 */ /* 0x000e6800000e0000 */
[----:B------:R-:W2:Y:S01]  /*b230*/  SHFL.BFLY PT, R248, R8, 0x2, 0x1f ;  /* 0x0c401f0008f87f89 */ /* 0x000ea200000e0000 */
[----:B-1----:R-:W-:Y:S02]  /*b240*/  FMNMX R2, R2, R7, !PT ;  /* 0x0000000702027209 */ /* 0x002fe40007800000 */
[----:B------:R-:W-:Y:S02]  /*b250*/  SHF.L.U32 R7, R251, 0x1f, RZ ;  /* 0x0000001ffb077819 */ /* 0x000fe400000006ff */
[----:B--2---:R-:W-:Y:S01]  /*b260*/  FMNMX R248, R8, R248, !PT ;  /* 0x000000f808f87209 */ /* 0x004fe20007800000 */
[----:B------:R-:W1:Y:S02]  /*b270*/  SHFL.BFLY PT, R23, R2, 0x2, 0x1f ;  /* 0x0c401f0002177f89 */ /* 0x000e6400000e0000 */
[----:B-1----:R-:W-:-:S02]  /*b280*/  FMNMX R23, R2, R23, !PT ;  /* 0x0000001702177209 */ /* 0x002fc40007800000 */
[----:B------:R-:W-:-:S04]  /*b290*/  LEA R2, R249, R11, 0x3 ;  /* 0x0000000bf9027211 */ /* 0x000fc800078e18ff */
[----:B------:R-:W-:-:S04]  /*b2a0*/  PRMT R2, RZ, 0x654, R2 ;  /* 0x00000654ff027816 */ /* 0x000fc80000000002 */
[----:B------:R1:W-:Y:S02]  /*b2b0*/  SYNCS.ARRIVE.TRANS64.RED.A1T0 RZ, [R2+URZ], RZ ;  /* 0x000000ff02ff79a7 */ /* 0x0003e4000810043f */
[----:B-1----:R-:W-:-:S04]  /*b2c0*/  LEA R2, R21, R9, 0x3 ;  /* 0x0000000915027211 */ /* 0x002fc800078e18ff */
[----:B------:R-:W1:Y:S02]  /*b2d0*/  SYNCS.PHASECHK.TRANS64.TRYWAIT P2, [R2+URZ+0x77000], R7 ;  /* 0x07700007020075a7 */ /* 0x000e64000804017f */
[----:B-1----:R-:W-:Y:S05]  /*b2e0*/  @!P2 BRA `(.L_x_31) ;  /* 0x000000a000eca947 */ /* 0x002fea0003800000 */
.L_x_79:
[----:B------:R-:W-:Y:S05]  /*b2f0*/  BSYNC B0 ;  /* 0x0000000000007941 */ /* 0x000fea0003800000 */
.L_x_30:
[----:B------:R-:W-:Y:S04]  /*b300*/  STL.64 [R1+0xe8], R150 ;  /* 0x0000e89601007387 */ /* 0x000fe80000100a00 */
[----:B------:R-:W-:Y:S04]  /*b310*/  STL.64 [R1+0xe0], R148 ;  /* 0x0000e09401007387 */ /* 0x000fe80000100a00 */
[----:B------:R-:W-:Y:S04]  /*b320*/  STL.64 [R1+0xd8], R146 ;  /* 0x0000d89201007387 */ /* 0x000fe80000100a00 */
[----:B------:R-:W-:Y:S04]  /*b330*/  STL.64 [R1+0xd0], R144 ;  /* 0x0000d09001007387 */ /* 0x000fe80000100a00 */
[----:B------:R-:W-:Y:S04]  /*b340*/  STL.64 [R1+0xc8], R142 ;  /* 0x0000c88e01007387 */ /* 0x000fe80000100a00 */
[----:B------:R-:W-:Y:S04]  /*b350*/  STL.64 [R1+0xc0], R140 ;  /* 0x0000c08c01007387 */ /* 0x000fe80000100a00 */
[----:B------:R-:W-:Y:S04]  /*b360*/  STL.64 [R1+0xb8], R138 ;  /* 0x0000b88a01007387 */ /* 0x000fe80000100a00 */
[----:B------:R2:W-:Y:S04]  /*b370*/  STL.64 [R1+0xb0], R136 ;  /* 0x0000b08801007387 */ /* 0x0005e80000100a00 */
[----:B--2---:R-:W2:Y:S04]  /*b380*/  LDL.LU.64 R136, [R1] ;  /* 0x0000000001887983 */ /* 0x004ea80000300a00 */
[----:B------:R-:W3:Y:S04]  /*b390*/  LDL.LU.64 R138, [R1+0x8] ;  /* 0x00000800018a7983 */ /* 0x000ee80000300a00 */
[----:B------:R-:W4:Y:S04]  /*b3a0*/  LDL.LU.64 R140, [R1+0x10] ;  /* 0x00001000018c7983 */ /* 0x000f280000300a00 */
[----:B------:R-:W4:Y:S04]  /*b3b0*/  LDL.LU.64 R142, [R1+0x18] ;  /* 0x00001800018e7983 */ /* 0x000f280000300a00 */
[----:B------:R-:W4:Y:S04]  /*b3c0*/  LDL.LU.64 R144, [R1+0x20] ;  /* 0x0000200001907983 */ /* 0x000f280000300a00 */
[----:B------:R-:W4:Y:S04]  /*b3d0*/  LDL.LU.64 R146, [R1+0x28] ;  /* 0x0000280001927983 */ /* 0x000f280000300a00 */
[----:B------:R-:W4:Y:S04]  /*b3e0*/  LDL.LU.64 R148, [R1+0x30] ;  /* 0x0000300001947983 */ /* 0x000f280000300a00 */
[----:B------:R-:W4:Y:S01]  /*b3f0*/  LDL.LU.64 R150, [R1+0x38] ;  /* 0x0000380001967983 */ /* 0x000f220000300a00 */
[C---:B------:R-:W-:Y:S01]  /*b400*/  FSETP.NEU.AND P2, PT, R23.reuse, -INF , PT ;  /* 0xff8000001700780b */ /* 0x040fe20003f4d000 */
[----:B------:R-:W-:Y:S05]  /*b410*/  WARPSYNC.ALL ;  /* 0x0000000000007948 */ /* 0x000fea0003800000 */
[----:B-1----:R-:W-:Y:S01]  /*b420*/  FSEL R2, R23, RZ, P2 ;  /* 0x000000ff17027208 */ /* 0x002fe20001000000 */
[----:B------:R1:W-:Y:S04]  /*b430*/  STL [R1+0xa8], R19 ;  /* 0x0000a81301007387 */ /* 0x0003e80000100800 */
[C---:B------:R-:W-:Y:S01]  /*b440*/  FADD R7, -R2.reuse, R4 ;  /* 0x0000000402077221 */ /* 0x040fe20000000100 */
[----:B------:R-:W-:Y:S01]  /*b450*/  FMUL R4, R2, UR4 ;  /* 0x0000000402047c20 */ /* 0x000fe20008400000 */
[----:B------:R-:W-:Y:S01]  /*b460*/  MOV R11, 0x80000020 ;  /* 0x80000020000b7802 */ /* 0x000fe20000000f00 */
[----:B------:R1:W-:Y:S01]  /*b470*/  STL [R1+0xa4], R18 ;  /* 0x0000a41201007387 */ /* 0x0003e20000100800 */
[----:B------:R-:W-:Y:S01]  /*b480*/  FMUL R7, R7, UR4 ;  /* 0x0000000407077c20 */ /* 0x000fe20008400000 */
[--C-:B------:R-:W-:Y:S01]  /*b490*/  FFMA R8, R26, UR4, -R4.reuse ;  /* 0x000000041a087c23 */ /* 0x100fe20008000804 */
[--C-:B------:R-:W-:Y:S01]  /*b4a0*/  FFMA R13, R27, UR4, -R4.reuse ;  /* 0x000000041b0d7c23 */ /* 0x100fe20008000804 */
[--C-:B------:R-:W-:Y:S01]  /*b4b0*/  FFMA R9, R31, UR4, -R4.reuse ;  /* 0x000000041f097c23 */ /* 0x100fe20008000804 */
[--C-:B------:R-:W-:Y:S01]  /*b4c0*/  FFMA R17, R34, UR4, -R4.reuse ;  /* 0x0000000422117c23 */ /* 0x100fe20008000804 */
[----:B------:R-:W-:Y:S01]  /*b4d0*/  FSETP.GEU.AND P2, PT, R7, -126, PT ;  /* 0xc2fc00000700780b */ /* 0x000fe20003f4e000 */
[--C-:B------:R-:W-:Y:S01]  /*b4e0*/  FFMA R16, R35, UR4, -R4.reuse ;  /* 0x0000000423107c23 */ /* 0x100fe20008000804 */
[----:B------:R-:W-:Y:S01]  /*b4f0*/  FSETP.GEU.AND P3, PT, R8, -126, PT ;  /* 0xc2fc00000800780b */ /* 0x000fe20003f6e000 */
[--C-:B------:R-:W-:Y:S01]  /*b500*/  FFMA R42, R42, UR4, -R4.reuse ;  /* 0x000000042a2a7c23 */ /* 0x100fe20008000804 */
[----:B------:R-:W-:Y:S01]  /*b510*/  FSETP.GEU.AND P6, PT, R13, -126, PT ;  /* 0xc2fc00000d00780b */ /* 0x000fe20003fce000 */
[--C-:B------:R-:W-:Y:S01]  /*b520*/  FFMA R43, R43, UR4, -R4.reuse ;  /* 0x000000042b2b7c23 */ /* 0x100fe20008000804 */
[----:B------:R-:W-:Y:S01]  /*b530*/  R2UR UR35, R11 ;  /* 0x000000000b2372ca */ /* 0x000fe200000e0000 */
[--C-:B------:R-:W-:Y:S01]  /*b540*/  FFMA R46, R46, UR4, -R4.reuse ;  /* 0x000000042e2e7c23 */ /* 0x100fe20008000804 */
[----:B------:R-:W-:Y:S01]  /*b550*/  FFMA R47, R47, UR4, -R4 ;  /* 0x000000042f2f7c23 */ /* 0x000fe20008000804 */
[----:B------:R1:W-:Y:S04]  /*b560*/  STL [R1+0xa0], R0 ;  /* 0x0000a00001007387 */ /* 0x0003e80000100800 */
[----:B------:R-:W-:-:S02]  /*b570*/  @!P2 FMUL R7, R7, 0.5 ;  /* 0x3f0000000707a820 */ /* 0x000fc40000400000 */
[----:B------:R-:W-:-:S04]  /*b580*/  @!P3 FMUL R8, R8, 0.5 ;  /* 0x3f0000000808b820 */ /* 0x000fc80000400000 */
[----:B------:R-:W1:Y:S08]  /*b590*/  MUFU.EX2 R7, R7 ;  /* 0x0000000700077308 */ /* 0x000e700000000800 */
[----:B------:R-:W1:Y:S02]  /*b5a0*/  MUFU.EX2 R8, R8 ;  /* 0x0000000800087308 */ /* 0x000e640000000800 */
[----:B-1----:R-:W-:Y:S01]  /*b5b0*/  @!P2 FMUL R7, R7, R7 ;  /* 0x000000070707a220 */ /* 0x002fe20000400000 */
[----:B------:R-:W-:Y:S01]  /*b5c0*/  FSETP.NEU.AND P2, PT, R248, -INF , PT ;  /* 0xff800000f800780b */ /* 0x000fe20003f4d000 */
[----:B------:R-:W-:-:S02]  /*b5d0*/  @!P6 FMUL R13, R13, 0.5 ;  /* 0x3f0000000d0de820 */ /* 0x000fc40000400000 */
[-C--:B------:R-:W-:Y:S01]  /*b5e0*/  FMUL R234, R234, R7.reuse ;  /* 0x00000007eaea7220 */ /* 0x080fe20000400000 */
[-C--:B------:R-:W-:Y:S01]  /*b5f0*/  FMUL R235, R235, R7.reuse ;  /* 0x00000007ebeb7220 */ /* 0x080fe20000400000 */
[-C--:B------:R-:W-:Y:S01]  /*b600*/  FMUL R238, R238, R7.reuse ;  /* 0x00000007eeee7220 */ /* 0x080fe20000400000 */
[-C--:B------:R-:W-:Y:S01]  /*b610*/  FMUL R239, R239, R7.reuse ;  /* 0x00000007efef7220 */ /* 0x080fe20000400000 */
[----:B------:R-:W-:Y:S01]  /*b620*/  @!P3 FMUL R8, R8, R8 ;  /* 0x000000080808b220 */ /* 0x000fe20000400000 */
[-C--:B------:R-:W-:Y:S01]  /*b630*/  FMUL R242, R242, R7.reuse ;  /* 0x00000007f2f27220 */ /* 0x080fe20000400000 */
[-C--:B------:R-:W-:Y:S01]  /*b640*/  FMUL R243, R243, R7.reuse ;  /* 0x00000007f3f37220 */ /* 0x080fe20000400000 */
[----:B------:R-:W-:Y:S01]  /*b650*/  FMUL R246, R246, R7 ;  /* 0x00000007f6f67220 */ /* 0x000fe20000400000 */
[----:B------:R-:W-:Y:S01]  /*b660*/  FFMA R14, R7, R5, R8 ;  /* 0x00000005070e7223 */ /* 0x000fe20000000008 */
[----:B------:R-:W-:Y:S01]  /*b670*/  FSEL R5, R248, RZ, P2 ;  /* 0x000000fff8057208 */ /* 0x000fe20001000000 */
[-C--:B------:R-:W-:Y:S01]  /*b680*/  FMUL R247, R247, R7.reuse ;  /* 0x00000007f7f77220 */ /* 0x080fe20000400000 */
[-C--:B------:R-:W-:Y:S01]  /*b690*/  FMUL R218, R218, R7.reuse ;  /* 0x00000007dada7220 */ /* 0x080fe20000400000 */
[-C--:B------:R-:W-:Y:S01]  /*b6a0*/  FMUL R219, R219, R7.reuse ;  /* 0x00000007dbdb7220 */ /* 0x080fe20000400000 */
[-C--:B------:R-:W-:Y:S01]  /*b6b0*/  FMUL R222, R222, R7.reuse ;  /* 0x00000007dede7220 */ /* 0x080fe20000400000 */
[C---:B------:R-:W-:Y:S01]  /*b6c0*/  FADD R2, -R5.reuse, R6 ;  /* 0x0000000605027221 */ /* 0x040fe20000000100 */
[----:B------:R-:W-:Y:S01]  /*b6d0*/  FMUL R5, R5, UR4 ;  /* 0x0000000405057c20 */ /* 0x000fe20008400000 */
[-C--:B------:R-:W-:Y:S01]  /*b6e0*/  FMUL R223, R223, R7.reuse ;  /* 0x00000007dfdf7220 */ /* 0x080fe20000400000 */
[-C--:B------:R-:W-:Y:S01]  /*b6f0*/  FMUL R226, R226, R7.reuse ;  /* 0x00000007e2e27220 */ /* 0x080fe20000400000 */
[----:B------:R-:W-:Y:S01]  /*b700*/  FMUL R2, R2, UR4 ;  /* 0x0000000402027c20 */ /* 0x000fe20008400000 */
[----:B------:R-:W-:Y:S01]  /*b710*/  FFMA R24, R24, UR4, -R5 ;  /* 0x0000000418187c23 */ /* 0x000fe20008000805 */
[-C--:B------:R-:W-:Y:S01]  /*b720*/  FMUL R227, R227, R7.reuse ;  /* 0x00000007e3e37220 */ /* 0x080fe20000400000 */
[-C--:B------:R-:W-:Y:S01]  /*b730*/  FMUL R230, R230, R7.reuse ;  /* 0x00000007e6e67220 */ /* 0x080fe20000400000 */
[-C--:B------:R-:W-:Y:S01]  /*b740*/  FMUL R231, R231, R7.reuse ;  /* 0x00000007e7e77220 */ /* 0x080fe20000400000 */
[----:B------:R-:W-:Y:S01]  /*b750*/  FSETP.GEU.AND P2, PT, R2, -126, PT ;  /* 0xc2fc00000200780b */ /* 0x000fe20003f4e000 */
[-C--:B------:R-:W-:Y:S01]  /*b760*/  FMUL R202, R202, R7.reuse ;  /* 0x00000007caca7220 */ /* 0x080fe20000400000 */
[----:B------:R-:W-:Y:S01]  /*b770*/  FSETP.GEU.AND P3, PT, R24, -126, PT ;  /* 0xc2fc00001800780b */ /* 0x000fe20003f6e000 */
[-C--:B------:R-:W-:Y:S01]  /*b780*/  FMUL R203, R203, R7.reuse ;  /* 0x00000007cbcb7220 */ /* 0x080fe20000400000 */
        /* <DEDUP_REMOVED lines=9> */
[----:B------:R-:W-:Y:S01]  /*b820*/  @!P2 FMUL R2, R2, 0.5 ;  /* 0x3f0000000202a820 */ /* 0x000fe20000400000 */
[-C--:B------:R-:W-:Y:S01]  /*b830*/  FMUL R191, R191, R7.reuse ;  /* 0x00000007bfbf7220 */ /* 0x080fe20000400000 */
[----:B------:R-:W-:Y:S01]  /*b840*/  @!P3 FMUL R24, R24, 0.5 ;  /* 0x3f0000001818b820 */ /* 0x000fe20000400000 */
[-C--:B------:R-:W-:Y:S01]  /*b850*/  FMUL R194, R194, R7.reuse ;  /* 0x00000007c2c27220 */ /* 0x080fe20000400000 */
[-C--:B------:R-:W-:Y:S01]  /*b860*/  FMUL R195, R195, R7.reuse ;  /* 0x00000007c3c37220 */ /* 0x080fe20000400000 */
[-C--:B------:R-:W-:Y:S01]  /*b870*/  FMUL R198, R198, R7.reuse ;  /* 0x00000007c6c67220 */ /* 0x080fe20000400000 */
[----:B------:R-:W1:Y:S01]  /*b880*/  MUFU.EX2 R2, R2 ;  /* 0x0000000200027308 */ /* 0x000e620000000800 */
[-C--:B------:R-:W-:Y:S01]  /*b890*/  FMUL R199, R199, R7.reuse ;  /* 0x00000007c7c77220 */ /* 0x080fe20000400000 */
[-C--:B------:R-:W-:Y:S01]  /*b8a0*/  FMUL R170, R170, R7.reuse ;  /* 0x00000007aaaa7220 */ /* 0x080fe20000400000 */
[-C--:B------:R-:W-:Y:S01]  /*b8b0*/  FMUL R171, R171, R7.reuse ;  /* 0x00000007abab7220 */ /* 0x080fe20000400000 */
[-C--:B------:R-:W-:Y:S01]  /*b8c0*/  FMUL R174, R174, R7.reuse ;  /* 0x00000007aeae7220 */ /* 0x080fe20000400000 */
        /* <DEDUP_REMOVED lines=12> */
[----:B-1----:R-:W-:Y:S01]  /*b990*/  @!P2 FMUL R2, R2, R2 ;  /* 0x000000020202a220 */ /* 0x002fe20000400000 */
[-C--:B------:R-:W-:Y:S01]  /*b9a0*/  FMUL R166, R166, R7.reuse ;  /* 0x00000007a6a67220 */ /* 0x080fe20000400000 */
[----:B------:R-:W-:-:S02]  /*b9b0*/  FMUL R167, R167, R7 ;  /* 0x00000007a7a77220 */ /* 0x000fc40000400000 */
[-C--:B------:R-:W-:Y:S01]  /*b9c0*/  FMUL R232, R232, R2.reuse ;  /* 0x00000002e8e87220 */ /* 0x080fe20000400000 */
[-C--:B------:R-:W-:Y:S01]  /*b9d0*/  FMUL R233, R233, R2.reuse ;  /* 0x00000002e9e97220 */ /* 0x080fe20000400000 */
[-C--:B------:R-:W-:Y:S01]  /*b9e0*/  FMUL R236, R236, R2.reuse ;  /* 0x00000002ecec7220 */ /* 0x080fe20000400000 */
[----:B------:R-:W-:Y:S01]  /*b9f0*/  FMUL R237, R237, R2 ;  /* 0x00000002eded7220 */ /* 0x000fe20000400000 */
[----:B------:R-:W-:Y:S01]  /*ba00*/  @!P3 FMUL R24, R24, R24 ;  /* 0x000000181818b220 */ /* 0x000fe20000400000 */
        /* <DEDUP_REMOVED lines=43> */
[----:B------:R-:W-:Y:S01]  /*bcc0*/  FMUL R165, R165, R2 ;  /* 0x00000002a5a57220 */ /* 0x000fe20000400000 */
[----:B------:R-:W-:Y:S01]  /*bcd0*/  FFMA R12, R2, R3, R24 ;  /* 0x00000003020c7223 */ /* 0x000fe20000000018 */
[----:B------:R-:W1:Y:S01]  /*bce0*/  MUFU.EX2 R13, R13 ;  /* 0x0000000d000d7308 */ /* 0x000e620000000800 */
[----:B------:R-:W-:Y:S01]  /*bcf0*/  MOV R3, 0x80000020 ;  /* 0x8000002000037802 */ /* 0x000fe20000000f00 */
[----:B------:R-:W-:-:S03]  /*bd00*/  FFMA R15, R25, UR4, -R5 ;  /* 0x00000004190f7c23 */ /* 0x000fc60008000805 */
[----:B------:R-:W-:Y:S01]  /*bd10*/  R2UR UR7, R3 ;  /* 0x00000000030772ca */ /* 0x000fe200000e0000 */
[----:B------:R-:W-:Y:S01]  /*bd20*/  FFMA R3, R30, UR4, -R4 ;  /* 0x000000041e037c23 */ /* 0x000fe20008000804 */
[----:B------:R-:W-:Y:S01]  /*bd30*/  FSETP.GEU.AND P3, PT, R9, -126, PT ;  /* 0xc2fc00000900780b */ /* 0x000fe20003f6e000 */
[-C--:B---3--:R-:W-:Y:S01]  /*bd40*/  FMUL R138, R138, R7.reuse ;  /* 0x000000078a8a7220 */ /* 0x088fe20000400000 */
[-C--:B--2---:R-:W-:Y:S01]  /*bd50*/  FMUL R136, R136, R2.reuse ;  /* 0x0000000288887220 */ /* 0x084fe20000400000 */
[-C--:B------:R-:W-:Y:S01]  /*bd60*/  FMUL R137, R137, R2.reuse ;  /* 0x0000000289897220 */ /* 0x080fe20000400000 */
[-C--:B------:R-:W-:Y:S01]  /*bd70*/  FMUL R139, R139, R7.reuse ;  /* 0x000000078b8b7220 */ /* 0x080fe20000400000 */
[-C--:B----4-:R-:W-:Y:S01]  /*bd80*/  FMUL R140, R140, R2.reuse ;  /* 0x000000028c8c7220 */ /* 0x090fe20000400000 */
[-C--:B------:R-:W-:Y:S01]  /*bd90*/  FMUL R141, R141, R2.reuse ;  /* 0x000000028d8d7220 */ /* 0x080fe20000400000 */
[-C--:B------:R-:W-:Y:S01]  /*bda0*/  FMUL R142, R142, R7.reuse ;  /* 0x000000078e8e7220 */ /* 0x080fe20000400000 */
[-C--:B------:R-:W-:Y:S01]  /*bdb0*/  FMUL R143, R143, R7.reuse ;  /* 0x000000078f8f7220 */ /* 0x080fe20000400000 */
[-C--:B------:R-:W-:Y:S01]  /*bdc0*/  FMUL R144, R144, R2.reuse ;  /* 0x0000000290907220 */ /* 0x080fe20000400000 */
[-C--:B------:R-:W-:Y:S01]  /*bdd0*/  FMUL R145, R145, R2.reuse ;  /* 0x0000000291917220 */ /* 0x080fe20000400000 */
[-C--:B------:R-:W-:Y:S01]  /*bde0*/  FMUL R146, R146, R7.reuse ;  /* 0x0000000792927220 */ /* 0x080fe20000400000 */
[----:B------:R-:W-:Y:S01]  /*bdf0*/  FMUL R147, R147, R7 ;  /* 0x0000000793937220 */ /* 0x000fe20000400000 */
[-C--:B------:R-:W-:Y:S01]  /*be00*/  FMUL R148, R148, R2.reuse ;  /* 0x0000000294947220 */ /* 0x080fe20000400000 */
[----:B------:R-:W-:Y:S01]  /*be10*/  FMUL R149, R149, R2 ;  /* 0x0000000295957220 */ /* 0x000fe20000400000 */
[----:B------:R-:W-:-:S02]  /*be20*/  IMAD.U32 R2, RZ, RZ, UR5 ;  /* 0x00000005ff027e24 */ /* 0x000fc4000f8e00ff */
[-C--:B------:R-:W-:Y:S01]  /*be30*/  FMUL R150, R150, R7.reuse ;  /* 0x0000000796967220 */ /* 0x080fe20000400000 */
[----:B------:R-:W-:Y:S01]  /*be40*/  FMUL R151, R151, R7 ;  /* 0x0000000797977220 */ /* 0x000fe20000400000 */
[----:B------:R-:W-:Y:S01]  /*be50*/  IMAD R2, R21, 0x1c00, R2 ;  /* 0x00001c0015027824 */ /* 0x000fe200078e0202 */
[----:B------:R-:W-:Y:S01]  /*be60*/  MOV R7, 0x80000020 ;  /* 0x8000002000077802 */ /* 0x000fe20000000f00 */
[----:B-1----:R-:W-:Y:S01]  /*be70*/  @!P6 FMUL R13, R13, R13 ;  /* 0x0000000d0d0de220 */ /* 0x002fe20000400000 */
[----:B------:R-:W-:Y:S02]  /*be80*/  FSETP.GEU.AND P4, PT, R15, -126, PT ;  /* 0xc2fc00000f00780b */ /* 0x000fe40003f8e000 */
[----:B------:R-:W-:Y:S01]  /*be90*/  MOV R11, 0x80000020 ;  /* 0x80000020000b7802 */ /* 0x000fe20000000f00 */
[--C-:B------:R-:W-:Y:S01]  /*bea0*/  FFMA R37, R37, UR4, -R5.reuse ;  /* 0x0000000425257c23 */ /* 0x100fe20008000805 */
[----:B------:R-:W-:Y:S01]  /*beb0*/  IADD3 R6, R2, 0x400, RZ ;  /* 0x0000040002067810 */ /* 0x000fe20007ffe0ff */
[--C-:B------:R-:W-:Y:S01]  /*bec0*/  FFMA R40, R40, UR4, -R5.reuse ;  /* 0x0000000428287c23 */ /* 0x100fe20008000805 */
[----:B------:R-:W-:Y:S01]  /*bed0*/  R2UR UR11, R7 ;  /* 0x00000000070b72ca */ /* 0x000fe200000e0000 */
[--C-:B------:R-:W-:Y:S01]  /*bee0*/  FFMA R41, R41, UR4, -R5.reuse ;  /* 0x0000000429297c23 */ /* 0x100fe20008000805 */
[----:B------:R-:W-:Y:S01]  /*bef0*/  R2UR UR10, R6 ;  /* 0x00000000060a72ca */ /* 0x000fe200000e0000 */
[----:B------:R-:W-:Y:S01]  /*bf00*/  VIADD R6, R2, 0x800 ;  /* 0x0000080002067836 */ /* 0x000fe20000000000 */
[C---:B------:R-:W-:Y:S01]  /*bf10*/  R2UR UR19, R7.reuse ;  /* 0x00000000071372ca */ /* 0x040fe200000e0000 */
[--C-:B------:R-:W-:Y:S01]  /*bf20*/  FFMA R44, R44, UR4, -R5.reuse ;  /* 0x000000042c2c7c23 */ /* 0x100fe20008000805 */
[----:B------:R-:W-:Y:S01]  /*bf30*/  R2UR UR23, R7 ;  /* 0x00000000071772ca */ /* 0x000fe200000e0000 */
[--C-:B------:R-:W-:Y:S01]  /*bf40*/  FFMA R45, R45, UR4, -R5.reuse ;  /* 0x000000042d2d7c23 */ /* 0x100fe20008000805 */
[----:B------:R-:W-:Y:S01]  /*bf50*/  R2UR UR18, R6 ;  /* 0x00000000061272ca */ /* 0x000fe200000e0000 */
[--C-:B------:R-:W-:Y:S01]  /*bf60*/  FFMA R50, R50, UR4, -R4.reuse ;  /* 0x0000000432327c23 */ /* 0x100fe20008000804 */
[----:B------:R-:W-:Y:S01]  /*bf70*/  IADD3 R6, R2, 0xc00, RZ ;  /* 0x00000c0002067810 */ /* 0x000fe20007ffe0ff */
        /* <DEDUP_REMOVED lines=13> */
[----:B------:R-:W-:Y:S01]  /*c050*/  FSETP.GEU.AND P2, PT, R3, -126, PT ;  /* 0xc2fc00000300780b */ /* 0x000fe20003f4e000 */
[--C-:B------:R-:W-:Y:S01]  /*c060*/  FFMA R53, R53, UR4, -R5.reuse ;  /* 0x0000000435357c23 */ /* 0x100fe20008000805 */
[----:B------:R-:W-:Y:S01]  /*c070*/  R2UR UR30, R6 ;  /* 0x00000000061e72ca */ /* 0x000fe200000e0000 */
[--C-:B------:R-:W-:Y:S01]  /*c080*/  FFMA R6, R29, UR4, -R5.reuse ;  /* 0x000000041d067c23 */ /* 0x100fe20008000805 */
[----:B------:R-:W-:Y:S01]  /*c090*/  FSETP.GEU.AND P5, PT, R7, -126, PT ;  /* 0xc2fc00000700780b */ /* 0x000fe20003fae000 */
[----:B------:R-:W-:Y:S01]  /*c0a0*/  @!P3 FMUL R9, R9, 0.5 ;  /* 0x3f0000000909b820 */ /* 0x000fe20000400000 */
[----:B------:R-:W-:Y:S01]  /*c0b0*/  R2UR UR6, R2 ;  /* 0x00000000020672ca */ /* 0x000fe200000e0000 */
[--C-:B------:R-:W-:Y:S01]  /*c0c0*/  FFMA R58, R58, UR4, -R4.reuse ;  /* 0x000000043a3a7c23 */ /* 0x100fe20008000804 */
[----:B------:R-:W-:Y:S01]  /*c0d0*/  FSETP.GEU.AND P6, PT, R6, -126, PT ;  /* 0xc2fc00000600780b */ /* 0x000fe20003fce000 */
[----:B------:R-:W-:Y:S01]  /*c0e0*/  @!P4 FMUL R15, R15, 0.5 ;  /* 0x3f0000000f0fc820 */ /* 0x000fe20000400000 */
[--C-:B------:R-:W-:Y:S01]  /*c0f0*/  FFMA R59, R59, UR4, -R4.reuse ;  /* 0x000000043b3b7c23 */ /* 0x100fe20008000804 */
[--C-:B------:R-:W-:Y:S01]  /*c100*/  FFMA R62, R62, UR4, -R4.reuse ;  /* 0x000000043e3e7c23 */ /* 0x100fe20008000804 */
[--C-:B------:R-:W-:Y:S01]  /*c110*/  FFMA R56, R56, UR4, -R5.reuse ;  /* 0x0000000438387c23 */ /* 0x100fe20008000805 */
        /* <DEDUP_REMOVED lines=9> */
[----:B------:R-:W1:Y:S01]  /*c1b0*/  MUFU.EX2 R3, R3 ;  /* 0x0000000300037308 */ /* 0x000e620000000800 */
[--C-:B------:R-:W-:Y:S01]  /*c1c0*/  FFMA R70, R70, UR4, -R4.reuse ;  /* 0x0000000446467c23 */ /* 0x100fe20008000804 */
[--C-:B------:R-:W-:Y:S01]  /*c1d0*/  FFMA R64, R64, UR4, -R5.reuse ;  /* 0x0000000440407c23 */ /* 0x100fe20008000805 */
[--C-:B------:R-:W-:Y:S01]  /*c1e0*/  FFMA R65, R65, UR4, -R5.reuse ;  /* 0x0000000441417c23 */ /* 0x100fe20008000805 */
[--C-:B------:R-:W-:Y:S01]  /*c1f0*/  FFMA R68, R68, UR4, -R5.reuse ;  /* 0x0000000444447c23 */ /* 0x100fe20008000805 */
[--C-:B------:R-:W-:Y:S01]  /*c200*/  FFMA R69, R69, UR4, -R5.reuse ;  /* 0x0000000445457c23 */ /* 0x100fe20008000805 */
[--C-:B------:R-:W-:Y:S01]  /*c210*/  FFMA R71, R71, UR4, -R4.reuse ;  /* 0x0000000447477c23 */ /* 0x100fe20008000804 */
[--C-:B------:R-:W-:Y:S01]  /*c220*/  FFMA R74, R74, UR4, -R4.reuse ;  /* 0x000000044a4a7c23 */ /* 0x100fe20008000804 */
[----:B------:R-:W2:Y:S01]  /*c230*/  MUFU.EX2 R9, R9 ;  /* 0x0000000900097308 */ /* 0x000ea20000000800 */
[--C-:B------:R-:W-:Y:S01]  /*c240*/  FFMA R75, R75, UR4, -R4.reuse ;  /* 0x000000044b4b7c23 */ /* 0x100fe20008000804 */
[--C-:B------:R-:W-:Y:S01]  /*c250*/  FFMA R78, R78, UR4, -R4.reuse ;  /* 0x000000044e4e7c23 */ /* 0x100fe20008000804 */
[--C-:B------:R-:W-:Y:S01]  /*c260*/  FFMA R72, R72, UR4, -R5.reuse ;  /* 0x0000000448487c23 */ /* 0x100fe20008000805 */
[--C-:B------:R-:W-:Y:S01]  /*c270*/  FFMA R73, R73, UR4, -R5.reuse ;  /* 0x0000000449497c23 */ /* 0x100fe20008000805 */
[--C-:B------:R-:W-:Y:S01]  /*c280*/  FFMA R76, R76, UR4, -R5.reuse ;  /* 0x000000044c4c7c23 */ /* 0x100fe20008000805 */
[--C-:B------:R-:W-:Y:S01]  /*c290*/  FFMA R79, R79, UR4, -R4.reuse ;  /* 0x000000044f4f7c23 */ /* 0x100fe20008000804 */
[--C-:B------:R-:W-:Y:S01]  /*c2a0*/  FFMA R77, R77, UR4, -R5.reuse ;  /* 0x000000044d4d7c23 */ /* 0x100fe20008000805 */
[----:B------:R-:W3:Y:S01]  /*c2b0*/  MUFU.EX2 R15, R15 ;  /* 0x0000000f000f7308 */ /* 0x000ee20000000800 */
[--C-:B------:R-:W-:Y:S01]  /*c2c0*/  FFMA R82, R82, UR4, -R4.reuse ;  /* 0x0000000452527c23 */ /* 0x100fe20008000804 */
[--C-:B------:R-:W-:Y:S01]  /*c2d0*/  FFMA R83, R83, UR4, -R4.reuse ;  /* 0x0000000453537c23 */ /* 0x100fe20008000804 */
[--C-:B------:R-:W-:Y:S01]  /*c2e0*/  FFMA R86, R86, UR4, -R4.reuse ;  /* 0x0000000456567c23 */ /* 0x100fe20008000804 */
[--C-:B------:R-:W-:Y:S01]  /*c2f0*/  FFMA R81, R81, UR4, -R5.reuse ;  /* 0x0000000451517c23 */ /* 0x100fe20008000805 */
[--C-:B------:R-:W-:Y:S01]  /*c300*/  FFMA R84, R84, UR4, -R5.reuse ;  /* 0x0000000454547c23 */ /* 0x100fe20008000805 */
[--C-:B------:R-:W-:Y:S01]  /*c310*/  FFMA R85, R85, UR4, -R5.reuse ;  /* 0x0000000455557c23 */ /* 0x100fe20008000805 */
[--C-:B------:R-:W-:Y:S01]  /*c320*/  FFMA R87, R87, UR4, -R4.reuse ;  /* 0x0000000457577c23 */ /* 0x100fe20008000804 */
[----:B------:R-:W4:Y:S01]  /*c330*/  MUFU.EX2 R7, R7 ;  /* 0x0000000700077308 */ /* 0x000f220000000800 */
        /* <DEDUP_REMOVED lines=8> */
[----:B-1----:R-:W-:Y:S01]  /*c3c0*/  @!P2 FMUL R3, R3, R3 ;  /* 0x000000030303a220 */ /* 0x002fe20000400000 */
[----:B--2---:R-:W-:Y:S01]  /*c3d0*/  @!P3 FMUL R9, R9, R9 ;  /* 0x000000090909b220 */ /* 0x004fe20000400000 */
[----:B---3--:R-:W-:Y:S01]  /*c3e0*/  @!P4 FMUL R15, R15, R15 ;  /* 0x0000000f0f0fc220 */ /* 0x008fe20000400000 */
[----:B------:R-:W-:Y:S01]  /*c3f0*/  F2FP.F16.F32.PACK_AB R25, R13, R8 ;  /* 0x000000080d19723e */ /* 0x000fe200000000ff */
[--C-:B------:R-:W-:Y:S01]  /*c400*/  FFMA R88, R88, UR4, -R5.reuse ;  /* 0x0000000458587c23 */ /* 0x100fe20008000805 */
[--C-:B------:R-:W-:Y:S01]  /*c410*/  FFMA R92, R92, UR4, -R5.reuse ;  /* 0x000000045c5c7c23 */ /* 0x100fe20008000805 */
[--C-:B------:R-:W-:Y:S01]  /*c420*/  FFMA R98, R98, UR4, -R4.reuse ;  /* 0x0000000462627c23 */ /* 0x100fe20008000804 */
[--C-:B------:R-:W-:Y:S01]  /*c430*/  FFMA R102, R102, UR4, -R4.reuse ;  /* 0x0000000466667c23 */ /* 0x100fe20008000804 */
[----:B----4-:R-:W-:Y:S01]  /*c440*/  @!P5 FMUL R7, R7, R7 ;  /* 0x000000070707d220 */ /* 0x010fe20000400000 */
[----:B------:R-:W-:Y:S01]  /*c450*/  F2FP.F16.F32.PACK_AB R24, R15, R24 ;  /* 0x000000180f18723e */ /* 0x000fe200000000ff */
[--C-:B------:R-:W-:Y:S01]  /*c460*/  FFMA R99, R99, UR4, -R4.reuse ;  /* 0x0000000463637c23 */ /* 0x100fe20008000804 */
[----:B------:R-:W-:Y:S01]  /*c470*/  F2FP.F16.F32.PACK_AB R27, R9, R3 ;  /* 0x00000003091b723e */ /* 0x000fe200000000ff */
[--C-:B------:R-:W-:Y:S01]  /*c480*/  FFMA R97, R97, UR4, -R5.reuse ;  /* 0x0000000461617c23 */ /* 0x100fe20008000805 */
[--C-:B------:R-:W-:Y:S01]  /*c490*/  FFMA R101, R101, UR4, -R5.reuse ;  /* 0x0000000465657c23 */ /* 0x100fe20008000805 */
[--C-:B------:R-:W-:Y:S01]  /*c4a0*/  FFMA R103, R103, UR4, -R4.reuse ;  /* 0x0000000467677c23 */ /* 0x100fe20008000804 */
[--C-:B------:R-:W-:Y:S01]  /*c4b0*/  FFMA R96, R96, UR4, -R5.reuse ;  /* 0x0000000460607c23 */ /* 0x100fe20008000805 */
[----:B------:R-:W-:Y:S01]  /*c4c0*/  @!P6 FMUL R6, R6, R6 ;  /* 0x000000060606e220 */ /* 0x000fe20000400000 */
[--C-:B------:R-:W-:Y:S01]  /*c4d0*/  FFMA R100, R100, UR4, -R5.reuse ;  /* 0x0000000464647c23 */ /* 0x100fe20008000805 */
[--C-:B------:R-:W-:Y:S01]  /*c4e0*/  FFMA R106, R106, UR4, -R4.reuse ;  /* 0x000000046a6a7c23 */ /* 0x100fe20008000804 */
[--C-:B------:R-:W-:Y:S01]  /*c4f0*/  FFMA R107, R107, UR4, -R4.reuse ;  /* 0x000000046b6b7c23 */ /* 0x100fe20008000804 */
[--C-:B------:R-:W-:Y:S01]  /*c500*/  FFMA R110, R110, UR4, -R4.reuse ;  /* 0x000000046e6e7c23 */ /* 0x100fe20008000804 */
[----:B------:R-:W-:Y:S01]  /*c510*/  F2FP.F16.F32.PACK_AB R26, R6, R7 ;  /* 0x00000007061a723e */ /* 0x000fe200000000ff */
[--C-:B------:R-:W-:Y:S01]  /*c520*/  FFMA R104, R104, UR4, -R5.reuse ;  /* 0x0000000468687c23 */ /* 0x100fe20008000805 */
[--C-:B------:R-:W-:Y:S01]  /*c530*/  FFMA R105, R105, UR4, -R5.reuse ;  /* 0x0000000469697c23 */ /* 0x100fe20008000805 */
[--C-:B------:R-:W-:Y:S01]  /*c540*/  FFMA R108, R108, UR4, -R5.reuse ;  /* 0x000000046c6c7c23 */ /* 0x100fe20008000805 */
[----:B------:R-:W-:Y:S01]  /*c550*/  WARPGROUP.ARRIVE ;  /* 0x00000000000079c5 */ /* 0x000fe20000000000 */
[--C-:B------:R-:W-:Y:S01]  /*c560*/  FFMA R109, R109, UR4, -R5.reuse ;  /* 0x000000046d6d7c23 */ /* 0x100fe20008000805 */
[--C-:B------:R-:W-:Y:S01]  /*c570*/  FFMA R111, R111, UR4, -R4.reuse ;  /* 0x000000046f6f7c23 */ /* 0x100fe20008000804 */
[--C-:B------:R-:W-:Y:S01]  /*c580*/  FFMA R114, R114, UR4, -R4.reuse ;  /* 0x0000000472727c23 */ /* 0x100fe20008000804 */
[--C-:B------:R-:W-:Y:S01]  /*c590*/  FFMA R115, R115, UR4, -R4.reuse ;  /* 0x0000000473737c23 */ /* 0x100fe20008000804 */
[--C-:B------:R-:W-:Y:S01]  /*c5a0*/  FFMA R118, R118, UR4, -R4.reuse ;  /* 0x0000000476767c23 */ /* 0x100fe20008000804 */
[----:B------:R-:W-:Y:S01]  /*c5b0*/  HGMMA.64x32x16.F32 R136, R24, gdesc[UR4].tnspB, R136, gsb0 ;  /* 0x4060000418887df0 */ /* 0x000fe20008000888 */
        /* <DEDUP_REMOVED lines=20> */
[----:B------:R-:W-:Y:S01]  /*c700*/  FFMA R135, R135, UR4, -R4 ;  /* 0x0000000487877c23 */ /* 0x000fe20008000804 */
[----:B------:R-:W2:Y:S01]  /*c710*/  LDL R30, [R1+0x9c] ;  /* 0x00009c00011e7983 */ /* 0x000ea20000100800 */
[----:B------:R-:W-:-:S02]  /*c720*/  VIADD R10, R2, 0x1800 ;  /* 0x00001800020a7836 */ /* 0x000fc40000000000 */
[----:B------:R-:W-:Y:S01]  /*c730*/  FADD R20, R14, R13 ;  /* 0x0000000d0e147221 */ /* 0x000fe20000000000 */
[--C-:B------:R-:W-:Y:S01]  /*c740*/  FFMA R13, R38, UR4, -R4.reuse ;  /* 0x00000004260d7c23 */ /* 0x100fe20008000804 */
[----:B------:R-:W-:Y:S01]  /*c750*/  FSETP.GEU.AND P5, PT, R17, -126, PT ;  /* 0xc2fc00001100780b */ /* 0x000fe20003fae000 */
[----:B------:R-:W-:Y:S01]  /*c760*/  FADD R14, R12, R15 ;  /* 0x0000000f0c0e7221 */ /* 0x000fe20000000000 */
[----:B------:R-:W-:Y:S01]  /*c770*/  R2UR UR34, R10 ;  /* 0x000000000a2272ca */ /* 0x000fe200000e0000 */
[----:B------:R-:W-:Y:S01]  /*c780*/  FFMA R8, R39, UR4, -R4 ;  /* 0x0000000427087c23 */ /* 0x000fe20008000804 */
[----:B------:R-:W-:Y:S01]  /*c790*/  IADD3 R10, R2, 0x40, RZ ;  /* 0x00000040020a7810 */ /* 0x000fe20007ffe0ff */
[----:B------:R-:W-:Y:S01]  /*c7a0*/  FFMA R12, R32, UR4, -R5 ;  /* 0x00000004200c7c23 */ /* 0x000fe20008000805 */
[----:B------:R-:W-:Y:S01]  /*c7b0*/  FSETP.GEU.AND P6, PT, R16, -126, PT ;  /* 0xc2fc00001000780b */ /* 0x000fe20003fce000 */
[----:B------:R-:W-:Y:S01]  /*c7c0*/  FADD R20, R20, R3 ;  /* 0x0000000314147221 */ /* 0x000fe20000000000 */
[----:B------:R-:W-:Y:S01]  /*c7d0*/  FSETP.GEU.AND P2, PT, R13, -126, PT ;  /* 0xc2fc00000d00780b */ /* 0x000fe20003f4e000 */
[----:B------:R-:W-:Y:S01]  /*c7e0*/  FADD R7, R14, R7 ;  /* 0x000000070e077221 */ /* 0x000fe20000000000 */
[----:B------:R-:W-:Y:S01]  /*c7f0*/  R2UR UR6, R10 ;  /* 0x000000000a0672ca */ /* 0x000fe200000e0000 */
[----:B------:R-:W-:Y:S01]  /*c800*/  VIADD R10, R2, 0x440 ;  /* 0x00000440020a7836 */ /* 0x000fe20000000000 */
[----:B------:R-:W-:Y:S01]  /*c810*/  R2UR UR7, R11 ;  /* 0x000000000b0772ca */ /* 0x000fe200000e0000 */
[----:B------:R-:W-:Y:S01]  /*c820*/  @!P5 FMUL R17, R17, 0.5 ;  /* 0x3f0000001111d820 */ /* 0x000fe20000400000 */
[----:B------:R-:W-:-:S02]  /*c830*/  MOV R11, 0x80000020 ;  /* 0x80000020000b7802 */ /* 0x000fc40000000f00 */
[----:B------:R-:W-:Y:S02]  /*c840*/  FSETP.GEU.AND P3, PT, R8, -126, PT ;  /* 0xc2fc00000800780b */ /* 0x000fe40003f6e000 */
[----:B------:R-:W-:Y:S01]  /*c850*/  FSETP.GEU.AND P4, PT, R12, -126, PT ;  /* 0xc2fc00000c00780b */ /* 0x000fe20003f8e000 */
[----:B------:R-:W-:Y:S01]  /*c860*/  @!P6 FMUL R16, R16, 0.5 ;  /* 0x3f0000001010e820 */ /* 0x000fe20000400000 */
[----:B------:R-:W1:Y:S01]  /*c870*/  MUFU.EX2 R17, R17 ;  /* 0x0000001100117308 */ /* 0x000e620000000800 */
[----:B------:R-:W-:Y:S01]  /*c880*/  @!P2 FMUL R13, R13, 0.5 ;  /* 0x3f0000000d0da820 */ /* 0x000fe20000400000 */
[----:B------:R-:W-:Y:S01]  /*c890*/  IADD3 R14, R2, 0x1840, RZ ;  /* 0x00001840020e7810 */ /* 0x000fe20007ffe0ff */
[----:B------:R-:W-:Y:S02]  /*c8a0*/  WARPGROUP.DEPBAR.LE gsb0, 0x0 ;  /* 0x00008000000079c5 */ /* 0x000fe40000010000 */
[----:B------:R-:W-:Y:S01]  /*c8b0*/  WARPGROUP.ARRIVE ;  /* 0x00000000000079c5 */ /* 0x000fe20000000000 */
[----:B------:R-:W-:-:S02]  /*c8c0*/  MOV R15, 0x80000020 ;  /* 0x80000020000f7802 */ /* 0x000fc40000000f00 */
[----:B------:R-:W3:Y:S01]  /*c8d0*/  MUFU.EX2 R16, R16 ;  /* 0x0000001000107308 */ /* 0x000ee20000000800 */
[----:B------:R-:W-:Y:S02]  /*c8e0*/  @!P3 FMUL R8, R8, 0.5 ;  /* 0x3f0000000808b820 */ /* 0x000fe40000400000 */
[----:B------:R-:W-:Y:S01]  /*c8f0*/  @!P4 FMUL R12, R12, 0.5 ;  /* 0x3f0000000c0cc820 */ /* 0x000fe20000400000 */
[----:B------:R-:W-:Y:S01]  /*c900*/  HGMMA.64x32x16.F32 R232, R24, gdesc[UR8].tnspB, R232, gsb0 ;  /* 0x4060000818e87df0 */ /* 0x000fe200080008e8 */
[----:B------:R-:W-:Y:S02]  /*c910*/  R2UR UR10, R10 ;  /* 0x000000000a0a72ca */ /* 0x000fe400000e0000 */
[----:B------:R-:W-:Y:S01]  /*c920*/  IADD3 R10, R2, 0x840, RZ ;  /* 0x00000840020a7810 */ /* 0x000fe20007ffe0ff */
[----:B------:R-:W4:Y:S01]  /*c930*/  MUFU.EX2 R13, R13 ;  /* 0x0000000d000d7308 */ /* 0x000f220000000800 */
[----:B------:R-:W-:Y:S01]  /*c940*/  R2UR UR11, R11 ;  /* 0x000000000b0b72ca */ /* 0x000fe200000e0000 */
[----:B-1----:R-:W-:Y:S01]  /*c950*/  @!P5 FMUL R17, R17, R17 ;  /* 0x000000111111d220 */ /* 0x002fe20000400000 */
[----:B------:R-:W-:-:S05]  /*c960*/  MOV R11, 0x80000020 ;  /* 0x80000020000b7802 */ /* 0x000fca0000000f00 */
[----:B------:R-:W1:Y:S01]  /*c970*/  MUFU.EX2 R8, R8 ;  /* 0x0000000800087308 */ /* 0x000e620000000800 */
[----:B---3--:R-:W-:-:S07]  /*c980*/  @!P6 FMUL R16, R16, R16 ;  /* 0x000000101010e220 */ /* 0x008fce0000400000 */
[----:B------:R-:W3:Y:S01]  /*c990*/  MUFU.EX2 R12, R12 ;  /* 0x0000000c000c7308 */ /* 0x000ee20000000800 */
[----:B----4-:R-:W-:Y:S01]  /*c9a0*/  @!P2 FMUL R13, R13, R13 ;  /* 0x0000000d0d0da220 */ /* 0x010fe20000400000 */
[----:B------:R-:W-:Y:S01]  /*c9b0*/  FSETP.GEU.AND P2, PT, R37, -126, PT ;  /* 0xc2fc00002500780b */ /* 0x000fe20003f4e000 */
[----:B-1----:R-:W-:-:S12]  /*c9c0*/  @!P3 FMUL R8, R8, R8 ;  /* 0x000000080808b220 */ /* 0x002fd80000400000 */
[----:B------:R-:W-:Y:S01]  /*c9d0*/  @!P2 FMUL R37, R37, 0.5 ;  /* 0x3f0000002525a820 */ /* 0x000fe20000400000 */
[----:B---3--:R-:W-:-:S03]  /*c9e0*/  @!P4 FMUL R12, R12, R12 ;  /* 0x0000000c0c0cc220 */ /* 0x008fc60000400000 */
[----:B------:R-:W1:Y:S01]  /*c9f0*/  MUFU.EX2 R3, R37 ;  /* 0x0000002500037308 */ /* 0x000e620000000800 */
[----:B------:R-:W-:Y:S02]  /*ca00*/  WARPGROUP.DEPBAR.LE gsb0, 0x0 ;  /* 0x00008000000079c5 */ /* 0x000fe40000010000 */
[----:B------:R-:W-:Y:S01]  /*ca10*/  WARPGROUP.ARRIVE ;  /* 0x00000000000079c5 */ /* 0x000fe20000000000 */
[----:B-1----:R-:W-:-:S05]  /*ca20*/  @!P2 FMUL R3, R3, R3 ;  /* 0x000000030303a220 */ /* 0x002fca0000400000 */
[----:B------:R-:W-:Y:S01]  /*ca30*/  HGMMA.64x32x16.F32 R216, R24, gdesc[UR16].tnspB, R216, gsb0 ;  /* 0x4060001018d87df0 */ /* 0x000fe200080008d8 */
[----:B------:R-:W-:Y:S01]  /*ca40*/  R2UR UR18, R10 ;  /* 0x000000000a1272ca */ /* 0x000fe200000e0000 */
[----:B------:R-:W-:Y:S01]  /*ca50*/  VIADD R10, R2, 0xc40 ;  /* 0x00000c40020a7836 */ /* 0x000fe20000000000 */
[----:B------:R-:W-:Y:S02]  /*ca60*/  R2UR UR19, R11 ;  /* 0x000000000b1372ca */ /* 0x000fe400000e0000 */
[----:B------:R-:W-:Y:S01]  /*ca70*/  MOV R11, 0x80000020 ;  /* 0x80000020000b7802 */ /* 0x000fe20000000f00 */
[----:B------:R-:W-:Y:S02]  /*ca80*/  WARPGROUP.DEPBAR.LE gsb0, 0x0 ;  /* 0x00008000000079c5 */ /* 0x000fe40000010000 */
[----:B------:R-:W-:-:S06]  /*ca90*/  WARPGROUP.ARRIVE ;  /* 0x00000000000079c5 */ /* 0x000fcc0000000000 */
[----:B------:R-:W-:Y:S01]  /*caa0*/  HGMMA.64x32x16.F32 R200, R24, gdesc[UR20].tnspB, R200, gsb0 ;  /* 0x4060001418c87df0 */ /* 0x000fe200080008c8 */
[----:B------:R-:W-:Y:S02]  /*cab0*/  R2UR UR22, R10 ;  /* 0x000000000a1672ca */ /* 0x000fe400000e0000 */
[----:B------:R-:W-:Y:S02]  /*cac0*/  R2UR UR23, R11 ;  /* 0x000000000b1772ca */ /* 0x000fe400000e0000 */
[----:B------:R-:W-:Y:S02]  /*cad0*/  IADD3 R10, R2, 0x1040, RZ ;  /* 0x00001040020a7810 */ /* 0x000fe40007ffe0ff */
[----:B------:R-:W-:Y:S01]  /*cae0*/  MOV R11, 0x80000020 ;  /* 0x80000020000b7802 */ /* 0x000fe20000000f00 */
[----:B------:R-:W-:Y:S02]  /*caf0*/  WARPGROUP.DEPBAR.LE gsb0, 0x0 ;  /* 0x00008000000079c5 */ /* 0x000fe40000010000 */
[----:B------:R-:W-:-:S06]  /*cb00*/  WARPGROUP.ARRIVE ;  /* 0x00000000000079c5 */ /* 0x000fcc0000000000 */
        /* <DEDUP_REMOVED lines=8> */
[----:B------:R-:W-:Y:S01]  /*cb90*/  R2UR UR30, R10 ;  /* 0x000000000a1e72ca */ /* 0x000fe200000e0000 */
[--C-:B------:R-:W-:Y:S01]  /*cba0*/  FFMA R10, R36, UR4, -R5.reuse ;  /* 0x00000004240a7c23 */ /* 0x100fe20008000805 */
[----:B------:R-:W-:Y:S01]  /*cbb0*/  R2UR UR31, R11 ;  /* 0x000000000b1f72ca */ /* 0x000fe200000e0000 */
[----:B------:R-:W-:-:S03]  /*cbc0*/  FFMA R11, R33, UR4, -R5 ;  /* 0x00000004210b7c23 */ /* 0x000fc60008000805 */
[----:B------:R-:W-:Y:S02]  /*cbd0*/  FSETP.GEU.AND P6, PT, R10, -126, PT ;  /* 0xc2fc00000a00780b */ /* 0x000fe40003fce000 */
[----:B------:R-:W-:-:S11]  /*cbe0*/  FSETP.GEU.AND P5, PT, R11, -126, PT ;  /* 0xc2fc00000b00780b */ /* 0x000fd60003fae000 */
[----:B------:R-:W-:Y:S02]  /*cbf0*/  @!P6 FMUL R10, R10, 0.5 ;  /* 0x3f0000000a0ae820 */ /* 0x000fe40000400000 */
[----:B------:R-:W-:-:S04]  /*cc00*/  @!P5 FMUL R11, R11, 0.5 ;  /* 0x3f0000000b0bd820 */ /* 0x000fc80000400000 */
[----:B------:R-:W1:Y:S08]  /*cc10*/  MUFU.EX2 R10, R10 ;  /* 0x0000000a000a7308 */ /* 0x000e700000000800 */
[----:B------:R-:W3:Y:S01]  /*cc20*/  MUFU.EX2 R11, R11 ;  /* 0x0000000b000b7308 */ /* 0x000ee20000000800 */
[----:B-1----:R-:W-:Y:S01]  /*cc30*/  @!P6 FMUL R10, R10, R10 ;  /* 0x0000000a0a0ae220 */ /* 0x002fe20000400000 */
[----:B------:R-:W-:-:S02]  /*cc40*/  WARPGROUP.DEPBAR.LE gsb0, 0x0 ;  /* 0x00008000000079c5 */ /* 0x000fc40000010000 */
[----:B------:R-:W-:Y:S01]  /*cc50*/  WARPGROUP.ARRIVE ;  /* 0x00000000000079c5 */ /* 0x000fe20000000000 */
[----:B---3--:R-:W-:-:S05]  /*cc60*/  @!P5 FMUL R11, R11, R11 ;  /* 0x0000000b0b0bd220 */ /* 0x008fca0000400000 */
[----:B------:R-:W-:Y:S01]  /*cc70*/  HGMMA.64x32x16.F32 R152, R24, gdesc[UR32].tnspB, R152, gsb0 ;  /* 0x4060002018987df0 */ /* 0x000fe20008000898 */
[----:B------:R-:W-:Y:S01]  /*cc80*/  R2UR UR34, R14 ;  /* 0x000000000e2272ca */ /* 0x000fe200000e0000 */
[----:B------:R-:W-:Y:S01]  /*cc90*/  FADD R14, R20, R9 ;  /* 0x00000009140e7221 */ /* 0x000fe20000000000 */
[----:B------:R-:W-:Y:S01]  /*cca0*/  R2UR UR35, R15 ;  /* 0x000000000f2372ca */ /* 0x000fe200000e0000 */
[----:B------:R-:W-:Y:S01]  /*ccb0*/  FADD R9, R7, R6 ;  /* 0x0000000607097221 */ /* 0x000fe20000000000 */
[----:B------:R-:W-:Y:S02]  /*ccc0*/  WARPGROUP.DEPBAR.LE gsb0, 0x0 ;  /* 0x00008000000079c5 */ /* 0x000fe40000010000 */
[----:B------:R-:W-:Y:S02]  /*ccd0*/  F2FP.F16.F32.PACK_AB R25, R16, R17 ;  /* 0x000000111019723e */ /* 0x000fe400000000ff */
[----:B------:R-:W-:Y:S02]  /*cce0*/  F2FP.F16.F32.PACK_AB R27, R8, R13 ;  /* 0x0000000d081b723e */ /* 0x000fe400000000ff */
[----:B------:R-:W-:-:S02]  /*ccf0*/  F2FP.F16.F32.PACK_AB R24, R11, R12 ;  /* 0x0000000c0b18723e */ /* 0x000fc400000000ff */
[----:B------:R-:W-:-:S04]  /*cd00*/  F2FP.F16.F32.PACK_AB R26, R3, R10 ;  /* 0x0000000a031a723e */ /* 0x000fc800000000ff */
[----:B------:R-:W-:-:S06]  /*cd10*/  WARPGROUP.ARRIVE ;  /* 0x00000000000079c5 */ /* 0x000fcc0000000000 */
[----:B------:R-:W-:Y:S03]  /*cd20*/  HGMMA.64x32x16.F32 R136, R24, gdesc[UR4].tnspB, R136, gsb0 ;  /* 0x4060000418887df0 */ /* 0x000fe60008000888 */
[----:B------:R-:W-:Y:S02]  /*cd30*/  WARPGROUP.DEPBAR.LE gsb0, 0x0 ;  /* 0x00008000000079c5 */ /* 0x000fe40000010000 */
[----:B------:R-:W-:Y:S01]  /*cd40*/  WARPGROUP.ARRIVE ;  /* 0x00000000000079c5 */ /* 0x000fe20000000000 */
[----:B------:R-:W-:Y:S02]  /*cd50*/  FSETP.GEU.AND P5, PT, R42, -126, PT ;  /* 0xc2fc00002a00780b */ /* 0x000fe40003fae000 */
[----:B------:R-:W-:Y:S02]  /*cd60*/  FSETP.GEU.AND P2, PT, R43, -126, PT ;  /* 0xc2fc00002b00780b */ /* 0x000fe40003f4e000 */
[----:B------:R-:W-:Y:S01]  /*cd70*/  FSETP.GEU.AND P3, PT, R46, -126, PT ;  /* 0xc2fc00002e00780b */ /* 0x000fe20003f6e000 */
[----:B------:R-:W-:Y:S01]  /*cd80*/  HGMMA.64x32x16.F32 R232, R24, gdesc[UR8].tnspB, R232, gsb0 ;  /* 0x4060000818e87df0 */ /* 0x000fe200080008e8 */
[----:B------:R-:W-:Y:S01]  /*cd90*/  VIADD R6, R2, 0x80 ;  /* 0x0000008002067836 */ /* 0x000fe20000000000 */
[----:B------:R-:W-:-:S02]  /*cda0*/  FSETP.GEU.AND P6, PT, R40, -126, PT ;  /* 0xc2fc00002800780b */ /* 0x000fc40003fce000 */
[----:B------:R-:W-:Y:S01]  /*cdb0*/  FSETP.GEU.AND P4, PT, R47, -126, PT ;  /* 0xc2fc00002f00780b */ /* 0x000fe20003f8e000 */
[----:B------:R-:W-:Y:S01]  /*cdc0*/  FADD R14, R14, R17 ;  /* 0x000000110e0e7221 */ /* 0x000fe20000000000 */
[----:B------:R-:W-:Y:S01]  /*cdd0*/  FADD R9, R9, R12 ;  /* 0x0000000c09097221 */ /* 0x000fe20000000000 */
[----:B------:R-:W-:Y:S01]  /*cde0*/  IMAD.MOV.U32 R19, RZ, RZ, R144 ;  /* 0x000000ffff137224 */ /* 0x000fe200078e0090 */
[----:B------:R-:W-:Y:S01]  /*cdf0*/  MOV R18, R145 ;  /* 0x0000009100127202 */ /* 0x000fe20000000f00 */
[----:B------:R-:W-:Y:S01]  /*ce00*/  IMAD.MOV.U32 R29, RZ, RZ, R148 ;  /* 0x000000ffff1d7224 */ /* 0x000fe200078e0094 */
[----:B------:R-:W-:Y:S01]  /*ce10*/  MOV R28, R149 ;  /* 0x00000095001c7202 */ /* 0x000fe20000000f00 */
[----:B------:R-:W-:Y:S01]  /*ce20*/  IMAD.MOV.U32 R32, RZ, RZ, R136 ;  /* 0x000000ffff207224 */ /* 0x000fe200078e0088 */
[----:B------:R-:W-:Y:S01]  /*ce30*/  MOV R7, 0x80000020 ;  /* 0x8000002000077802 */ /* 0x000fe20000000f00 */
        /* <DEDUP_REMOVED lines=10> */
[----:B------:R-:W-:Y:S01]  /*cee0*/  MOV R39, R143 ;  /* 0x0000008f00277202 */ /* 0x000fe20000000f00 */
[----:B------:R-:W-:Y:S02]  /*cef0*/  WARPGROUP.DEPBAR.LE gsb0, 0x0 ;  /* 0x00008000000079c5 */ /* 0x000fe40000010000 */
[----:B------:R-:W-:Y:S01]  /*cf00*/  WARPGROUP.ARRIVE ;  /* 0x00000000000079c5 */ /* 0x000fe20000000000 */
[----:B------:R-:W-:Y:S01]  /*cf10*/  @!P5 FMUL R42, R42, 0.5 ;  /* 0x3f0000002a2ad820 */ /* 0x000fe20000400000 */
[----:B------:R-:W-:Y:S01]  /*cf20*/  R2UR UR6, R6 ;  /* 0x00000000060672ca */ /* 0x000fe200000e0000 */
[----:B------:R-:W-:Y:S01]  /*cf30*/  @!P2 FMUL R43, R43, 0.5 ;  /* 0x3f0000002b2ba820 */ /* 0x000fe20000400000 */
[----:B------:R-:W-:Y:S01]  /*cf40*/  @!P3 FMUL R46, R46, 0.5 ;  /* 0x3f0000002e2eb820 */ /* 0x000fe20000400000 */
[----:B------:R-:W-:Y:S01]  /*cf50*/  @!P6 FMUL R40, R40, 0.5 ;  /* 0x3f0000002828e820 */ /* 0x000fe20000400000 */
[----:B------:R-:W-:Y:S01]  /*cf60*/  HGMMA.64x32x16.F32 R216, R24, gdesc[UR16].tnspB, R216, gsb0 ;  /* 0x4060001018d87df0 */ /* 0x000fe200080008d8 */
[----:B------:R-:W-:Y:S01]  /*cf70*/  @!P4 FMUL R47, R47, 0.5 ;  /* 0x3f0000002f2fc820 */ /* 0x000fe20000400000 */
[----:B------:R-:W-:Y:S01]  /*cf80*/  FADD R14, R14, R16 ;  /* 0x000000100e0e7221 */ /* 0x000fe20000000000 */
[----:B------:R-:W-:Y:S01]  /*cf90*/  FADD R9, R9, R11 ;  /* 0x0000000b09097221 */ /* 0x000fe20000000000 */
[----:B------:R-:W-:Y:S01]  /*cfa0*/  R2UR UR7, R7 ;  /* 0x00000000070772ca */ /* 0x000fe200000e0000 */
[----:B------:R-:W3:Y:S01]  /*cfb0*/  LDL.LU.64 R150, [R1+0xe8] ;  /* 0x0000e80001967983 */ /* 0x000ee20000300a00 */
[----:B------:R-:W-:-:S02]  /*cfc0*/  WARPGROUP.DEPBAR.LE gsb0, 0x0 ;  /* 0x00008000000079c5 */ /* 0x000fc40000010000 */
[----:B------:R-:W-:Y:S01]  /*cfd0*/  WARPGROUP.ARRIVE ;  /* 0x00000000000079c5 */ /* 0x000fe20000000000 */
[----:B------:R-:W-:Y:S01]  /*cfe0*/  IADD3 R6, R2, 0x480, RZ ;  /* 0x0000048002067810 */ /* 0x000fe20007ffe0ff */
[----:B------:R-:W1:Y:S01]  /*cff0*/  MUFU.EX2 R43, R43 ;  /* 0x0000002b002b7308 */ /* 0x000e620000000800 */
[----:B------:R-:W-:Y:S01]  /*d000*/  FADD R14, R14, R13 ;  /* 0x0000000d0e0e7221 */ /* 0x000fe20000000000 */
[----:B------:R-:W-:-:S06]  /*d010*/  FADD R9, R9, R10 ;  /* 0x0000000a09097221 */ /* 0x000fcc0000000000 */
[----:B------:R-:W4:Y:S01]  /*d020*/  MUFU.EX2 R47, R47 ;  /* 0x0000002f002f7308 */ /* 0x000f220000000800 */
[----:B------:R-:W-:Y:S01]  /*d030*/  HGMMA.64x32x16.F32 R200, R24, gdesc[UR20].tnspB, R200, gsb0 ;  /* 0x4060001418c87df0 */ /* 0x000fe200080008c8 */
[----:B------:R-:W-:Y:S01]  /*d040*/  MOV R7, 0x80000020 ;  /* 0x8000002000077802 */ /* 0x000fe20000000f00 */
[----:B------:R-:W2:Y:S01]  /*d050*/  LDL.LU.64 R148, [R1+0xe0] ;  /* 0x0000e00001947983 */ /* 0x000ea20000300a00 */
[----:B------:R-:W-:Y:S02]  /*d060*/  WARPGROUP.DEPBAR.LE gsb0, 0x0 ;  /* 0x00008000000079c5 */ /* 0x000fe40000010000 */
[----:B------:R-:W-:Y:S01]  /*d070*/  WARPGROUP.ARRIVE ;  /* 0x00000000000079c5 */ /* 0x000fe20000000000 */
[----:B------:R-:W-:Y:S01]  /*d080*/  R2UR UR10, R6 ;  /* 0x00000000060a72ca */ /* 0x000fe200000e0000 */
[----:B-1----:R-:W-:Y:S01]  /*d090*/  @!P2 FMUL R43, R43, R43 ;  /* 0x0000002b2b2ba220 */ /* 0x002fe20000400000 */
[----:B------:R-:W-:Y:S01]  /*d0a0*/  FADD R14, R14, R8 ;  /* 0x000000080e0e7221 */ /* 0x000fe20000000000 */
[----:B------:R-:W-:Y:S01]  /*d0b0*/  FADD R9, R9, R3 ;  /* 0x0000000309097221 */ /* 0x000fe20000000000 */
[----:B----4-:R-:W-:Y:S01]  /*d0c0*/  @!P4 FMUL R47, R47, R47 ;  /* 0x0000002f2f2fc220 */ /* 0x010fe20000400000 */
[----:B------:R-:W-:Y:S01]  /*d0d0*/  HGMMA.64x32x16.F32 R184, R24, gdesc[UR24].tnspB, R184, gsb0 ;  /* 0x4060001818b87df0 */ /* 0x000fe200080008b8 */
[----:B------:R-:W-:Y:S01]  /*d0e0*/  R2UR UR11, R7 ;  /* 0x00000000070b72ca */ /* 0x000fe200000e0000 */
[----:B------:R-:W4:Y:S01]  /*d0f0*/  LDL.LU.64 R146, [R1+0xd8] ;  /* 0x0000d80001927983 */ /* 0x000f220000300a00 */
[----:B------:R-:W-:-:S02]  /*d100*/  WARPGROUP.DEPBAR.LE gsb0, 0x0 ;  /* 0x00008000000079c5 */ /* 0x000fc40000010000 */
[----:B------:R-:W-:Y:S01]  /*d110*/  WARPGROUP.ARRIVE ;  /* 0x00000000000079c5 */ /* 0x000fe20000000000 */
[----:B------:R-:W-:Y:S01]  /*d120*/  VIADD R6, R2, 0x880 ;  /* 0x0000088002067836 */ /* 0x000fe20000000000 */
[----:B------:R-:W-:Y:S01]  /*d130*/  FSETP.GEU.AND P2, PT, R44, -126, PT ;  /* 0xc2fc00002c00780b */ /* 0x000fe20003f4e000 */
[----:B------:R-:W4:Y:S03]  /*d140*/  LDL.LU.64 R144, [R1+0xd0] ;  /* 0x0000d00001907983 */ /* 0x000f260000300a00 */
[----:B------:R-:W-:Y:S01]  /*d150*/  HGMMA.64x32x16.F32 R168, R24, gdesc[UR28].tnspB, R168, gsb0 ;  /* 0x4060001c18a87df0 */ /* 0x000fe200080008a8 */
[----:B------:R-:W-:Y:S01]  /*d160*/  R2UR UR38, R6 ;  /* 0x00000000062672ca */ /* 0x000fe200000e0000 */
[----:B------:R-:W4:Y:S01]  /*d170*/  LDL.LU.64 R142, [R1+0xc8] ;  /* 0x0000c800018e7983 */ /* 0x000f220000300a00 */
[----:B------:R-:W-:Y:S02]  /*d180*/  WARPGROUP.DEPBAR.LE gsb0, 0x0 ;  /* 0x00008000000079c5 */ /* 0x000fe40000010000 */
[----:B------:R-:W-:Y:S01]  /*d190*/  WARPGROUP.ARRIVE ;  /* 0x00000000000079c5 */ /* 0x000fe20000000000 */
[----:B------:R-:W-:-:S03]  /*d1a0*/  IADD3 R6, R2, 0xc80, RZ ;  /* 0x00000c8002067810 */ /* 0x000fc60007ffe0ff */
[----:B------:R-:W-:Y:S01]  /*d1b0*/  @!P2 FMUL R44, R44, 0.5 ;  /* 0x3f0000002c2ca820 */ /* 0x000fe20000400000 */
[----:B------:R-:W-:Y:S01]  /*d1c0*/  MOV R7, 0x80000020 ;  /* 0x8000002000077802 */ /* 0x000fe20000000f00 */
[----:B------:R-:W4:Y:S01]  /*d1d0*/  LDL.LU.64 R140, [R1+0xc0] ;  /* 0x0000c000018c7983 */ /* 0x000f220000300a00 */
[----:B------:R-:W-:Y:S01]  /*d1e0*/  HGMMA.64x32x16.F32 R152, R24, gdesc[UR32].tnspB, R152, gsb0 ;  /* 0x4060002018987df0 */ /* 0x000fe20008000898 */
[----:B------:R-:W-:Y:S01]  /*d1f0*/  R2UR UR34, R6 ;  /* 0x00000000062272ca */ /* 0x000fe200000e0000 */
[----:B------:R-:W-:Y:S01]  /*d200*/  VIADD R6, R2, 0x1080 ;  /* 0x0000108002067836 */ /* 0x000fe20000000000 */
[----:B------:R-:W-:Y:S01]  /*d210*/  R2UR UR39, R7 ;  /* 0x00000000072772ca */ /* 0x000fe200000e0000 */
[----:B------:R-:W4:Y:S03]  /*d220*/  LDL.LU.64 R138, [R1+0xb8] ;  /* 0x0000b800018a7983 */ /* 0x000f260000300a00 */
[----:B------:R-:W-:Y:S01]  /*d230*/  R2UR UR30, R6 ;  /* 0x00000000061e72ca */ /* 0x000fe200000e0000 */
[----:B------:R-:W4:Y:S01]  /*d240*/  LDL.LU.64 R136, [R1+0xb0] ;  /* 0x0000b00001887983 */ /* 0x000f220000300a00 */
[----:B------:R-:W-:-:S02]  /*d250*/  IADD3 R6, R2, 0x1480, RZ ;  /* 0x0000148002067810 */ /* 0x000fc40007ffe0ff */
[----:B------:R-:W-:Y:S02]  /*d260*/  MOV R7, 0x80000020 ;  /* 0x8000002000077802 */ /* 0x000fe40000000f00 */
[----:B------:R-:W-:Y:S01]  /*d270*/  R2UR UR26, R6 ;  /* 0x00000000061a72ca */ /* 0x000fe200000e0000 */
[----:B------:R-:W-:Y:S01]  /*d280*/  VIADD R6, R2, 0x1880 ;  /* 0x0000188002067836 */ /* 0x000fe20000000000 */
[----:B------:R-:W-:Y:S02]  /*d290*/  R2UR UR35, R7 ;  /* 0x00000000072372ca */ /* 0x000fe400000e0000 */
[----:B------:R-:W-:Y:S02]  /*d2a0*/  MOV R7, 0x80000020 ;  /* 0x8000002000077802 */ /* 0x000fe40000000f00 */
[----:B------:R-:W-:Y:S02]  /*d2b0*/  R2UR UR22, R6 ;  /* 0x00000000061672ca */ /* 0x000fe400000e0000 */
[----:B------:R-:W-:-:S02]  /*d2c0*/  IADD3 R6, R2, 0xc0, RZ ;  /* 0x000000c002067810 */ /* 0x000fc40007ffe0ff */
[----:B------:R-:W-:Y:S02]  /*d2d0*/  R2UR UR31, R7 ;  /* 0x00000000071f72ca */ /* 0x000fe400000e0000 */
[----:B------:R-:W-:Y:S01]  /*d2e0*/  R2UR UR50, R6 ;  /* 0x00000000063272ca */ /* 0x000fe200000e0000 */
[----:B------:R-:W-:Y:S01]  /*d2f0*/  VIADD R6, R2, 0x4c0 ;  /* 0x000004c002067836 */ /* 0x000fe20000000000 */
[----:B------:R-:W-:Y:S02]  /*d300*/  MOV R7, 0x80000020 ;  /* 0x8000002000077802 */ /* 0x000fe40000000f00 */
[----:B------:R-:W-:Y:S02]  /*d310*/  FSETP.GEU.AND P4, PT, R50, -126, PT ;  /* 0xc2fc00003200780b */ /* 0x000fe40003f8e000 */
[----:B------:R-:W-:Y:S02]  /*d320*/  R2UR UR46, R6 ;  /* 0x00000000062e72ca */ /* 0x000fe400000e0000 */
[----:B------:R-:W-:-:S02]  /*d330*/  IADD3 R6, R2, 0x8c0, RZ ;  /* 0x000008c002067810 */ /* 0x000fc40007ffe0ff */
[----:B------:R-:W-:Y:S02]  /*d340*/  R2UR UR27, R7 ;  /* 0x00000000071b72ca */ /* 0x000fe400000e0000 */
[----:B------:R-:W-:Y:S01]  /*d350*/  R2UR UR42, R6 ;  /* 0x00000000062a72ca */ /* 0x000fe200000e0000 */
[----:B------:R-:W-:Y:S01]  /*d360*/  VIADD R6, R2, 0xcc0 ;  /* 0x00000cc002067836 */ /* 0x000fe20000000000 */
[----:B------:R-:W-:-:S03]  /*d370*/  MOV R7, 0x80000020 ;  /* 0x8000002000077802 */ /* 0x000fc60000000f00 */
[----:B------:R-:W-:Y:S01]  /*d380*/  @!P4 FMUL R50, R50, 0.5 ;  /* 0x3f0000003232c820 */ /* 0x000fe20000400000 */
[----:B------:R-:W-:Y:S02]  /*d390*/  R2UR UR18, R6 ;  /* 0x00000000061272ca */ /* 0x000fe400000e0000 */
[----:B------:R-:W-:Y:S02]  /*d3a0*/  R2UR UR23, R7 ;  /* 0x00000000071772ca */ /* 0x000fe400000e0000 */
[----:B------:R-:W-:Y:S01]  /*d3b0*/  MOV R7, 0x80000020 ;  /* 0x8000002000077802 */ /* 0x000fe20000000f00 */
[----:B------:R-:W-:Y:S01]  /*d3c0*/  MUFU.EX2 R50, R50 ;  /* 0x0000003200327308 */ /* 0x000fe20000000800 */
[----:B------:R-:W-:Y:S02]  /*d3d0*/  WARPGROUP.DEPBAR.LE gsb0, 0x0 ;  /* 0x00008000000079c5 */ /* 0x000fe40000010000 */
[----:B------:R-:W-:Y:S02]  /*d3e0*/  R2UR UR51, R7 ;  /* 0x00000000073372ca */ /* 0x000fe400000e0000 */
[----:B------:R-:W-:-:S03]  /*d3f0*/  MOV R7, 0x80000020 ;  /* 0x8000002000077802 */ /* 0x000fc60000000f00 */
[----:B------:R-:W1:Y:S01]  /*d400*/  MUFU.EX2 R25, R42 ;  /* 0x0000002a00197308 */ /* 0x000e620000000800 */
[----:B------:R-:W-:Y:S02]  /*d410*/  R2UR UR47, R7 ;  /* 0x00000000072f72ca */ /* 0x000fe400000e0000 */
[----:B------:R-:W-:-:S05]  /*d420*/  MOV R7, 0x80000020 ;  /* 0x8000002000077802 */ /* 0x000fca0000000f00 */
[----:B------:R-:W1:Y:S01]  /*d430*/  MUFU.EX2 R27, R46 ;  /* 0x0000002e001b7308 */ /* 0x000e620000000800 */
[----:B---3--:R-:W-:-:S07]  /*d440*/  FFMA R150, R150, UR4, -R4 ;  /* 0x0000000496967c23 */ /* 0x008fce0008000804 */
[----:B------:R3:W2:Y:S01]  /*d450*/  MUFU.EX2 R24, R40 ;  /* 0x0000002800187308 */ /* 0x0006a20000000800 */
[----:B-1----:R-:W-:Y:S01]  /*d460*/  @!P5 FMUL R25, R25, R25 ;  /* 0x000000191919d220 */ /* 0x002fe20000400000 */
[----:B------:R-:W-:-:S06]  /*d470*/  FSETP.GEU.AND P5, PT, R41, -126, PT ;  /* 0xc2fc00002900780b */ /* 0x000fcc0003fae000 */
[----:B------:R-:W1:Y:S01]  /*d480*/  MUFU.EX2 R26, R44 ;  /* 0x0000002c001a7308 */ /* 0x000e620000000800 */
[----:B------:R-:W-:Y:S01]  /*d490*/  @!P3 FMUL R27, R27, R27 ;  /* 0x0000001b1b1bb220 */ /* 0x000fe20000400000 */
[----:B------:R-:W-:Y:S01]  /*d4a0*/  FSETP.GEU.AND P3, PT, R45, -126, PT ;  /* 0xc2fc00002d00780b */ /* 0x000fe20003f6e000 */
[----:B------:R-:W-:Y:S01]  /*d4b0*/  FADD R6, R14, R25 ;  /* 0x000000190e067221 */ /* 0x000fe20000000000 */
[----:B------:R-:W-:Y:S02]  /*d4c0*/  F2FP.F16.F32.PACK_AB R25, R43, R25 ;  /* 0x000000192b19723e */ /* 0x000fe400000000ff */
[----:B---3--:R-:W-:Y:S01]  /*d4d0*/  MOV R40, R19 ;  /* 0x0000001300287202 */ /* 0x008fe20000000f00 */
[----:B------:R-:W-:Y:S01]  /*d4e0*/  @!P5 FMUL R41, R41, 0.5 ;  /* 0x3f0000002929d820 */ /* 0x000fe20000400000 */
[----:B------:R-:W-:Y:S01]  /*d4f0*/  FADD R6, R6, R43 ;  /* 0x0000002b06067221 */ /* 0x000fe20000000000 */
[----:B--2---:R-:W-:Y:S01]  /*d500*/  @!P6 FMUL R24, R24, R24 ;  /* 0x000000181818e220 */ /* 0x004fe20000400000 */
[----:B------:R-:W-:Y:S01]  /*d510*/  MOV R42, R0 ;  /* 0x00000000002a7202 */ /* 0x000fe20000000f00 */
[----:B------:R-:W-:Y:S01]  /*d520*/  @!P4 FMUL R50, R50, R50 ;  /* 0x000000323232c220 */ /* 0x000fe20000400000 */
[----:B------:R-:W-:Y:S01]  /*d530*/  FADD R6, R6, R27 ;  /* 0x0000001b06067221 */ /* 0x000fe20000000000 */
[----:B------:R-:W2:Y:S01]  /*d540*/  MUFU.EX2 R41, R41 ;  /* 0x0000002900297308 */ /* 0x000ea20000000800 */
[----:B------:R-:W-:Y:S01]  /*d550*/  FADD R9, R9, R24 ;  /* 0x0000001809097221 */ /* 0x000fe20000000000 */
[----:B------:R-:W-:Y:S01]  /*d560*/  @!P3 FMUL R45, R45, 0.5 ;  /* 0x3f0000002d2db820 */ /* 0x000fe20000400000 */
[----:B------:R-:W-:Y:S01]  /*d570*/  FADD R3, R6, R47 ;  /* 0x0000002f06037221 */ /* 0x000fe20000000000 */
[----:B-1----:R-:W-:Y:S01]  /*d580*/  @!P2 FMUL R26, R26, R26 ;  /* 0x0000001a1a1aa220 */ /* 0x002fe20000400000 */
[----:B------:R-:W-:Y:S01]  /*d590*/  F2FP.F16.F32.PACK_AB R27, R47, R27 ;  /* 0x0000001b2f1b723e */ /* 0x000fe200000000ff */
[----:B------:R1:W5:Y:S01]  /*d5a0*/  LDL.LU R19, [R1+0xa8] ;  /* 0x0000a80001137983 */ /* 0x0003620000300800 */
[----:B------:R-:W-:Y:S01]  /*d5b0*/  MOV R43, R31 ;  /* 0x0000001f002b7202 */ /* 0x000fe20000000f00 */
[----:B------:R-:W3:Y:S01]  /*d5c0*/  MUFU.EX2 R45, R45 ;  /* 0x0000002d002d7308 */ /* 0x000ee20000000800 */
[----:B------:R-:W-:-:S02]  /*d5d0*/  MOV R44, R29 ;  /* 0x0000001d002c7202 */ /* 0x000fc40000000f00 */
[----:B------:R-:W-:Y:S02]  /*d5e0*/  MOV R46, R20 ;  /* 0x00000014002e7202 */ /* 0x000fe40000000f00 */
[----:B------:R-:W-:Y:S02]  /*d5f0*/  FSETP.GEU.AND P6, PT, R51, -126, PT ;  /* 0xc2fc00003300780b */ /* 0x000fe40003fce000 */
[----:B------:R-:W-:Y:S01]  /*d600*/  R2UR UR43, R7 ;  /* 0x00000000072b72ca */ /* 0x000fe200000e0000 */
[----:B--2---:R-:W-:Y:S01]  /*d610*/  @!P5 FMUL R41, R41, R41 ;  /* 0x000000292929d220 */ /* 0x004fe20000400000 */
[----:B------:R-:W-:Y:S02]  /*d620*/  MOV R47, R15 ;  /* 0x0000000f002f7202 */ /* 0x000fe40000000f00 */
[----:B------:R-:W-:Y:S01]  /*d630*/  FSETP.GEU.AND P5, PT, R54, -126, PT ;  /* 0xc2fc00003600780b */ /* 0x000fe20003fae000 */
[----:B------:R-:W-:Y:S01]  /*d640*/  FADD R9, R9, R41 ;  /* 0x0000002909097221 */ /* 0x000fe20000000000 */
[----:B------:R-:W-:-:S02]  /*d650*/  F2FP.F16.F32.PACK_AB R24, R41, R24 ;  /* 0x000000182918723e */ /* 0x000fc400000000ff */
[----:B------:R-:W-:Y:S01]  /*d660*/  FSETP.GEU.AND P4, PT, R49, -126, PT ;  /* 0xc2fc00003100780b */ /* 0x000fe20003f8e000 */
[----:B---3--:R-:W-:Y:S01]  /*d670*/  @!P3 FMUL R45, R45, R45 ;  /* 0x0000002d2d2db220 */ /* 0x008fe20000400000 */
[----:B------:R-:W-:Y:S01]  /*d680*/  FADD R10, R9, R26 ;  /* 0x0000001a090a7221 */ /* 0x000fe20000000000 */
[----:B------:R-:W-:Y:S02]  /*d690*/  IMAD.MOV.U32 R41, RZ, RZ, R18 ;  /* 0x000000ffff297224 */ /* 0x000fe400078e0012 */
[----:B------:R-:W-:Y:S01]  /*d6a0*/  @!P6 FMUL R51, R51, 0.5 ;  /* 0x3f0000003333e820 */ /* 0x000fe20000400000 */
[----:B------:R-:W-:Y:S01]  /*d6b0*/  FSETP.GEU.AND P2, PT, R55, -126, PT ;  /* 0xc2fc00003700780b */ /* 0x000fe20003f4e000 */
[----:B------:R-:W-:Y:S01]  /*d6c0*/  FADD R10, R10, R45 ;  /* 0x0000002d0a0a7221 */ /* 0x000fe20000000000 */
[----:B------:R-:W-:Y:S01]  /*d6d0*/  F2FP.F16.F32.PACK_AB R26, R45, R26 ;  /* 0x0000001a2d1a723e */ /* 0x000fe200000000ff */
[----:B------:R-:W-:Y:S02]  /*d6e0*/  IMAD.MOV.U32 R45, RZ, RZ, R28 ;  /* 0x000000ffff2d7224 */ /* 0x000fe400078e001c */
[----:B------:R-:W-:Y:S01]  /*d6f0*/  @!P5 FMUL R54, R54, 0.5 ;  /* 0x3f0000003636d820 */ /* 0x000fe20000400000 */
[----:B------:R-:W2:Y:S01]  /*d700*/  MUFU.EX2 R51, R51 ;  /* 0x0000003300337308 */ /* 0x000ea20000000800 */
[----:B------:R-:W-:Y:S01]  /*d710*/  FSETP.GEU.AND P3, PT, R48, -126, PT ;  /* 0xc2fc00003000780b */ /* 0x000fe20003f6e000 */
[----:B------:R-:W-:Y:S01]  /*d720*/  FFMA R148, R148, UR4, -R5 ;  /* 0x0000000494947c23 */ /* 0x000fe20008000805 */
[----:B------:R-:W-:Y:S01]  /*d730*/  @!P4 FMUL R49, R49, 0.5 ;  /* 0x3f0000003131c820 */ /* 0x000fe20000400000 */
[----:B------:R-:W-:Y:S01]  /*d740*/  WARPGROUP.ARRIVE ;  /* 0x00000000000079c5 */ /* 0x000fe20000000000 */
[----:B------:R-:W-:-:S02]  /*d750*/  MOV R7, 0x80000020 ;  /* 0x8000002000077802 */ /* 0x000fc40000000f00 */
[C---:B------:R-:W-:Y:S01]  /*d760*/  IADD3 R6, R2.reuse, 0x10c0, RZ ;  /* 0x000010c002067810 */ /* 0x040fe20007ffe0ff */
[----:B------:R-:W3:Y:S01]  /*d770*/  MUFU.EX2 R54, R54 ;  /* 0x0000003600367308 */ /* 0x000ee20000000800 */
[----:B------:R-:W-:Y:S01]  /*d780*/  @!P2 FMUL R55, R55, 0.5 ;  /* 0x3f0000003737a820 */ /* 0x000fe20000400000 */
[----:B------:R-:W-:Y:S01]  /*d790*/  HGMMA.64x32x16.F32 R32, R24, gdesc[UR4].tnspB, R32, gsb0 ;  /* 0x4060000418207df0 */ /* 0x000fe20008000820 */
[----:B------:R-:W-:Y:S02]  /*d7a0*/  R2UR UR19, R7 ;  /* 0x00000000071372ca */ /* 0x000fe400000e0000 */
[----:B------:R-:W-:Y:S01]  /*d7b0*/  IADD3 R8, R2, 0x14c0, RZ ;  /* 0x000014c002087810 */ /* 0x000fe20007ffe0ff */
[----:B------:R-:W-:Y:S01]  /*d7c0*/  FADD R3, R3, R50 ;  /* 0x0000003203037221 */ /* 0x000fe20000000000 */
[----:B------:R-:W-:Y:S01]  /*d7d0*/  MOV R9, 0x80000020 ;  /* 0x8000002000097802 */ /* 0x000fe20000000f00 */
[----:B------:R1:W5:Y:S01]  /*d7e0*/  LDL.LU R18, [R1+0xa4] ;  /* 0x0000a40001127983 */ /* 0x0003620000300800 */
[----:B----4-:R-:W-:Y:S01]  /*d7f0*/  FFMA R146, R146, UR4, -R4 ;  /* 0x0000000492927c23 */ /* 0x010fe20008000804 */
[----:B------:R-:W-:-:S02]  /*d800*/  WARPGROUP.DEPBAR.LE gsb0, 0x0 ;  /* 0x00008000000079c5 */ /* 0x000fc40000010000 */
[----:B------:R-:W-:Y:S01]  /*d810*/  WARPGROUP.ARRIVE ;  /* 0x00000000000079c5 */ /* 0x000fe20000000000 */
[----:B--2---:R-:W-:Y:S01]  /*d820*/  @!P6 FMUL R51, R51, R51 ;  /* 0x000000333333e220 */ /* 0x004fe20000400000 */
[----:B------:R-:W-:Y:S01]  /*d830*/  @!P3 FMUL R48, R48, 0.5 ;  /* 0x3f0000003030b820 */ /* 0x000fe20000400000 */
[----:B---3--:R-:W-:Y:S01]  /*d840*/  @!P5 FMUL R54, R54, R54 ;  /* 0x000000363636d220 */ /* 0x008fe20000400000 */
[----:B------:R-:W2:Y:S01]  /*d850*/  MUFU.EX2 R49, R49 ;  /* 0x0000003100317308 */ /* 0x000ea20000000800 */
[--C-:B------:R-:W-:Y:S01]  /*d860*/  FFMA R147, R147, UR4, -R4.reuse ;  /* 0x0000000493937c23 */ /* 0x100fe20008000804 */
[----:B------:R-:W-:Y:S06]  /*d870*/  HGMMA.64x32x16.F32 R232, R24, gdesc[UR8].tnspB, R232, gsb0 ;  /* 0x4060000818e87df0 */ /* 0x000fec00080008e8 */
[----:B------:R-:W3:Y:S01]  /*d880*/  MUFU.EX2 R55, R55 ;  /* 0x0000003700377308 */ /* 0x000ee20000000800 */
[----:B------:R-:W-:Y:S01]  /*d890*/  IMAD.MOV.U32 R7, RZ, RZ, -0x7fffffe0 ;  /* 0x80000020ff077424 */ /* 0x000fe200078e00ff */
[----:B------:R-:W-:Y:S01]  /*d8a0*/  R2UR UR6, R6 ;  /* 0x00000000060672ca */ /* 0x000fe200000e0000 */
[----:B------:R1:W5:Y:S01]  /*d8b0*/  LDL.LU R0, [R1+0xa0] ;  /* 0x0000a00001007983 */ /* 0x0003620000300800 */
[--C-:B------:R-:W-:Y:S01]  /*d8c0*/  FFMA R145, R145, UR4, -R5.reuse ;  /* 0x0000000491917c23 */ /* 0x100fe20008000805 */
[----:B------:R-:W-:Y:S01]  /*d8d0*/  FFMA R144, R144, UR4, -R5 ;  /* 0x0000000490907c23 */ /* 0x000fe20008000805 */
[----:B------:R-:W-:Y:S01]  /*d8e0*/  FFMA R142, R142, UR4, -R4 ;  /* 0x000000048e8e7c23 */ /* 0x000fe20008000804 */
[----:B------:R-:W-:-:S02]  /*d8f0*/  WARPGROUP.DEPBAR.LE gsb0, 0x0 ;  /* 0x00008000000079c5 */ /* 0x000fc40000010000 */
[----:B------:R-:W-:Y:S01]  /*d900*/  WARPGROUP.ARRIVE ;  /* 0x00000000000079c5 */ /* 0x000fe20000000000 */
[----:B------:R-:W-:-:S05]  /*d910*/  FFMA R143, R143, UR4, -R4 ;  /* 0x000000048f8f7c23 */ /* 0x000fca0008000804 */
[----:B------:R-:W-:Y:S01]  /*d920*/  HGMMA.64x32x16.F32 R216, R24, gdesc[UR36].tnspB, R216, gsb0 ;  /* 0x4060002418d87df0 */ /* 0x000fe200080008d8 */
[--C-:B------:R-:W-:Y:S01]  /*d930*/  FFMA R140, R140, UR4, -R5.reuse ;  /* 0x000000048c8c7c23 */ /* 0x100fe20008000805 */
[--C-:B------:R-:W-:Y:S01]  /*d940*/  FFMA R141, R141, UR4, -R5.reuse ;  /* 0x000000048d8d7c23 */ /* 0x100fe20008000805 */
[----:B------:R-:W-:Y:S02]  /*d950*/  WARPGROUP.DEPBAR.LE gsb0, 0x0 ;  /* 0x00008000000079c5 */ /* 0x000fe40000010000 */
[----:B------:R-:W-:Y:S01]  /*d960*/  WARPGROUP.ARRIVE ;  /* 0x00000000000079c5 */ /* 0x000fe20000000000 */
[--C-:B------:R-:W-:Y:S01]  /*d970*/  FFMA R138, R138, UR4, -R4.reuse ;  /* 0x000000048a8a7c23 */ /* 0x100fe20008000804 */
[--C-:B------:R-:W-:Y:S01]  /*d980*/  FFMA R139, R139, UR4, -R4.reuse ;  /* 0x000000048b8b7c23 */ /* 0x100fe20008000804 */
[----:B------:R-:W-:Y:S01]  /*d990*/  FSETP.GEU.AND P6, PT, R52, -126, PT ;  /* 0xc2fc00003400780b */ /* 0x000fe20003fce000 */
[----:B------:R-:W-:Y:S01]  /*d9a0*/  FFMA R136, R136, UR4, -R5 ;  /* 0x0000000488887c23 */ /* 0x000fe20008000805 */
[----:B------:R-:W-:Y:S01]  /*d9b0*/  FSETP.GEU.AND P5, PT, R53, -126, PT ;  /* 0xc2fc00003500780b */ /* 0x000fe20003fae000 */
[----:B------:R-:W-:Y:S01]  /*d9c0*/  HGMMA.64x32x16.F32 R200, R24, gdesc[UR32].tnspB, R200, gsb0 ;  /* 0x4060002018c87df0 */ /* 0x000fe200080008c8 */
[----:B------:R-:W4:Y:S01]  /*d9d0*/  MUFU.EX2 R48, R48 ;  /* 0x0000003000307308 */ /* 0x000f220000000800 */
[----:B--2---:R-:W-:Y:S01]  /*d9e0*/  @!P4 FMUL R49, R49, R49 ;  /* 0x000000313131c220 */ /* 0x004fe20000400000 */
[----:B---3--:R-:W-:Y:S01]  /*d9f0*/  @!P2 FMUL R55, R55, R55 ;  /* 0x000000373737a220 */ /* 0x008fe20000400000 */
[----:B------:R-:W-:Y:S01]  /*da00*/  R2UR UR7, R7 ;  /* 0x00000000070772ca */ /* 0x000fe200000e0000 */
[----:B------:R-:W-:Y:S01]  /*da10*/  FADD R3, R3, R51 ;  /* 0x0000003303037221 */ /* 0x000fe20000000000 */
[----:B------:R-:W-:Y:S01]  /*da20*/  R2UR UR10, R8 ;  /* 0x00000000080a72ca */ /* 0x000fe200000e0000 */
[----:B------:R-:W-:Y:S01]  /*da30*/  FFMA R137, R137, UR4, -R5 ;  /* 0x0000000489897c23 */ /* 0x000fe20008000805 */
[----:B------:R-:W-:Y:S01]  /*da40*/  R2UR UR11, R9 ;  /* 0x00000000090b72ca */ /* 0x000fe200000e0000 */
[----:B------:R-:W-:Y:S01]  /*da50*/  FFMA R4, R151, UR4, -R4 ;  /* 0x0000000497047c23 */ /* 0x000fe20008000804 */
[----:B------:R-:W-:-:S02]  /*da60*/  WARPGROUP.DEPBAR.LE gsb0, 0x0 ;  /* 0x00008000000079c5 */ /* 0x000fc40000010000 */
[----:B------:R-:W-:Y:S01]  /*da70*/  WARPGROUP.ARRIVE ;  /* 0x00000000000079c5 */ /* 0x000fe20000000000 */
[----:B------:R-:W-:Y:S01]  /*da80*/  @!P6 FMUL R52, R52, 0.5 ;  /* 0x3f0000003434e820 */ /* 0x000fe20000400000 */
[----:B------:R-:W-:Y:S01]  /*da90*/  @!P5 FMUL R53, R53, 0.5 ;  /* 0x3f0000003535d820 */ /* 0x000fe20000400000 */
[----:B----4-:R-:W-:Y:S01]  /*daa0*/  @!P3 FMUL R48, R48, R48 ;  /* 0x000000303030b220 */ /* 0x010fe20000400000 */
[----:B------:R-:W-:Y:S01]  /*dab0*/  IMAD.MOV.U32 R7, RZ, RZ, -0x7fffffe0 ;  /* 0x80000020ff077424 */ /* 0x000fe200078e00ff */
[----:B------:R-:W-:Y:S01]  /*dac0*/  IADD3 R6, R2, 0x18c0, RZ ;  /* 0x000018c002067810 */ /* 0x000fe20007ffe0ff */
[----:B------:R-:W-:Y:S01]  /*dad0*/  HGMMA.64x32x16.F32 R184, R24, gdesc[UR28].tnspB, R184, gsb0 ;  /* 0x4060001c18b87df0 */ /* 0x000fe200080008b8 */
[----:B------:R-:W-:Y:S02]  /*dae0*/  FSETP.GEU.AND P2, PT, R58, -126, PT ;  /* 0xc2fc00003a00780b */ /* 0x000fe40003f4e000 */
[----:B------:R-:W-:Y:S01]  /*daf0*/  FSETP.GEU.AND P4, PT, R62, -126, PT ;  /* 0xc2fc00003e00780b */ /* 0x000fe20003f8e000 */
[----:B------:R-:W-:Y:S01]  /*db00*/  FADD R3, R3, R54 ;  /* 0x0000003603037221 */ /* 0x000fe20000000000 */
[----:B------:R-:W-:Y:S01]  /*db10*/  IADD3 R8, R2, 0x100, RZ ;  /* 0x0000010002087810 */ /* 0x000fe20007ffe0ff */
[----:B------:R-:W-:Y:S01]  /*db20*/  FFMA R5, R149, UR4, -R5 ;  /* 0x0000000495057c23 */ /* 0x000fe20008000805 */
[----:B------:R-:W-:-:S02]  /*db30*/  WARPGROUP.DEPBAR.LE gsb0, 0x0 ;  /* 0x00008000000079c5 */ /* 0x000fc40000010000 */
[----:B------:R-:W-:-:S06]  /*db40*/  WARPGROUP.ARRIVE ;  /* 0x00000000000079c5 */ /* 0x000fcc0000000000 */
[----:B------:R-:W-:Y:S03]  /*db50*/  HGMMA.64x32x16.F32 R168, R24, gdesc[UR24].tnspB, R168, gsb0 ;  /* 0x4060001818a87df0 */ /* 0x000fe600080008a8 */
[----:B------:R-:W-:Y:S02]  /*db60*/  WARPGROUP.DEPBAR.LE gsb0, 0x0 ;  /* 0x00008000000079c5 */ /* 0x000fe40000010000 */
[----:B------:R-:W-:-:S06]  /*db70*/  WARPGROUP.ARRIVE ;  /* 0x00000000000079c5 */ /* 0x000fcc0000000000 */
[----:B------:R-:W-:Y:S01]  /*db80*/  HGMMA.64x32x16.F32 R152, R24, gdesc[UR20].tnspB, R152, gsb0 ;  /* 0x4060001418987df0 */ /* 0x000fe20008000898 */
[----:B------:R-:W2:Y:S01]  /*db90*/  MUFU.EX2 R52, R52 ;  /* 0x0000003400347308 */ /* 0x000ea20000000800 */
[----:B------:R-:W-:-:S04]  /*dba0*/  FADD R10, R10, R48 ;  /* 0x000000300a0a7221 */ /* 0x000fc80000000000 */
[----:B------:R-:W-:Y:S01]  /*dbb0*/  FADD R10, R10, R49 ;  /* 0x000000310a0a7221 */ /* 0x000fe20000000000 */
[----:B--2---:R-:W-:-:S04]  /*dbc0*/  @!P6 FMUL R52, R52, R52 ;  /* 0x000000343434e220 */ /* 0x004fc80000400000 */
[----:B------:R-:W-:Y:S01]  /*dbd0*/  FADD R10, R10, R52 ;  /* 0x000000340a0a7221 */ /* 0x000fe20000000000 */
[----:B------:R-:W-:Y:S02]  /*dbe0*/  WARPGROUP.DEPBAR.LE gsb0, 0x0 ;  /* 0x00008000000079c5 */ /* 0x000fe40000010000 */
[----:B------:R-:W2:Y:S01]  /*dbf0*/  MUFU.EX2 R26, R53 ;  /* 0x00000035001a7308 */ /* 0x000ea20000000800 */
[----:B------:R-:W-:Y:S02]  /*dc00*/  F2FP.F16.F32.PACK_AB R25, R51, R50 ;  /* 0x000000323319723e */ /* 0x000fe400000000ff */
[----:B------:R-:W-:Y:S02]  /*dc10*/  F2FP.F16.F32.PACK_AB R27, R55, R54 ;  /* 0x00000036371b723e */ /* 0x000fe400000000ff */
[----:B------:R-:W-:Y:S01]  /*dc20*/  F2FP.F16.F32.PACK_AB R24, R49, R48 ;  /* 0x000000303118723e */ /* 0x000fe200000000ff */
[----:B--2---:R-:W-:-:S04]  /*dc30*/  @!P5 FMUL R26, R26, R26 ;  /* 0x0000001a1a1ad220 */ /* 0x004fc80000400000 */
[----:B------:R-:W-:Y:S01]  /*dc40*/  FADD R10, R10, R26 ;  /* 0x0000001a0a0a7221 */ /* 0x000fe20000000000 */
[----:B------:R-:W-:-:S04]  /*dc50*/  F2FP.F16.F32.PACK_AB R26, R26, R52 ;  /* 0x000000341a1a723e */ /* 0x000fc800000000ff */
[----:B------:R-:W-:-:S06]  /*dc60*/  WARPGROUP.ARRIVE ;  /* 0x00000000000079c5 */ /* 0x000fcc0000000000 */
[----:B------:R-:W-:Y:S03]  /*dc70*/  HGMMA.64x32x16.F32 R32, R24, gdesc[UR48].tnspB, R32, gsb0 ;  /* 0x4060003018207df0 */ /* 0x000fe60008000820 */
[----:B------:R-:W-:Y:S02]  /*dc80*/  WARPGROUP.DEPBAR.LE gsb0, 0x0 ;  /* 0x00008000000079c5 */ /* 0x000fe40000010000 */
        /* <DEDUP_REMOVED lines=13> */
[----:B------:R-:W-:Y:S01]  /*dd60*/  HGMMA.64x32x16.F32 R168, R24, gdesc[UR8].tnspB, R168, gsb0 ;  /* 0x4060000818a87df0 */ /* 0x000fe200080008a8 */
[----:B------:R-:W-:Y:S02]  /*dd70*/  R2UR UR38, R6 ;  /* 0x00000000062672ca */ /* 0x000fe400000e0000 */
[----:B------:R-:W-:Y:S02]  /*dd80*/  R2UR UR39, R7 ;  /* 0x00000000072772ca */ /* 0x000fe400000e0000 */
[----:B------:R-:W-:Y:S01]  /*dd90*/  FSETP.GEU.AND P3, PT, R59, -126, PT ;  /* 0xc2fc00003b00780b */ /* 0x000fe20003f6e000 */
[----:B------:R-:W-:Y:S01]  /*dda0*/  @!P2 FMUL R58, R58, 0.5 ;  /* 0x3f0000003a3aa820 */ /* 0x000fe20000400000 */
[----:B------:R-:W-:-:S05]  /*ddb0*/  @!P4 FMUL R62, R62, 0.5 ;  /* 0x3f0000003e3ec820 */ /* 0x000fca0000400000 */
[----:B------:R-:W2:Y:S06]  /*ddc0*/  MUFU.EX2 R58, R58 ;  /* 0x0000003a003a7308 */ /* 0x000eac0000000800 */
[----:B------:R-:W-:-:S06]  /*ddd0*/  @!P3 FMUL R59, R59, 0.5 ;  /* 0x3f0000003b3bb820 */ /* 0x000fcc0000400000 */
[----:B------:R-:W3:Y:S01]  /*dde0*/  MUFU.EX2 R59, R59 ;  /* 0x0000003b003b7308 */ /* 0x000ee20000000800 */
[----:B------:R-:W-:Y:S02]  /*ddf0*/  WARPGROUP.DEPBAR.LE gsb0, 0x0 ;  /* 0x00008000000079c5 */ /* 0x000fe40000010000 */
[----:B------:R-:W-:-:S06]  /*de00*/  WARPGROUP.ARRIVE ;  /* 0x00000000000079c5 */ /* 0x000fcc0000000000 */
[----:B------:R-:W-:Y:S01]  /*de10*/  HGMMA.64x32x16.F32 R152, R24, gdesc[UR36].tnspB, R152, gsb0 ;  /* 0x4060002418987df0 */ /* 0x000fe20008000898 */
[----:B------:R-:W4:Y:S01]  /*de20*/  MUFU.EX2 R62, R62 ;  /* 0x0000003e003e7308 */ /* 0x000f220000000800 */
[----:B------:R-:W-:Y:S01]  /*de30*/  FSETP.GEU.AND P6, PT, R56, -126, PT ;  /* 0xc2fc00003800780b */ /* 0x000fe20003fce000 */
[----:B--2---:R-:W-:Y:S01]  /*de40*/  @!P2 FMUL R58, R58, R58 ;  /* 0x0000003a3a3aa220 */ /* 0x004fe20000400000 */
[----:B------:R-:W-:Y:S01]  /*de50*/  FSETP.GEU.AND P2, PT, R57, -126, PT ;  /* 0xc2fc00003900780b */ /* 0x000fe20003f4e000 */
[----:B---3--:R-:W-:Y:S01]  /*de60*/  @!P3 FMUL R59, R59, R59 ;  /* 0x0000003b3b3bb220 */ /* 0x008fe20000400000 */
[----:B------:R-:W-:Y:S01]  /*de70*/  FSETP.GEU.AND P3, PT, R60, -126, PT ;  /* 0xc2fc00003c00780b */ /* 0x000fe20003f6e000 */
[----:B------:R-:W-:Y:S01]  /*de80*/  IMAD.MOV.U32 R7, RZ, RZ, -0x7fffffe0 ;  /* 0x80000020ff077424 */ /* 0x000fe200078e00ff */
[----:B------:R-:W-:-:S07]  /*de90*/  FSETP.GEU.AND P5, PT, R63, -126, PT ;  /* 0xc2fc00003f00780b */ /* 0x000fce0003fae000 */
[----:B------:R-:W-:Y:S01]  /*dea0*/  @!P6 FMUL R56, R56, 0.5 ;  /* 0x3f0000003838e820 */ /* 0x000fe20000400000 */
[----:B----4-:R-:W-:Y:S01]  /*deb0*/  @!P4 FMUL R62, R62, R62 ;  /* 0x0000003e3e3ec220 */ /* 0x010fe20000400000 */
[----:B------:R-:W-:Y:S01]  /*dec0*/  FSETP.GEU.AND P4, PT, R61, -126, PT ;  /* 0xc2fc00003d00780b */ /* 0x000fe20003f8e000 */
[----:B------:R-:W-:Y:S01]  /*ded0*/  @!P2 FMUL R57, R57, 0.5 ;  /* 0x3f0000003939a820 */ /* 0x000fe20000400000 */
[----:B------:R-:W-:Y:S02]  /*dee0*/  R2UR UR31, R7 ;  /* 0x00000000071f72ca */ /* 0x000fe400000e0000 */
[----:B------:R-:W2:Y:S01]  /*def0*/  MUFU.EX2 R56, R56 ;  /* 0x0000003800387308 */ /* 0x000ea20000000800 */
[----:B------:R-:W-:Y:S01]  /*df00*/  MOV R7, 0x80000020 ;  /* 0x8000002000077802 */ /* 0x000fe20000000f00 */
[----:B------:R-:W-:Y:S01]  /*df10*/  @!P3 FMUL R60, R60, 0.5 ;  /* 0x3f0000003c3cb820 */ /* 0x000fe20000400000 */
[----:B------:R-:W-:Y:S02]  /*df20*/  @!P5 FMUL R63, R63, 0.5 ;  /* 0x3f0000003f3fd820 */ /* 0x000fe40000400000 */
[----:B------:R-:W-:-:S02]  /*df30*/  R2UR UR23, R7 ;  /* 0x00000000071772ca */ /* 0x000fc400000e0000 */
[----:B------:R-:W-:Y:S01]  /*df40*/  MOV R7, 0x80000020 ;  /* 0x8000002000077802 */ /* 0x000fe20000000f00 */
[----:B------:R-:W3:Y:S01]  /*df50*/  MUFU.EX2 R57, R57 ;  /* 0x0000003900397308 */ /* 0x000ee20000000800 */
[----:B------:R-:W-:Y:S02]  /*df60*/  @!P4 FMUL R61, R61, 0.5 ;  /* 0x3f0000003d3dc820 */ /* 0x000fe40000400000 */
[----:B------:R-:W-:Y:S02]  /*df70*/  R2UR UR51, R7 ;  /* 0x00000000073372ca */ /* 0x000fe400000e0000 */
[----:B------:R-:W-:-:S03]  /*df80*/  MOV R7, 0x80000020 ;  /* 0x8000002000077802 */ /* 0x000fc60000000f00 */
[----:B------:R-:W4:Y:S01]  /*df90*/  MUFU.EX2 R60, R60 ;  /* 0x0000003c003c7308 */ /* 0x000f220000000800 */
[----:B------:R-:W-:Y:S02]  /*dfa0*/  R2UR UR43, R7 ;  /* 0x00000000072b72ca */ /* 0x000fe400000e0000 */
[----:B------:R-:W-:-:S05]  /*dfb0*/  MOV R7, 0x80000020 ;  /* 0x8000002000077802 */ /* 0x000fca0000000f00 */
[----:B------:R-:W1:Y:S01]  /*dfc0*/  MUFU.EX2 R63, R63 ;  /* 0x0000003f003f7308 */ /* 0x000e620000000800 */
[----:B------:R-:W-:-:S07]  /*dfd0*/  WARPGROUP.DEPBAR.LE gsb0, 0x0 ;  /* 0x00008000000079c5 */ /* 0x000fce0000010000 */
[----:B------:R-:W1:Y:S01]  /*dfe0*/  MUFU.EX2 R26, R61 ;  /* 0x0000003d001a7308 */ /* 0x000e620000000800 */
[----:B--2---:R-:W-:Y:S01]  /*dff0*/  @!P6 FMUL R56, R56, R56 ;  /* 0x000000383838e220 */ /* 0x004fe20000400000 */
[----:B------:R-:W-:Y:S01]  /*e000*/  R2UR UR7, R7 ;  /* 0x00000000070772ca */ /* 0x000fe200000e0000 */
[----:B---3--:R-:W-:Y:S01]  /*e010*/  @!P2 FMUL R57, R57, R57 ;  /* 0x000000393939a220 */ /* 0x008fe20000400000 */
[----:B------:R-:W-:Y:S01]  /*e020*/  MOV R7, 0x80000020 ;  /* 0x8000002000077802 */ /* 0x000fe20000000f00 */
[----:B------:R-:W-:Y:S01]  /*e030*/  FADD R10, R10, R56 ;  /* 0x000000380a0a7221 */ /* 0x000fe20000000000 */
[----:B----4-:R-:W-:Y:S02]  /*e040*/  @!P3 FMUL R60, R60, R60 ;  /* 0x0000003c3c3cb220 */ /* 0x010fe40000400000 */
[----:B------:R-:W-:Y:S01]  /*e050*/  R2UR UR39, R7 ;  /* 0x00000000072772ca */ /* 0x000fe200000e0000 */
[----:B------:R-:W-:Y:S01]  /*e060*/  FADD R7, R10, R57 ;  /* 0x000000390a077221 */ /* 0x000fe20000000000 */
[----:B------:R-:W-:Y:S01]  /*e070*/  MOV R9, 0x80000020 ;  /* 0x8000002000097802 */ /* 0x000fe20000000f00 */
[----:B-1----:R-:W-:-:S02]  /*e080*/  @!P5 FMUL R63, R63, R63 ;  /* 0x0000003f3f3fd220 */ /* 0x002fc40000400000 */
[----:B------:R-:W-:Y:S01]  /*e090*/  FADD R7, R7, R60 ;  /* 0x0000003c07077221 */ /* 0x000fe20000000000 */
[----:B------:R-:W-:Y:S01]  /*e0a0*/  R2UR UR34, R8 ;  /* 0x00000000082272ca */ /* 0x000fe200000e0000 */
[----:B------:R-:W-:Y:S01]  /*e0b0*/  @!P4 FMUL R26, R26, R26 ;  /* 0x0000001a1a1ac220 */ /* 0x000fe20000400000 */
[----:B------:R-:W-:Y:S02]  /*e0c0*/  R2UR UR35, R9 ;  /* 0x00000000092372ca */ /* 0x000fe400000e0000 */
[----:B------:R-:W-:Y:S01]  /*e0d0*/  F2FP.F16.F32.PACK_AB R25, R59, R58 ;  /* 0x0000003a3b19723e */ /* 0x000fe200000000ff */
[----:B------:R-:W-:Y:S01]  /*e0e0*/  FADD R10, R7, R26 ;  /* 0x0000001a070a7221 */ /* 0x000fe20000000000 */
[----:B------:R-:W-:Y:S02]  /*e0f0*/  F2FP.F16.F32.PACK_AB R27, R63, R62 ;  /* 0x0000003e3f1b723e */ /* 0x000fe400000000ff */
[----:B------:R-:W-:Y:S02]  /*e100*/  F2FP.F16.F32.PACK_AB R24, R57, R56 ;  /* 0x000000383918723e */ /* 0x000fe400000000ff */
[----:B------:R-:W-:-:S04]  /*e110*/  F2FP.F16.F32.PACK_AB R26, R26, R60 ;  /* 0x0000003c1a1a723e */ /* 0x000fc800000000ff */
[----:B------:R-:W-:-:S06]  /*e120*/  WARPGROUP.ARRIVE ;  /* 0x00000000000079c5 */ /* 0x000fcc0000000000 */
[----:B------:R-:W-:Y:S01]  /*e130*/  HGMMA.64x32x16.F32 R32, R24, gdesc[UR32].tnspB, R32, gsb0 ;  /* 0x4060002018207df0 */ /* 0x000fe20008000820 */
[----:B------:R-:W-:-:S04]  /*e140*/  IADD3 R6, R2, 0x500, RZ ;  /* 0x0000050002067810 */ /* 0x000fc80007ffe0ff */
[----:B------:R-:W-:Y:S01]  /*e150*/  R2UR UR30, R6 ;  /* 0x00000000061e72ca */ /* 0x000fe200000e0000 */
[----:B------:R-:W-:Y:S02]  /*e160*/  WARPGROUP.DEPBAR.LE gsb0, 0x0 ;  /* 0x00008000000079c5 */ /* 0x000fe40000010000 */
[----:B------:R-:W-:-:S10]  /*e170*/  WARPGROUP.ARRIVE ;  /* 0x00000000000079c5 */ /* 0x000fd40000000000 */
[----:B------:R-:W-:Y:S01]  /*e180*/  HGMMA.64x32x16.F32 R232, R24, gdesc[UR28].tnspB, R232, gsb0 ;  /* 0x4060001c18e87df0 */ /* 0x000fe200080008e8 */
[----:B------:R-:W-:Y:S02]  /*e190*/  IADD3 R8, R2, 0x900, RZ ;  /* 0x0000090002087810 */ /* 0x000fe40007ffe0ff */
[----:B------:R-:W-:Y:S02]  /*e1a0*/  MOV R9, 0x80000020 ;  /* 0x8000002000097802 */ /* 0x000fe40000000f00 */
[----:B------:R-:W-:Y:S02]  /*e1b0*/  R2UR UR26, R8 ;  /* 0x00000000081a72ca */ /* 0x000fe400000e0000 */
[----:B------:R-:W-:Y:S01]  /*e1c0*/  R2UR UR27, R9 ;  /* 0x00000000091b72ca */ /* 0x000fe200000e0000 */
[----:B------:R-:W-:Y:S02]  /*e1d0*/  WARPGROUP.DEPBAR.LE gsb0, 0x0 ;  /* 0x00008000000079c5 */ /* 0x000fe40000010000 */
[----:B------:R-:W-:-:S10]  /*e1e0*/  WARPGROUP.ARRIVE ;  /* 0x00000000000079c5 */ /* 0x000fd40000000000 */
[----:B------:R-:W-:Y:S01]  /*e1f0*/  HGMMA.64x32x16.F32 R216, R24, gdesc[UR24].tnspB, R216, gsb0 ;  /* 0x4060001818d87df0 */ /* 0x000fe200080008d8 */
[----:B------:R-:W-:-:S04]  /*e200*/  IADD3 R6, R2, 0xd00, RZ ;  /* 0x00000d0002067810 */ /* 0x000fc80007ffe0ff */
[----:B------:R-:W-:Y:S01]  /*e210*/  R2UR UR22, R6 ;  /* 0x00000000061672ca */ /* 0x000fe200000e0000 */
[----:B------:R-:W-:Y:S02]  /*e220*/  WARPGROUP.DEPBAR.LE gsb0, 0x0 ;  /* 0x00008000000079c5 */ /* 0x000fe40000010000 */
[----:B------:R-:W-:-:S10]  /*e230*/  WARPGROUP.ARRIVE ;  /* 0x00000000000079c5 */ /* 0x000fd40000000000 */
[----:B------:R-:W-:Y:S01]  /*e240*/  HGMMA.64x32x16.F32 R200, R24, gdesc[UR20].tnspB, R200, gsb0 ;  /* 0x4060001418c87df0 */ /* 0x000fe200080008c8 */
[----:B------:R-:W-:-:S05]  /*e250*/  VIADD R6, R2, 0x1100 ;  /* 0x0000110002067836 */ /* 0x000fca0000000000 */
[----:B------:R-:W-:Y:S01]  /*e260*/  R2UR UR50, R6 ;  /* 0x00000000063272ca */ /* 0x000fe200000e0000 */
[----:B------:R-:W-:Y:S02]  /*e270*/  WARPGROUP.DEPBAR.LE gsb0, 0x0 ;  /* 0x00008000000079c5 */ /* 0x000fe40000010000 */
[----:B------:R-:W-:-:S10]  /*e280*/  WARPGROUP.ARRIVE ;  /* 0x00000000000079c5 */ /* 0x000fd40000000000 */
[----:B------:R-:W-:Y:S01]  /*e290*/  HGMMA.64x32x16.F32 R184, R24, gdesc[UR48].tnspB, R184, gsb0 ;  /* 0x4060003018b87df0 */ /* 0x000fe200080008b8 */
[----:B------:R-:W-:Y:S01]  /*e2a0*/  IMAD.MOV.U32 R9, RZ, RZ, -0x7fffffe0 ;  /* 0x80000020ff097424 */ /* 0x000fe200078e00ff */
[----:B------:R-:W-:-:S04]  /*e2b0*/  IADD3 R8, R2, 0x1500, RZ ;  /* 0x0000150002087810 */ /* 0x000fc80007ffe0ff */
[----:B------:R-:W-:Y:S02]  /*e2c0*/  R2UR UR46, R8 ;  /* 0x00000000082e72ca */ /* 0x000fe400000e0000 */
[----:B------:R-:W-:Y:S02]  /*e2d0*/  R2UR UR47, R9 ;  /* 0x00000000092f72ca */ /* 0x000fe400000e0000 */
[----:B------:R-:W-:Y:S02]  /*e2e0*/  FSETP.GEU.AND P5, PT, R66, -126, PT ;  /* 0xc2fc00004200780b */ /* 0x000fe40003fae000 */
[----:B------:R-:W-:Y:S01]  /*e2f0*/  FSETP.GEU.AND P6, PT, R67, -126, PT ;  /* 0xc2fc00004300780b */ /* 0x000fe20003fce000 */
[----:B------:R-:W-:Y:S02]  /*e300*/  WARPGROUP.DEPBAR.LE gsb0, 0x0 ;  /* 0x00008000000079c5 */ /* 0x000fe40000010000 */
[----:B------:R-:W-:-:S06]  /*e310*/  WARPGROUP.ARRIVE ;  /* 0x00000000000079c5 */ /* 0x000fcc0000000000 */
[----:B------:R-:W-:Y:S01]  /*e320*/  HGMMA.64x32x16.F32 R168, R24, gdesc[UR44].tnspB, R168, gsb0 ;  /* 0x4060002c18a87df0 */ /* 0x000fe200080008a8 */
[----:B------:R-:W-:Y:S02]  /*e330*/  FSETP.GEU.AND P2, PT, R70, -126, PT ;  /* 0xc2fc00004600780b */ /* 0x000fe40003f4e000 */
[----:B------:R-:W-:Y:S01]  /*e340*/  IADD3 R6, R2, 0x1900, RZ ;  /* 0x0000190002067810 */ /* 0x000fe20007ffe0ff */
[----:B------:R-:W-:Y:S01]  /*e350*/  @!P5 FMUL R66, R66, 0.5 ;  /* 0x3f0000004242d820 */ /* 0x000fe20000400000 */
[----:B------:R-:W-:Y:S02]  /*e360*/  @!P6 FMUL R67, R67, 0.5 ;  /* 0x3f0000004343e820 */ /* 0x000fe40000400000 */
[----:B------:R-:W-:-:S07]  /*e370*/  R2UR UR42, R6 ;  /* 0x00000000062a72ca */ /* 0x000fce00000e0000 */
[----:B------:R-:W-:Y:S01]  /*e380*/  @!P2 FMUL R70, R70, 0.5 ;  /* 0x3f0000004646a820 */ /* 0x000fe20000400000 */
[----:B------:R-:W1:Y:S08]  /*e390*/  MUFU.EX2 R66, R66 ;  /* 0x0000004200427308 */ /* 0x000e700000000800 */
[----:B------:R-:W2:Y:S08]  /*e3a0*/  MUFU.EX2 R67, R67 ;  /* 0x0000004300437308 */ /* 0x000eb00000000800 */
[----:B------:R-:W3:Y:S01]  /*e3b0*/  MUFU.EX2 R70, R70 ;  /* 0x0000004600467308 */ /* 0x000ee20000000800 */
[----:B-1----:R-:W-:Y:S01]  /*e3c0*/  @!P5 FMUL R66, R66, R66 ;  /* 0x000000424242d220 */ /* 0x002fe20000400000 */
[----:B------:R-:W-:Y:S01]  /*e3d0*/  FSETP.GEU.AND P3, PT, R71, -126, PT ;  /* 0xc2fc00004700780b */ /* 0x000fe20003f6e000 */
[----:B------:R-:W-:-:S02]  /*e3e0*/  WARPGROUP.DEPBAR.LE gsb0, 0x0 ;  /* 0x00008000000079c5 */ /* 0x000fc40000010000 */
[----:B------:R-:W-:-:S06]  /*e3f0*/  WARPGROUP.ARRIVE ;  /* 0x00000000000079c5 */ /* 0x000fcc0000000000 */
[----:B------:R-:W-:Y:S01]  /*e400*/  HGMMA.64x32x16.F32 R152, R24, gdesc[UR40].tnspB, R152, gsb0 ;  /* 0x4060002818987df0 */ /* 0x000fe20008000898 */
[----:B--2---:R-:W-:Y:S01]  /*e410*/  @!P6 FMUL R67, R67, R67 ;  /* 0x000000434343e220 */ /* 0x004fe20000400000 */
[----:B---3--:R-:W-:Y:S01]  /*e420*/  @!P2 FMUL R70, R70, R70 ;  /* 0x000000464646a220 */ /* 0x008fe20000400000 */
[----:B------:R-:W-:Y:S02]  /*e430*/  FSETP.GEU.AND P4, PT, R64, -126, PT ;  /* 0xc2fc00004000780b */ /* 0x000fe40003f8e000 */
[----:B------:R-:W-:Y:S02]  /*e440*/  FSETP.GEU.AND P5, PT, R65, -126, PT ;  /* 0xc2fc00004100780b */ /* 0x000fe40003fae000 */
[----:B------:R-:W-:Y:S02]  /*e450*/  FSETP.GEU.AND P6, PT, R68, -126, PT ;  /* 0xc2fc00004400780b */ /* 0x000fe40003fce000 */
[----:B------:R-:W-:Y:S01]  /*e460*/  FSETP.GEU.AND P2, PT, R69, -126, PT ;  /* 0xc2fc00004500780b */ /* 0x000fe20003f4e000 */
[----:B------:R-:W-:-:S06]  /*e470*/  @!P3 FMUL R71, R71, 0.5 ;  /* 0x3f0000004747b820 */ /* 0x000fcc0000400000 */
[----:B------:R-:W-:Y:S02]  /*e480*/  @!P4 FMUL R64, R64, 0.5 ;  /* 0x3f0000004040c820 */ /* 0x000fe40000400000 */
[----:B------:R-:W-:Y:S02]  /*e490*/  @!P5 FMUL R65, R65, 0.5 ;  /* 0x3f0000004141d820 */ /* 0x000fe40000400000 */
[----:B------:R-:W-:Y:S02]  /*e4a0*/  @!P6 FMUL R68, R68, 0.5 ;  /* 0x3f0000004444e820 */ /* 0x000fe40000400000 */
[----:B------:R-:W-:Y:S01]  /*e4b0*/  @!P2 FMUL R69, R69, 0.5 ;  /* 0x3f0000004545a820 */ /* 0x000fe20000400000 */
[----:B------:R-:W1:Y:S08]  /*e4c0*/  MUFU.EX2 R71, R71 ;  /* 0x0000004700477308 */ /* 0x000e700000000800 */
[----:B------:R-:W2:Y:S08]  /*e4d0*/  MUFU.EX2 R64, R64 ;  /* 0x0000004000407308 */ /* 0x000eb00000000800 */
[----:B------:R-:W3:Y:S08]  /*e4e0*/  MUFU.EX2 R65, R65 ;  /* 0x0000004100417308 */ /* 0x000ef00000000800 */
[----:B------:R-:W4:Y:S08]  /*e4f0*/  MUFU.EX2 R68, R68 ;  /* 0x0000004400447308 */ /* 0x000f300000000800 */
[----:B------:R-:W4:Y:S01]  /*e500*/  MUFU.EX2 R69, R69 ;  /* 0x0000004500457308 */ /* 0x000f220000000800 */
[----:B------:R-:W-:Y:S01]  /*e510*/  IMAD.MOV.U32 R9, RZ, RZ, -0x7fffffe0 ;  /* 0x80000020ff097424 */ /* 0x000fe200078e00ff */
[----:B------:R-:W-:Y:S01]  /*e520*/  IADD3 R8, R2, 0x140, RZ ;  /* 0x0000014002087810 */ /* 0x000fe20007ffe0ff */
[----:B-1----:R-:W-:Y:S01]  /*e530*/  @!P3 FMUL R71, R71, R71 ;  /* 0x000000474747b220 */ /* 0x002fe20000400000 */
[----:B--2---:R-:W-:Y:S01]  /*e540*/  @!P4 FMUL R64, R64, R64 ;  /* 0x000000404040c220 */ /* 0x004fe20000400000 */
[----:B---3--:R-:W-:Y:S01]  /*e550*/  @!P5 FMUL R65, R65, R65 ;  /* 0x000000414141d220 */ /* 0x008fe20000400000 */
[----:B------:R-:W-:Y:S01]  /*e560*/  R2UR UR18, R8 ;  /* 0x00000000081272ca */ /* 0x000fe200000e0000 */
[----:B----4-:R-:W-:Y:S01]  /*e570*/  @!P6 FMUL R68, R68, R68 ;  /* 0x000000444444e220 */ /* 0x010fe20000400000 */
[----:B------:R-:W-:Y:S01]  /*e580*/  R2UR UR19, R9 ;  /* 0x00000000091372ca */ /* 0x000fe200000e0000 */
[----:B------:R-:W-:-:S02]  /*e590*/  WARPGROUP.DEPBAR.LE gsb0, 0x0 ;  /* 0x00008000000079c5 */ /* 0x000fc40000010000 */
[----:B------:R-:W-:Y:S01]  /*e5a0*/  @!P2 FMUL R69, R69, R69 ;  /* 0x000000454545a220 */ /* 0x000fe20000400000 */
[----:B------:R-:W-:Y:S02]  /*e5b0*/  F2FP.F16.F32.PACK_AB R25, R67, R66 ;  /* 0x000000424319723e */ /* 0x000fe400000000ff */
        /* <DEDUP_REMOVED lines=25> */
[----:B------:R-:W-:Y:S01]  /*e750*/  R2UR UR35, R7 ;  /* 0x00000000072372ca */ /* 0x000fe200000e0000 */
[----:B------:R-:W-:-:S04]  /*e760*/  FADD R3, R3, R55 ;  /* 0x0000003703037221 */ /* 0x000fc80000000000 */
[----:B------:R-:W-:Y:S01]  /*e770*/  FADD R3, R3, R58 ;  /* 0x0000003a03037221 */ /* 0x000fe20000000000 */
[----:B------:R-:W-:Y:S02]  /*e780*/  WARPGROUP.DEPBAR.LE gsb0, 0x0 ;  /* 0x00008000000079c5 */ /* 0x000fe40000010000 */
[----:B------:R-:W-:-:S06]  /*e790*/  WARPGROUP.ARRIVE ;  /* 0x00000000000079c5 */ /* 0x000fcc0000000000 */
[----:B------:R-:W-:Y:S01]  /*e7a0*/  HGMMA.64x32x16.F32 R184, R24, gdesc[UR32].tnspB, R184, gsb0 ;  /* 0x4060002018b87df0 */ /* 0x000fe200080008b8 */
[----:B------:R-:W-:-:S04]  /*e7b0*/  FADD R3, R3, R59 ;  /* 0x0000003b03037221 */ /* 0x000fc80000000000 */
[----:B------:R-:W-:Y:S01]  /*e7c0*/  FADD R8, R3, R62 ;  /* 0x0000003e03087221 */ /* 0x000fe20000000000 */
[----:B------:R-:W-:-:S03]  /*e7d0*/  MOV R9, 0x80000020 ;  /* 0x8000002000097802 */ /* 0x000fc60000000f00 */
[----:B------:R-:W-:Y:S01]  /*e7e0*/  FADD R3, R8, R63 ;  /* 0x0000003f08037221 */ /* 0x000fe20000000000 */
[----:B------:R-:W-:Y:S02]  /*e7f0*/  IADD3 R8, R2, 0x1540, RZ ;  /* 0x0000154002087810 */ /* 0x000fe40007ffe0ff */
[----:B------:R-:W-:Y:S02]  /*e800*/  R2UR UR31, R9 ;  /* 0x00000000091f72ca */ /* 0x000fe400000e0000 */
[----:B------:R-:W-:Y:S01]  /*e810*/  R2UR UR30, R8 ;  /* 0x00000000081e72ca */ /* 0x000fe200000e0000 */
[----:B------:R-:W-:Y:S02]  /*e820*/  WARPGROUP.DEPBAR.LE gsb0, 0x0 ;  /* 0x00008000000079c5 */ /* 0x000fe40000010000 */
[----:B------:R-:W-:-:S10]  /*e830*/  WARPGROUP.ARRIVE ;  /* 0x00000000000079c5 */ /* 0x000fd40000000000 */
[----:B------:R-:W-:Y:S01]  /*e840*/  HGMMA.64x32x16.F32 R168, R24, gdesc[UR28].tnspB, R168, gsb0 ;  /* 0x4060001c18a87df0 */ /* 0x000fe200080008a8 */
[----:B------:R-:W-:Y:S01]  /*e850*/  IMAD.MOV.U32 R7, RZ, RZ, -0x7fffffe0 ;  /* 0x80000020ff077424 */ /* 0x000fe200078e00ff */
[----:B------:R-:W-:Y:S02]  /*e860*/  IADD3 R6, R2, 0x1940, RZ ;  /* 0x0000194002067810 */ /* 0x000fe40007ffe0ff */
[----:B------:R-:W-:Y:S02]  /*e870*/  FSETP.GEU.AND P3, PT, R74, -126, PT ;  /* 0xc2fc00004a00780b */ /* 0x000fe40003f6e000 */
[----:B------:R-:W-:Y:S02]  /*e880*/  R2UR UR26, R6 ;  /* 0x00000000061a72ca */ /* 0x000fe400000e0000 */
[----:B------:R-:W-:Y:S02]  /*e890*/  R2UR UR27, R7 ;  /* 0x00000000071b72ca */ /* 0x000fe400000e0000 */
[----:B------:R-:W-:-:S02]  /*e8a0*/  FSETP.GEU.AND P4, PT, R75, -126, PT ;  /* 0xc2fc00004b00780b */ /* 0x000fc40003f8e000 */
[----:B------:R-:W-:-:S05]  /*e8b0*/  FSETP.GEU.AND P5, PT, R78, -126, PT ;  /* 0xc2fc00004e00780b */ /* 0x000fca0003fae000 */
[----:B------:R-:W-:-:S06]  /*e8c0*/  @!P3 FMUL R74, R74, 0.5 ;  /* 0x3f0000004a4ab820 */ /* 0x000fcc0000400000 */
[----:B------:R-:W-:Y:S01]  /*e8d0*/  @!P4 FMUL R75, R75, 0.5 ;  /* 0x3f0000004b4bc820 */ /* 0x000fe20000400000 */
[----:B------:R-:W1:Y:S01]  /*e8e0*/  MUFU.EX2 R74, R74 ;  /* 0x0000004a004a7308 */ /* 0x000e620000000800 */
[----:B------:R-:W-:-:S07]  /*e8f0*/  @!P5 FMUL R78, R78, 0.5 ;  /* 0x3f0000004e4ed820 */ /* 0x000fce0000400000 */
[----:B------:R-:W2:Y:S01]  /*e900*/  MUFU.EX2 R75, R75 ;  /* 0x0000004b004b7308 */ /* 0x000ea20000000800 */
[----:B------:R-:W-:Y:S02]  /*e910*/  WARPGROUP.DEPBAR.LE gsb0, 0x0 ;  /* 0x00008000000079c5 */ /* 0x000fe40000010000 */
[----:B------:R-:W-:-:S06]  /*e920*/  WARPGROUP.ARRIVE ;  /* 0x00000000000079c5 */ /* 0x000fcc0000000000 */
[----:B------:R-:W-:Y:S01]  /*e930*/  HGMMA.64x32x16.F32 R152, R24, gdesc[UR24].tnspB, R152, gsb0 ;  /* 0x4060001818987df0 */ /* 0x000fe20008000898 */
[----:B------:R-:W3:Y:S01]  /*e940*/  MUFU.EX2 R78, R78 ;  /* 0x0000004e004e7308 */ /* 0x000ee20000000800 */
[----:B------:R-:W-:Y:S01]  /*e950*/  FSETP.GEU.AND P2, PT, R72, -126, PT ;  /* 0xc2fc00004800780b */ /* 0x000fe20003f4e000 */
[----:B------:R-:W-:Y:S02]  /*e960*/  IMAD.MOV.U32 R7, RZ, RZ, -0x7fffffe0 ;  /* 0x80000020ff077424 */ /* 0x000fe400078e00ff */
[----:B-1----:R-:W-:Y:S01]  /*e970*/  @!P3 FMUL R74, R74, R74 ;  /* 0x0000004a4a4ab220 */ /* 0x002fe20000400000 */
[----:B------:R-:W-:Y:S01]  /*e980*/  FSETP.GEU.AND P3, PT, R73, -126, PT ;  /* 0xc2fc00004900780b */ /* 0x000fe20003f6e000 */
[----:B--2---:R-:W-:Y:S01]  /*e990*/  @!P4 FMUL R75, R75, R75 ;  /* 0x0000004b4b4bc220 */ /* 0x004fe20000400000 */
[----:B------:R-:W-:Y:S02]  /*e9a0*/  FSETP.GEU.AND P4, PT, R76, -126, PT ;  /* 0xc2fc00004c00780b */ /* 0x000fe40003f8e000 */
[----:B------:R-:W-:Y:S01]  /*e9b0*/  R2UR UR51, R7 ;  /* 0x00000000073372ca */ /* 0x000fe200000e0000 */
[----:B------:R-:W-:Y:S01]  /*e9c0*/  FADD R10, R10, R64 ;  /* 0x000000400a0a7221 */ /* 0x000fe20000000000 */
[----:B------:R-:W-:-:S02]  /*e9d0*/  MOV R7, 0x80000020 ;  /* 0x8000002000077802 */ /* 0x000fc40000000f00 */
[----:B------:R-:W-:Y:S02]  /*e9e0*/  FSETP.GEU.AND P6, PT, R79, -126, PT ;  /* 0xc2fc00004f00780b */ /* 0x000fe40003fce000 */
[----:B------:R-:W-:Y:S01]  /*e9f0*/  R2UR UR43, R7 ;  /* 0x00000000072b72ca */ /* 0x000fe200000e0000 */
[----:B------:R-:W-:Y:S01]  /*ea00*/  FADD R7, R10, R65 ;  /* 0x000000410a077221 */ /* 0x000fe20000000000 */
[----:B---3--:R-:W-:Y:S01]  /*ea10*/  @!P5 FMUL R78, R78, R78 ;  /* 0x0000004e4e4ed220 */ /* 0x008fe20000400000 */
[----:B------:R-:W-:Y:S01]  /*ea20*/  FSETP.GEU.AND P5, PT, R77, -126, PT ;  /* 0xc2fc00004d00780b */ /* 0x000fe20003fae000 */
[----:B------:R-:W-:Y:S01]  /*ea30*/  @!P2 FMUL R72, R72, 0.5 ;  /* 0x3f0000004848a820 */ /* 0x000fe20000400000 */
[----:B------:R-:W-:Y:S01]  /*ea40*/  FADD R10, R7, R68 ;  /* 0x00000044070a7221 */ /* 0x000fe20000000000 */
[----:B------:R-:W-:Y:S01]  /*ea50*/  @!P3 FMUL R73, R73, 0.5 ;  /* 0x3f0000004949b820 */ /* 0x000fe20000400000 */
[----:B------:R-:W-:Y:S01]  /*ea60*/  MOV R7, 0x80000020 ;  /* 0x8000002000077802 */ /* 0x000fe20000000f00 */
[----:B------:R-:W1:Y:S01]  /*ea70*/  MUFU.EX2 R11, R72 ;  /* 0x00000048000b7308 */ /* 0x000e620000000800 */
[----:B------:R-:W-:-:S02]  /*ea80*/  @!P4 FMUL R76, R76, 0.5 ;  /* 0x3f0000004c4cc820 */ /* 0x000fc40000400000 */
[----:B------:R-:W-:Y:S01]  /*ea90*/  @!P6 FMUL R79, R79, 0.5 ;  /* 0x3f0000004f4fe820 */ /* 0x000fe20000400000 */
[----:B------:R-:W-:Y:S02]  /*eaa0*/  R2UR UR19, R7 ;  /* 0x00000000071372ca */ /* 0x000fe400000e0000 */
[----:B------:R-:W-:Y:S02]  /*eab0*/  MOV R7, 0x80000020 ;  /* 0x8000002000077802 */ /* 0x000fe40000000f00 */
[----:B------:R-:W2:Y:S01]  /*eac0*/  MUFU.EX2 R12, R73 ;  /* 0x00000049000c7308 */ /* 0x000ea20000000800 */
[----:B------:R-:W-:Y:S01]  /*ead0*/  @!P5 FMUL R77, R77, 0.5 ;  /* 0x3f0000004d4dd820 */ /* 0x000fe20000400000 */
[----:B------:R-:W-:Y:S02]  /*eae0*/  R2UR UR11, R7 ;  /* 0x00000000070b72ca */ /* 0x000fe400000e0000 */
[----:B------:R-:W-:-:S04]  /*eaf0*/  MOV R7, 0x80000020 ;  /* 0x8000002000077802 */ /* 0x000fc80000000f00 */
[----:B------:R-:W3:Y:S01]  /*eb00*/  MUFU.EX2 R76, R76 ;  /* 0x0000004c004c7308 */ /* 0x000ee20000000800 */
[----:B------:R-:W-:Y:S01]  /*eb10*/  R2UR UR35, R7 ;  /* 0x00000000072372ca */ /* 0x000fe200000e0000 */
[----:B------:R-:W-:Y:S01]  /*eb20*/  FADD R10, R10, R69 ;  /* 0x000000450a0a7221 */ /* 0x000fe20000000000 */
[----:B------:R-:W-:-:S05]  /*eb30*/  MOV R7, 0x80000020 ;  /* 0x8000002000077802 */ /* 0x000fca0000000f00 */
[----:B------:R-:W4:Y:S01]  /*eb40*/  MUFU.EX2 R79, R79 ;  /* 0x0000004f004f7308 */ /* 0x000f220000000800 */
[----:B------:R-:W-:-:S07]  /*eb50*/  WARPGROUP.DEPBAR.LE gsb0, 0x0 ;  /* 0x00008000000079c5 */ /* 0x000fce0000010000 */
[----:B------:R-:W4:Y:S01]  /*eb60*/  MUFU.EX2 R26, R77 ;  /* 0x0000004d001a7308 */ /* 0x000f220000000800 */
[----:B-1----:R-:W-:Y:S01]  /*eb70*/  @!P2 FMUL R11, R11, R11 ;  /* 0x0000000b0b0ba220 */ /* 0x002fe20000400000 */
[----:B------:R-:W-:Y:S01]  /*eb80*/  R2UR UR27, R7 ;  /* 0x00000000071b72ca */ /* 0x000fe200000e0000 */
[----:B--2---:R-:W-:Y:S02]  /*eb90*/  @!P3 FMUL R12, R12, R12 ;  /* 0x0000000c0c0cb220 */ /* 0x004fe40000400000 */
[----:B------:R-:W-:Y:S01]  /*eba0*/  FADD R7, R10, R11 ;  /* 0x0000000b0a077221 */ /* 0x000fe20000000000 */
[----:B---3--:R-:W-:Y:S01]  /*ebb0*/  @!P4 FMUL R76, R76, R76 ;  /* 0x0000004c4c4cc220 */ /* 0x008fe20000400000 */
[----:B------:R-:W-:Y:S02]  /*ebc0*/  IADD3 R8, R2, 0x180, RZ ;  /* 0x0000018002087810 */ /* 0x000fe40007ffe0ff */
[----:B------:R-:W-:Y:S01]  /*ebd0*/  FADD R7, R7, R12 ;  /* 0x0000000c07077221 */ /* 0x000fe20000000000 */
[----:B------:R-:W-:Y:S01]  /*ebe0*/  MOV R9, 0x80000020 ;  /* 0x8000002000097802 */ /* 0x000fe20000000f00 */
[----:B----4-:R-:W-:-:S02]  /*ebf0*/  @!P6 FMUL R79, R79, R79 ;  /* 0x0000004f4f4fe220 */ /* 0x010fc40000400000 */
        /* <DEDUP_REMOVED lines=113> */
[----:B------:R-:W-:Y:S01]  /*f310*/  FADD R8, R3, R74 ;  /* 0x0000004a03087221 */ /* 0x000fe20000000000 */
[----:B------:R-:W-:Y:S02]  /*f320*/  WARPGROUP.DEPBAR.LE gsb0, 0x0 ;  /* 0x00008000000079c5 */ /* 0x000fe40000010000 */
[----:B------:R-:W-:-:S09]  /*f330*/  WARPGROUP.ARRIVE ;  /* 0x00000000000079c5 */ /* 0x000fd20000000000 */
        /* <DEDUP_REMOVED lines=11> */
[----:B------:R-:W-:Y:S02]  /*f3f0*/  FSETP.GEU.AND P4, PT, R90, -126, PT ;  /* 0xc2fc00005a00780b */ /* 0x000fe40003f8e000 */
[----:B------:R-:W-:Y:S02]  /*f400*/  FSETP.GEU.AND P6, PT, R94, -126, PT ;  /* 0xc2fc00005e00780b */ /* 0x000fe40003fce000 */
[----:B------:R-:W-:Y:S01]  /*f410*/  FSETP.GEU.AND P5, PT, R91, -126, PT ;  /* 0xc2fc00005b00780b */ /* 0x000fe20003fae000 */
[----:B------:R-:W-:Y:S01]  /*f420*/  IMAD.MOV.U32 R7, RZ, RZ, -0x7fffffe0 ;  /* 0x80000020ff077424 */ /* 0x000fe200078e00ff */
[----:B------:R-:W-:-:S04]  /*f430*/  IADD3 R6, R2, 0x19c0, RZ ;  /* 0x000019c002067810 */ /* 0x000fc80007ffe0ff */
[----:B------:R-:W-:Y:S02]  /*f440*/  R2UR UR46, R6 ;  /* 0x00000000062e72ca */ /* 0x000fe400000e0000 */
[----:B------:R-:W-:Y:S01]  /*f450*/  R2UR UR47, R7 ;  /* 0x00000000072f72ca */ /* 0x000fe200000e0000 */
[----:B------:R-:W-:Y:S02]  /*f460*/  @!P4 FMUL R90, R90, 0.5 ;  /* 0x3f0000005a5ac820 */ /* 0x000fe40000400000 */
[----:B------:R-:W-:Y:S02]  /*f470*/  @!P6 FMUL R94, R94, 0.5 ;  /* 0x3f0000005e5ee820 */ /* 0x000fe40000400000 */
[----:B------:R-:W-:Y:S02]  /*f480*/  @!P5 FMUL R91, R91, 0.5 ;  /* 0x3f0000005b5bd820 */ /* 0x000fe40000400000 */
[----:B------:R-:W1:Y:S08]  /*f490*/  MUFU.EX2 R90, R90 ;  /* 0x0000005a005a7308 */ /* 0x000e700000000800 */
[----:B------:R-:W2:Y:S08]  /*f4a0*/  MUFU.EX2 R94, R94 ;  /* 0x0000005e005e7308 */ /* 0x000eb00000000800 */
[----:B------:R-:W3:Y:S01]  /*f4b0*/  MUFU.EX2 R91, R91 ;  /* 0x0000005b005b7308 */ /* 0x000ee20000000800 */
[----:B------:R-:W-:-:S02]  /*f4c0*/  WARPGROUP.DEPBAR.LE gsb0, 0x0 ;  /* 0x00008000000079c5 */ /* 0x000fc40000010000 */
[----:B------:R-:W-:-:S06]  /*f4d0*/  WARPGROUP.ARRIVE ;  /* 0x00000000000079c5 */ /* 0x000fcc0000000000 */
[----:B------:R-:W-:Y:S01]  /*f4e0*/  HGMMA.64x32x16.F32 R152, R24, gdesc[UR44].tnspB, R152, gsb0 ;  /* 0x4060002c18987df0 */ /* 0x000fe20008000898 */
[----:B-1----:R-:W-:Y:S01]  /*f4f0*/  @!P4 FMUL R90, R90, R90 ;  /* 0x0000005a5a5ac220 */ /* 0x002fe20000400000 */
[----:B--2---:R-:W-:Y:S01]  /*f500*/  @!P6 FMUL R94, R94, R94 ;  /* 0x0000005e5e5ee220 */ /* 0x004fe20000400000 */
[----:B------:R-:W-:Y:S01]  /*f510*/  FSETP.GEU.AND P2, PT, R95, -126, PT ;  /* 0xc2fc00005f00780b */ /* 0x000fe20003f4e000 */
[----:B---3--:R-:W-:Y:S01]  /*f520*/  @!P5 FMUL R91, R91, R91 ;  /* 0x0000005b5b5bd220 */ /* 0x008fe20000400000 */
[----:B------:R-:W-:Y:S02]  /*f530*/  FSETP.GEU.AND P4, PT, R89, -126, PT ;  /* 0xc2fc00005900780b */ /* 0x000fe40003f8e000 */
[----:B------:R-:W-:Y:S02]  /*f540*/  FSETP.GEU.AND P6, PT, R93, -126, PT ;  /* 0xc2fc00005d00780b */ /* 0x000fe40003fce000 */
[----:B------:R-:W-:Y:S02]  /*f550*/  FSETP.GEU.AND P3, PT, R88, -126, PT ;  /* 0xc2fc00005800780b */ /* 0x000fe40003f6e000 */
[----:B------:R-:W-:-:S05]  /*f560*/  FSETP.GEU.AND P5, PT, R92, -126, PT ;  /* 0xc2fc00005c00780b */ /* 0x000fca0003fae000 */
[----:B------:R-:W-:Y:S02]  /*f570*/  @!P2 FMUL R95, R95, 0.5 ;  /* 0x3f0000005f5fa820 */ /* 0x000fe40000400000 */
[----:B------:R-:W-:Y:S02]  /*f580*/  @!P4 FMUL R89, R89, 0.5 ;  /* 0x3f0000005959c820 */ /* 0x000fe40000400000 */
[----:B------:R-:W-:Y:S02]  /*f590*/  @!P6 FMUL R93, R93, 0.5 ;  /* 0x3f0000005d5de820 */ /* 0x000fe40000400000 */
[----:B------:R-:W-:Y:S02]  /*f5a0*/  @!P3 FMUL R88, R88, 0.5 ;  /* 0x3f0000005858b820 */ /* 0x000fe40000400000 */
[----:B------:R-:W-:Y:S01]  /*f5b0*/  @!P5 FMUL R92, R92, 0.5 ;  /* 0x3f0000005c5cd820 */ /* 0x000fe20000400000 */
[----:B------:R-:W-:Y:S01]  /*f5c0*/  FADD R10, R10, R11 ;  /* 0x0000000b0a0a7221 */ /* 0x000fe20000000000 */
[----:B------:R-:W1:Y:S08]  /*f5d0*/  MUFU.EX2 R95, R95 ;  /* 0x0000005f005f7308 */ /* 0x000e700000000800 */
[----:B------:R-:W2:Y:S08]  /*f5e0*/  MUFU.EX2 R11, R88 ;  /* 0x00000058000b7308 */ /* 0x000eb00000000800 */
[----:B------:R-:W3:Y:S08]  /*f5f0*/  MUFU.EX2 R89, R89 ;  /* 0x0000005900597308 */ /* 0x000ef00000000800 */
[----:B------:R-:W4:Y:S08]  /*f600*/  MUFU.EX2 R13, R92 ;  /* 0x0000005c000d7308 */ /* 0x000f300000000800 */
[----:B------:R-:W4:Y:S01]  /*f610*/  MUFU.EX2 R93, R93 ;  /* 0x0000005d005d7308 */ /* 0x000f220000000800 */
[----:B------:R-:W-:-:S02]  /*f620*/  IADD3 R8, R2, 0x200, RZ ;  /* 0x0000020002087810 */ /* 0x000fc40007ffe0ff */
[----:B------:R-:W-:Y:S01]  /*f630*/  MOV R9, 0x80000020 ;  /* 0x8000002000097802 */ /* 0x000fe20000000f00 */
[----:B-1----:R-:W-:Y:S01]  /*f640*/  @!P2 FMUL R95, R95, R95 ;  /* 0x0000005f5f5fa220 */ /* 0x002fe20000400000 */
[----:B--2---:R-:W-:Y:S01]  /*f650*/  @!P3 FMUL R11, R11, R11 ;  /* 0x0000000b0b0bb220 */ /* 0x004fe20000400000 */
[----:B---3--:R-:W-:Y:S01]  /*f660*/  @!P4 FMUL R89, R89, R89 ;  /* 0x000000595959c220 */ /* 0x008fe20000400000 */
[----:B------:R-:W-:Y:S01]  /*f670*/  R2UR UR42, R8 ;  /* 0x00000000082a72ca */ /* 0x000fe200000e0000 */
[----:B----4-:R-:W-:Y:S01]  /*f680*/  @!P5 FMUL R13, R13, R13 ;  /* 0x0000000d0d0dd220 */ /* 0x010fe20000400000 */
[----:B------:R-:W-:Y:S01]  /*f690*/  R2UR UR43, R9 ;  /* 0x00000000092b72ca */ /* 0x000fe200000e0000 */
[----:B------:R-:W-:Y:S02]  /*f6a0*/  WARPGROUP.DEPBAR.LE gsb0, 0x0 ;  /* 0x00008000000079c5 */ /* 0x000fe40000010000 */
[----:B------:R-:W-:Y:S01]  /*f6b0*/  @!P6 FMUL R93, R93, R93 ;  /* 0x0000005d5d5de220 */ /* 0x000fe20000400000 */
[----:B------:R-:W-:-:S02]  /*f6c0*/  F2FP.F16.F32.PACK_AB R25, R91, R90 ;  /* 0x0000005a5b19723e */ /* 0x000fc400000000ff */
[----:B------:R-:W-:Y:S02]  /*f6d0*/  F2FP.F16.F32.PACK_AB R27, R95, R94 ;  /* 0x0000005e5f1b723e */ /* 0x000fe400000000ff */
[----:B------:R-:W-:Y:S02]  /*f6e0*/  F2FP.F16.F32.PACK_AB R24, R89, R11 ;  /* 0x0000000b5918723e */ /* 0x000fe400000000ff */
[----:B------:R-:W-:-:S04]  /*f6f0*/  F2FP.F16.F32.PACK_AB R26, R93, R13 ;  /* 0x0000000d5d1a723e */ /* 0x000fc800000000ff */
[----:B------:R-:W-:-:S06]  /*f700*/  WARPGROUP.ARRIVE ;  /* 0x00000000000079c5 */ /* 0x000fcc0000000000 */
[----:B------:R-:W-:Y:S01]  /*f710*/  HGMMA.64x32x16.F32 R32, R24, gdesc[UR40].tnspB, R32, gsb0 ;  /* 0x4060002818207df0 */ /* 0x000fe20008000820 */
[----:B------:R-:W-:Y:S01]  /*f720*/  IMAD.MOV.U32 R7, RZ, RZ, -0x7fffffe0 ;  /* 0x80000020ff077424 */ /* 0x000fe200078e00ff */
[----:B------:R-:W-:-:S04]  /*f730*/  IADD3 R6, R2, 0x600, RZ ;  /* 0x0000060002067810 */ /* 0x000fc80007ffe0ff */
[----:B------:R-:W-:Y:S02]  /*f740*/  R2UR UR18, R6 ;  /* 0x00000000061272ca */ /* 0x000fe400000e0000 */
        /* <DEDUP_REMOVED lines=15> */
[----:B------:R-:W-:Y:S01]  /*f840*/  FADD R7, R10, R81 ;  /* 0x000000510a077221 */ /* 0x000fe20000000000 */
[----:B------:R-:W-:Y:S02]  /*f850*/  WARPGROUP.DEPBAR.LE gsb0, 0x0 ;  /* 0x00008000000079c5 */ /* 0x000fe40000010000 */
[----:B------:R-:W-:-:S09]  /*f860*/  WARPGROUP.ARRIVE ;  /* 0x00000000000079c5 */ /* 0x000fd20000000000 */
[----:B------:R-:W-:Y:S01]  /*f870*/  HGMMA.64x32x16.F32 R200, R24, gdesc[UR8].tnspB, R200, gsb0 ;  /* 0x4060000818c87df0 */ /* 0x000fe200080008c8 */
[----:B------:R-:W-:Y:S01]  /*f880*/  FADD R7, R7, R84 ;  /* 0x0000005407077221 */ /* 0x000fe20000000000 */
[----:B------:R-:W-:-:S03]  /*f890*/  VIADD R6, R2, 0x1200 ;  /* 0x0000120002067836 */ /* 0x000fc60000000000 */
[----:B------:R-:W-:Y:S01]  /*f8a0*/  FADD R10, R7, R85 ;  /* 0x00000055070a7221 */ /* 0x000fe20000000000 */
[----:B------:R-:W-:Y:S02]  /*f8b0*/  MOV R7, 0x80000020 ;  /* 0x8000002000077802 */ /* 0x000fe40000000f00 */
[----:B------:R-:W-:Y:S02]  /*f8c0*/  R2UR UR38, R6 ;  /* 0x00000000062672ca */ /* 0x000fe400000e0000 */
[----:B------:R-:W-:Y:S01]  /*f8d0*/  R2UR UR39, R7 ;  /* 0x00000000072772ca */ /* 0x000fe200000e0000 */
[----:B------:R-:W-:Y:S02]  /*f8e0*/  WARPGROUP.DEPBAR.LE gsb0, 0x0 ;  /* 0x00008000000079c5 */ /* 0x000fe40000010000 */
[----:B------:R-:W-:-:S10]  /*f8f0*/  WARPGROUP.ARRIVE ;  /* 0x00000000000079c5 */ /* 0x000fd40000000000 */
[----:B------:R-:W-:Y:S01]  /*f900*/  HGMMA.64x32x16.F32 R184, R24, gdesc[UR36].tnspB, R184, gsb0 ;  /* 0x4060002418b87df0 */ /* 0x000fe200080008b8 */
[----:B------:R-:W-:Y:S01]  /*f910*/  FADD R8, R3, R82 ;  /* 0x0000005203087221 */ /* 0x000fe20000000000 */
[----:B------:R-:W-:-:S03]  /*f920*/  IMAD.MOV.U32 R9, RZ, RZ, -0x7fffffe0 ;  /* 0x80000020ff097424 */ /* 0x000fc600078e00ff */
[----:B------:R-:W-:Y:S01]  /*f930*/  FADD R3, R8, R83 ;  /* 0x0000005308037221 */ /* 0x000fe20000000000 */
[----:B------:R-:W-:Y:S02]  /*f940*/  IADD3 R8, R2, 0x1600, RZ ;  /* 0x0000160002087810 */ /* 0x000fe40007ffe0ff */
[----:B------:R-:W-:Y:S02]  /*f950*/  R2UR UR35, R9 ;  /* 0x00000000092372ca */ /* 0x000fe400000e0000 */
[----:B------:R-:W-:Y:S02]  /*f960*/  R2UR UR34, R8 ;  /* 0x00000000082272ca */ /* 0x000fe400000e0000 */
[----:B------:R-:W-:Y:S01]  /*f970*/  FSETP.GEU.AND P2, PT, R98, -126, PT ;  /* 0xc2fc00006200780b */ /* 0x000fe20003f4e000 */
[----:B------:R-:W-:Y:S02]  /*f980*/  WARPGROUP.DEPBAR.LE gsb0, 0x0 ;  /* 0x00008000000079c5 */ /* 0x000fe40000010000 */
[----:B------:R-:W-:-:S08]  /*f990*/  WARPGROUP.ARRIVE ;  /* 0x00000000000079c5 */ /* 0x000fd00000000000 */
[----:B------:R-:W-:Y:S01]  /*f9a0*/  HGMMA.64x32x16.F32 R168, R24, gdesc[UR32].tnspB, R168, gsb0 ;  /* 0x4060002018a87df0 */ /* 0x000fe200080008a8 */
[----:B------:R-:W-:Y:S02]  /*f9b0*/  FSETP.GEU.AND P4, PT, R102, -126, PT ;  /* 0xc2fc00006600780b */ /* 0x000fe40003f8e000 */
[----:B------:R-:W-:Y:S02]  /*f9c0*/  FSETP.GEU.AND P3, PT, R99, -126, PT ;  /* 0xc2fc00006300780b */ /* 0x000fe40003f6e000 */
[----:B------:R-:W-:Y:S02]  /*f9d0*/  IADD3 R6, R2, 0x1a00, RZ ;  /* 0x00001a0002067810 */ /* 0x000fe40007ffe0ff */
[----:B------:R-:W-:Y:S01]  /*f9e0*/  MOV R7, 0x80000020 ;  /* 0x8000002000077802 */ /* 0x000fe20000000f00 */
[----:B------:R-:W-:Y:S01]  /*f9f0*/  @!P2 FMUL R98, R98, 0.5 ;  /* 0x3f0000006262a820 */ /* 0x000fe20000400000 */
[----:B------:R-:W-:Y:S02]  /*fa00*/  R2UR UR30, R6 ;  /* 0x00000000061e72ca */ /* 0x000fe400000e0000 */
[----:B------:R-:W-:-:S03]  /*fa10*/  R2UR UR31, R7 ;  /* 0x00000000071f72ca */ /* 0x000fc600000e0000 */
[----:B------:R-:W-:Y:S02]  /*fa20*/  @!P4 FMUL R102, R102, 0.5 ;  /* 0x3f0000006666c820 */ /* 0x000fe40000400000 */
[----:B------:R-:W-:Y:S01]  /*fa30*/  @!P3 FMUL R99, R99, 0.5 ;  /* 0x3f0000006363b820 */ /* 0x000fe20000400000 */
[----:B------:R-:W1:Y:S08]  /*fa40*/  MUFU.EX2 R98, R98 ;  /* 0x0000006200627308 */ /* 0x000e700000000800 */
[----:B------:R-:W2:Y:S08]  /*fa50*/  MUFU.EX2 R102, R102 ;  /* 0x0000006600667308 */ /* 0x000eb00000000800 */
[----:B------:R-:W3:Y:S01]  /*fa60*/  MUFU.EX2 R99, R99 ;  /* 0x0000006300637308 */ /* 0x000ee20000000800 */
[----:B-1----:R-:W-:Y:S01]  /*fa70*/  @!P2 FMUL R98, R98, R98 ;  /* 0x000000626262a220 */ /* 0x002fe20000400000 */
[----:B------:R-:W-:-:S02]  /*fa80*/  WARPGROUP.DEPBAR.LE gsb0, 0x0 ;  /* 0x00008000000079c5 */ /* 0x000fc40000010000 */
[----:B------:R-:W-:-:S06]  /*fa90*/  WARPGROUP.ARRIVE ;  /* 0x00000000000079c5 */ /* 0x000fcc0000000000 */
[----:B------:R-:W-:Y:S01]  /*faa0*/  HGMMA.64x32x16.F32 R152, R24, gdesc[UR28].tnspB, R152, gsb0 ;  /* 0x4060001c18987df0 */ /* 0x000fe20008000898 */
        /* <DEDUP_REMOVED lines=48> */
[----:B------:R-:W-:Y:S01]  /*fdb0*/  VIADD R6, R2, 0xe40 ;  /* 0x00000e4002067836 */ /* 0x000fe20000000000 */
[----:B------:R-:W-:-:S04]  /*fdc0*/  MOV R7, 0x80000020 ;  /* 0x8000002000077802 */ /* 0x000fc80000000f00 */
[----:B------:R-:W-:Y:S02]  /*fdd0*/  R2UR UR46, R6 ;  /* 0x00000000062e72ca */ /* 0x000fe400000e0000 */
        /* <DEDUP_REMOVED lines=40> */
[----:B---3--:R-:W-:Y:S01]  /*10060*/  @!P2 FMUL R110, R110, R110 ;  /* 0x0000006e6e6ea220 */ /* 0x008fe20000400000 */
[----:B------:R-:W-:Y:S02]  /*10070*/  FSETP.GEU.AND P3, PT, R111, -126, PT ;  /* 0xc2fc00006f00780b */ /* 0x000fe40003f6e000 */
[----:B------:R-:W-:Y:S02]  /*10080*/  FSETP.GEU.AND P4, PT, R104, -126, PT ;  /* 0xc2fc00006800780b */ /* 0x000fe40003f8e000 */
[----:B------:R-:W-:Y:S02]  /*10090*/  FSETP.GEU.AND P5, PT, R105, -126, PT ;  /* 0xc2fc00006900780b */ /* 0x000fe40003fae000 */
[----:B------:R-:W-:-:S02]  /*100a0*/  FSETP.GEU.AND P6, PT, R108, -126, PT ;  /* 0xc2fc00006c00780b */ /* 0x000fc40003fce000 */
[----:B------:R-:W-:-:S05]  /*100b0*/  FSETP.GEU.AND P2, PT, R109, -126, PT ;  /* 0xc2fc00006d00780b */ /* 0x000fca0003f4e000 */
[----:B------:R-:W-:Y:S02]  /*100c0*/  @!P3 FMUL R111, R111, 0.5 ;  /* 0x3f0000006f6fb820 */ /* 0x000fe40000400000 */
        /* <DEDUP_REMOVED lines=43> */
[----:B------:R-:W-:-:S04]  /*10380*/  FADD R3, R3, R94 ;  /* 0x0000005e03037221 */ /* 0x000fc80000000000 */
[----:B------:R-:W-:-:S04]  /*10390*/  FADD R3, R3, R95 ;  /* 0x0000005f03037221 */ /* 0x000fc80000000000 */
[----:B------:R-:W-:Y:S01]  /*103a0*/  FADD R8, R3, R98 ;  /* 0x0000006203087221 */ /* 0x000fe20000000000 */
[----:B------:R-:W-:Y:S02]  /*103b0*/  WARPGROUP.DEPBAR.LE gsb0, 0x0 ;  /* 0x00008000000079c5 */ /* 0x000fe40000010000 */
[----:B------:R-:W-:-:S06]  /*103c0*/  WARPGROUP.ARRIVE ;  /* 0x00000000000079c5 */ /* 0x000fcc0000000000 */
[----:B------:R-:W-:Y:S01]  /*103d0*/  HGMMA.64x32x16.F32 R200, R24, gdesc[UR28].tnspB, R200, gsb0 ;  /* 0x4060001c18c87df0 */ /* 0x000fe200080008c8 */
[----:B------:R-:W-:Y:S01]  /*103e0*/  FADD R3, R8, R99 ;  /* 0x0000006308037221 */ /* 0x000fe20000000000 */
[----:B------:R-:W-:-:S03]  /*103f0*/  FADD R10, R10, R89 ;  /* 0x000000590a0a7221 */ /* 0x000fc60000000000 */
[----:B------:R-:W-:Y:S01]  /*10400*/  FADD R6, R3, R102 ;  /* 0x0000006603067221 */ /* 0x000fe20000000000 */
[----:B------:R-:W-:Y:S01]  /*10410*/  FADD R10, R10, R13 ;  /* 0x0000000d0a0a7221 */ /* 0x000fe20000000000 */
[----:B------:R-:W-:Y:S02]  /*10420*/  MOV R7, 0x80000020 ;  /* 0x8000002000077802 */ /* 0x000fe40000000f00 */
[----:B------:R-:W-:Y:S01]  /*10430*/  FADD R13, R6, R103 ;  /* 0x00000067060d7221 */ /* 0x000fe20000000000 */
[----:B------:R-:W-:Y:S01]  /*10440*/  VIADD R6, R2, 0x1280 ;  /* 0x0000128002067836 */ /* 0x000fe20000000000 */
[----:B------:R-:W-:-:S04]  /*10450*/  R2UR UR27, R7 ;  /* 0x00000000071b72ca */ /* 0x000fc800000e0000 */
        /* <DEDUP_REMOVED lines=14> */
[----:B------:R-:W-:Y:S02]  /*10540*/  IADD3 R6, R2, 0x1a80, RZ ;  /* 0x00001a8002067810 */ /* 0x000fe40007ffe0ff */
[----:B------:R-:W-:Y:S01]  /*10550*/  MOV R7, 0x80000020 ;  /* 0x8000002000077802 */ /* 0x000fe20000000f00 */
[----:B------:R-:W-:Y:S01]  /*10560*/  @!P3 FMUL R114, R114, 0.5 ;  /* 0x3f0000007272b820 */ /* 0x000fe20000400000 */
[----:B------:R-:W-:Y:S01]  /*10570*/  @!P4 FMUL R115, R115, 0.5 ;  /* 0x3f0000007373c820 */ /* 0x000fe20000400000 */
[----:B------:R-:W-:Y:S02]  /*10580*/  R2UR UR50, R6 ;  /* 0x00000000063272ca */ /* 0x000fe400000e0000 */
[----:B------:R-:W-:-:S04]  /*10590*/  R2UR UR51, R7 ;  /* 0x00000000073372ca */ /* 0x000fc800000e0000 */
        /* <DEDUP_REMOVED lines=59> */
[----:B------:R-:W-:Y:S01]  /*10950*/  FADD R8, R13, R106 ;  /* 0x0000006a0d087221 */ /* 0x000fe20000000000 */
[----:B------:R-:W-:Y:S02]  /*10960*/  WARPGROUP.DEPBAR.LE gsb0, 0x0 ;  /* 0x00008000000079c5 */ /* 0x000fe40000010000 */
[----:B------:R-:W-:-:S09]  /*10970*/  WARPGROUP.ARRIVE ;  /* 0x00000000000079c5 */ /* 0x000fd20000000000 */
[----:B------:R-:W-:Y:S01]  /*10980*/  HGMMA.64x32x16.F32 R200, R24, gdesc[UR4].tnspB, R200, gsb0 ;  /* 0x4060000418c87df0 */ /* 0x000fe200080008c8 */
[----:B------:R-:W-:Y:S01]  /*10990*/  FADD R9, R8, R107 ;  /* 0x0000006b08097221 */ /* 0x000fe20000000000 */
[----:B------:R-:W-:-:S03]  /*109a0*/  IADD3 R8, R2, 0x12c0, RZ ;  /* 0x000012c002087810 */ /* 0x000fc60007ffe0ff */
[----:B------:R-:W-:Y:S01]  /*109b0*/  FADD R6, R9, R110 ;  /* 0x0000006e09067221 */ /* 0x000fe20000000000 */
[----:B------:R-:W-:Y:S01]  /*109c0*/  IMAD.MOV.U32 R9, RZ, RZ, -0x7fffffe0 ;  /* 0x80000020ff097424 */ /* 0x000fe200078e00ff */
[----:B------:R-:W-:-:S04]  /*109d0*/  R2UR UR10, R8 ;  /* 0x00000000080a72ca */ /* 0x000fc800000e0000 */
[----:B------:R-:W-:Y:S01]  /*109e0*/  R2UR UR11, R9 ;  /* 0x00000000090b72ca */ /* 0x000fe200000e0000 */
[----:B------:R-:W-:Y:S02]  /*109f0*/  WARPGROUP.DEPBAR.LE gsb0, 0x0 ;  /* 0x00008000000079c5 */ /* 0x000fe40000010000 */
[----:B------:R-:W-:-:S10]  /*10a00*/  WARPGROUP.ARRIVE ;  /* 0x00000000000079c5 */ /* 0x000fd40000000000 */
[----:B------:R-:W-:Y:S01]  /*10a10*/  HGMMA.64x32x16.F32 R184, R24, gdesc[UR8].tnspB, R184, gsb0 ;  /* 0x4060000818b87df0 */ /* 0x000fe200080008b8 */
[----:B------:R-:W-:Y:S01]  /*10a20*/  FADD R13, R6, R111 ;  /* 0x0000006f060d7221 */ /* 0x000fe20000000000 */
[----:B------:R-:W-:Y:S02]  /*10a30*/  IADD3 R6, R2, 0x16c0, RZ ;  /* 0x000016c002067810 */ /* 0x000fe40007ffe0ff */
[----:B------:R-:W-:Y:S02]  /*10a40*/  MOV R7, 0x80000020 ;  /* 0x8000002000077802 */ /* 0x000fe40000000f00 */
[----:B------:R-:W-:Y:S02]  /*10a50*/  R2UR UR38, R6 ;  /* 0x00000000062672ca */ /* 0x000fe400000e0000 */
[----:B------:R-:W-:Y:S02]  /*10a60*/  R2UR UR39, R7 ;  /* 0x00000000072772ca */ /* 0x000fe400000e0000 */
[----:B------:R-:W-:-:S02]  /*10a70*/  FSETP.GEU.AND P6, PT, R122, -126, PT ;  /* 0xc2fc00007a00780b */ /* 0x000fc40003fce000 */
        /* <DEDUP_REMOVED lines=36> */
[----:B------:R-:W-:Y:S01]  /*10cc0*/  VIADD R8, R2, 0x300 ;  /* 0x0000030002087836 */ /* 0x000fe20000000000 */
[----:B------:R-:W-:Y:S01]  /*10cd0*/  MOV R9, 0x80000020 ;  /* 0x8000002000097802 */ /* 0x000fe20000000f00 */
        /* <DEDUP_REMOVED lines=25> */
[----:B------:R-:W-:-:S04]  /*10e70*/  FADD R10, R10, R93 ;  /* 0x0000005d0a0a7221 */ /* 0x000fc80000000000 */
[----:B------:R-:W-:-:S04]  /*10e80*/  FADD R10, R10, R15 ;  /* 0x0000000f0a0a7221 */ /* 0x000fc80000000000 */
[----:B------:R-:W-:-:S04]  /*10e90*/  FADD R10, R10, R97 ;  /* 0x000000610a0a7221 */ /* 0x000fc80000000000 */
[----:B------:R-:W-:-:S04]  /*10ea0*/  FADD R10, R10, R11 ;  /* 0x0000000b0a0a7221 */ /* 0x000fc80000000000 */
[----:B------:R-:W-:Y:S01]  /*10eb0*/  FADD R3, R10, R101 ;  /* 0x000000650a037221 */ /* 0x000fe20000000000 */
[----:B------:R-:W-:Y:S02]  /*10ec0*/  WARPGROUP.DEPBAR.LE gsb0, 0x0 ;  /* 0x00008000000079c5 */ /* 0x000fe40000010000 */
[----:B------:R-:W-:-:S06]  /*10ed0*/  WARPGROUP.ARRIVE ;  /* 0x00000000000079c5 */ /* 0x000fcc0000000000 */
[----:B------:R-:W-:Y:S01]  /*10ee0*/  HGMMA.64x32x16.F32 R216, R24, gdesc[UR24].tnspB, R216, gsb0 ;  /* 0x4060001818d87df0 */ /* 0x000fe200080008d8 */
[----:B------:R-:W-:-:S04]  /*10ef0*/  FADD R3, R3, R104 ;  /* 0x0000006803037221 */ /* 0x000fc80000000000 */
[----:B------:R-:W-:Y:S01]  /*10f00*/  FADD R3, R3, R105 ;  /* 0x0000006903037221 */ /* 0x000fe20000000000 */
[----:B------:R-:W-:-:S03]  /*10f10*/  FADD R8, R13, R114 ;  /* 0x000000720d087221 */ /* 0x000fc60000000000 */
[----:B------:R-:W-:-:S04]  /*10f20*/  FADD R3, R3, R108 ;  /* 0x0000006c03037221 */ /* 0x000fc80000000000 */
[----:B------:R-:W-:Y:S01]  /*10f30*/  FADD R11, R3, R109 ;  /* 0x0000006d030b7221 */ /* 0x000fe20000000000 */
[----:B------:R-:W-:-:S03]  /*10f40*/  FADD R3, R8, R115 ;  /* 0x0000007308037221 */ /* 0x000fc60000000000 */
[----:B------:R-:W-:Y:S01]  /*10f50*/  FADD R11, R11, R112 ;  /* 0x000000700b0b7221 */ /* 0x000fe20000000000 */
[----:B------:R-:W-:Y:S01]  /*10f60*/  FADD R8, R3, R118 ;  /* 0x0000007603087221 */ /* 0x000fe20000000000 */
[----:B------:R-:W-:-:S03]  /*10f70*/  IADD3 R10, R2, 0xf00, RZ ;  /* 0x00000f00020a7810 */ /* 0x000fc60007ffe0ff */
[----:B------:R-:W-:Y:S01]  /*10f80*/  FADD R3, R8, R119 ;  /* 0x0000007708037221 */ /* 0x000fe20000000000 */
[----:B------:R-:W-:Y:S01]  /*10f90*/  FADD R8, R11, R113 ;  /* 0x000000710b087221 */ /* 0x000fe20000000000 */
[----:B------:R-:W-:Y:S01]  /*10fa0*/  IMAD.MOV.U32 R11, RZ, RZ, -0x7fffffe0 ;  /* 0x80000020ff0b7424 */ /* 0x000fe200078e00ff */
[----:B------:R-:W-:-:S04]  /*10fb0*/  R2UR UR18, R10 ;  /* 0x000000000a1272ca */ /* 0x000fc800000e0000 */
        /* <DEDUP_REMOVED lines=14> */
[----:B------:R-:W-:Y:S02]  /*110a0*/  R2UR UR39, R11 ;  /* 0x000000000b2772ca */ /* 0x000fe400000e0000 */
[----:B------:R-:W-:Y:S02]  /*110b0*/  FSETP.GEU.AND P4, PT, R130, -126, PT ;  /* 0xc2fc00008200780b */ /* 0x000fe40003f8e000 */
[----:B------:R-:W-:-:S02]  /*110c0*/  FSETP.GEU.AND P5, PT, R131, -126, PT ;  /* 0xc2fc00008300780b */ /* 0x000fc40003fae000 */
[----:B------:R-:W-:Y:S01]  /*110d0*/  FSETP.GEU.AND P6, PT, R134, -126, PT ;  /* 0xc2fc00008600780b */ /* 0x000fe20003fce000 */
[----:B------:R-:W-:Y:S02]  /*110e0*/  WARPGROUP.DEPBAR.LE gsb0, 0x0 ;  /* 0x00008000000079c5 */ /* 0x000fe40000010000 */
[----:B------:R-:W-:-:S06]  /*110f0*/  WARPGROUP.ARRIVE ;  /* 0x00000000000079c5 */ /* 0x000fcc0000000000 */
[----:B------:R-:W-:Y:S01]  /*11100*/  HGMMA.64x32x16.F32 R168, R24, gdesc[UR36].tnspB, R168, gsb0 ;  /* 0x4060002418a87df0 */ /* 0x000fe200080008a8 */
[----:B------:R-:W-:Y:S01]  /*11110*/  VIADD R6, R2, 0x1b00 ;  /* 0x00001b0002067836 */ /* 0x000fe20000000000 */
[----:B------:R-:W-:Y:S01]  /*11120*/  MOV R7, 0x80000020 ;  /* 0x8000002000077802 */ /* 0x000fe20000000f00 */
[----:B------:R-:W-:Y:S01]  /*11130*/  @!P4 FMUL R130, R130, 0.5 ;  /* 0x3f0000008282c820 */ /* 0x000fe20000400000 */
[----:B------:R-:W-:Y:S01]  /*11140*/  @!P5 FMUL R131, R131, 0.5 ;  /* 0x3f0000008383d820 */ /* 0x000fe20000400000 */
[----:B------:R-:W-:Y:S01]  /*11150*/  @!P6 FMUL R134, R134, 0.5 ;  /* 0x3f0000008686e820 */ /* 0x000fe20000400000 */
[----:B------:R-:W-:Y:S02]  /*11160*/  R2UR UR42, R6 ;  /* 0x00000000062a72ca */ /* 0x000fe400000e0000 */
[----:B------:R-:W-:Y:S01]  /*11170*/  R2UR UR43, R7 ;  /* 0x00000000072b72ca */ /* 0x000fe200000e0000 */
[----:B------:R-:W1:Y:S08]  /*11180*/  MUFU.EX2 R130, R130 ;  /* 0x0000008200827308 */ /* 0x000e700000000800 */
[----:B------:R-:W2:Y:S08]  /*11190*/  MUFU.EX2 R131, R131 ;  /* 0x0000008300837308 */ /* 0x000eb00000000800 */
[----:B------:R-:W3:Y:S01]  /*111a0*/  MUFU.EX2 R134, R134 ;  /* 0x0000008600867308 */ /* 0x000ee20000000800 */
[----:B-1----:R-:W-:Y:S01]  /*111b0*/  @!P4 FMUL R130, R130, R130 ;  /* 0x000000828282c220 */ /* 0x002fe20000400000 */
[----:B------:R-:W-:-:S02]  /*111c0*/  FSETP.GEU.AND P2, PT, R135, -126, PT ;  /* 0xc2fc00008700780b */ /* 0x000fc40003f4e000 */
[----:B------:R-:W-:Y:S02]  /*111d0*/  FSETP.GEU.AND P3, PT, R128, -126, PT ;  /* 0xc2fc00008000780b */ /* 0x000fe40003f6e000 */
[----:B------:R-:W-:Y:S01]  /*111e0*/  FSETP.GEU.AND P4, PT, R129, -126, PT ;  /* 0xc2fc00008100780b */ /* 0x000fe20003f8e000 */
[----:B--2---:R-:W-:Y:S01]  /*111f0*/  @!P5 FMUL R131, R131, R131 ;  /* 0x000000838383d220 */ /* 0x004fe20000400000 */
[----:B------:R-:W-:Y:S02]  /*11200*/  WARPGROUP.DEPBAR.LE gsb0, 0x0 ;  /* 0x00008000000079c5 */ /* 0x000fe40000010000 */
[----:B------:R-:W-:-:S06]  /*11210*/  WARPGROUP.ARRIVE ;  /* 0x00000000000079c5 */ /* 0x000fcc0000000000 */
[----:B------:R-:W-:Y:S01]  /*11220*/  HGMMA.64x32x16.F32 R152, R24, gdesc[UR40].tnspB, R152, gsb0 ;  /* 0x4060002818987df0 */ /* 0x000fe20008000898 */
[----:B---3--:R-:W-:Y:S01]  /*11230*/  @!P6 FMUL R134, R134, R134 ;  /* 0x000000868686e220 */ /* 0x008fe20000400000 */
[----:B------:R-:W-:Y:S02]  /*11240*/  FSETP.GEU.AND P5, PT, R132, -126, PT ;  /* 0xc2fc00008400780b */ /* 0x000fe40003fae000 */
[----:B------:R-:W-:Y:S01]  /*11250*/  FSETP.GEU.AND P6, PT, R133, -126, PT ;  /* 0xc2fc00008500780b */ /* 0x000fe20003fce000 */
[----:B------:R-:W-:Y:S01]  /*11260*/  @!P2 FMUL R135, R135, 0.5 ;  /* 0x3f0000008787a820 */ /* 0x000fe20000400000 */
[----:B------:R-:W-:Y:S01]  /*11270*/  @!P3 FMUL R128, R128, 0.5 ;  /* 0x3f0000008080b820 */ /* 0x000fe20000400000 */
[----:B------:R-:W-:-:S08]  /*11280*/  @!P4 FMUL R129, R129, 0.5 ;  /* 0x3f0000008181c820 */ /* 0x000fd00000400000 */
        /* <DEDUP_REMOVED lines=54> */
[----:B------:R-:W-:Y:S02]  /*115f0*/  R2UR UR35, R7 ;  /* 0x00000000072372ca */ /* 0x000fe400000e0000 */
[----:B------:R-:W-:Y:S02]  /*11600*/  FSETP.GEU.AND P2, PT, R138, -126, PT ;  /* 0xc2fc00008a00780b */ /* 0x000fe40003f4e000 */
[----:B------:R-:W-:Y:S01]  /*11610*/  FSETP.GEU.AND P3, PT, R139, -126, PT ;  /* 0xc2fc00008b00780b */ /* 0x000fe20003f6e000 */
[----:B------:R-:W-:Y:S02]  /*11620*/  WARPGROUP.DEPBAR.LE gsb0, 0x0 ;  /* 0x00008000000079c5 */ /* 0x000fe40000010000 */
[----:B------:R-:W-:-:S06]  /*11630*/  WARPGROUP.ARRIVE ;  /* 0x00000000000079c5 */ /* 0x000fcc0000000000 */
[----:B------:R-:W-:Y:S01]  /*11640*/  HGMMA.64x32x16.F32 R168, R24, gdesc[UR32].tnspB, R168, gsb0 ;  /* 0x4060002018a87df0 */ /* 0x000fe200080008a8 */
[----:B------:R-:W-:Y:S01]  /*11650*/  FSETP.GEU.AND P4, PT, R142, -126, PT ;  /* 0xc2fc00008e00780b */ /* 0x000fe20003f8e000 */
[----:B------:R-:W-:Y:S01]  /*11660*/  IMAD.MOV.U32 R11, RZ, RZ, -0x7fffffe0 ;  /* 0x80000020ff0b7424 */ /* 0x000fe200078e00ff */
[----:B------:R-:W-:Y:S01]  /*11670*/  IADD3 R10, R2, 0x1b40, RZ ;  /* 0x00001b40020a7810 */ /* 0x000fe20007ffe0ff */
[----:B------:R-:W-:Y:S01]  /*11680*/  @!P2 FMUL R138, R138, 0.5 ;  /* 0x3f0000008a8aa820 */ /* 0x000fe20000400000 */
[----:B------:R-:W-:Y:S02]  /*11690*/  @!P3 FMUL R139, R139, 0.5 ;  /* 0x3f0000008b8bb820 */ /* 0x000fe40000400000 */
[----:B------:R-:W-:Y:S02]  /*116a0*/  R2UR UR38, R10 ;  /* 0x000000000a2672ca */ /* 0x000fe400000e0000 */
[----:B------:R-:W-:-:S05]  /*116b0*/  R2UR UR39, R11 ;  /* 0x000000000b2772ca */ /* 0x000fca00000e0000 */
        /* <DEDUP_REMOVED lines=73> */
[----:B------:R-:W-:Y:S01]  /*11b50*/  FSETP.GEU.AND P5, PT, R146, -126, PT ;  /* 0xc2fc00009200780b */ /* 0x000fe20003fae000 */
[----:B------:R-:W-:Y:S02]  /*11b60*/  WARPGROUP.DEPBAR.LE gsb0, 0x0 ;  /* 0x00008000000079c5 */ /* 0x000fe40000010000 */
[----:B------:R-:W-:-:S08]  /*11b70*/  WARPGROUP.ARRIVE ;  /* 0x00000000000079c5 */ /* 0x000fd00000000000 */
[----:B------:R-:W-:Y:S01]  /*11b80*/  HGMMA.64x32x16.F32 R168, R24, gdesc[UR28].tnspB, R168, gsb0 ;  /* 0x4060001c18a87df0 */ /* 0x000fe200080008a8 */
[----:B------:R-:W-:Y:S02]  /*11b90*/  FSETP.GEU.AND P6, PT, R147, -126, PT ;  /* 0xc2fc00009300780b */ /* 0x000fe40003fce000 */
[----:B------:R-:W-:Y:S01]  /*11ba0*/  FSETP.GEU.AND P2, PT, R150, -126, PT ;  /* 0xc2fc00009600780b */ /* 0x000fe20003f4e000 */
[----:B------:R-:W-:Y:S01]  /*11bb0*/  VIADD R6, R2, 0x1b80 ;  /* 0x00001b8002067836 */ /* 0x000fe20000000000 */
[----:B------:R-:W-:Y:S01]  /*11bc0*/  MOV R7, 0x80000020 ;  /* 0x8000002000077802 */ /* 0x000fe20000000f00 */
[----:B------:R-:W-:-:S03]  /*11bd0*/  @!P5 FMUL R146, R146, 0.5 ;  /* 0x3f0000009292d820 */ /* 0x000fc60000400000 */
        /* <DEDUP_REMOVED lines=11> */
[----:B------:R-:W-:Y:S01]  /*11c90*/  FSETP.GEU.AND P5, PT, R145, -126, PT ;  /* 0xc2fc00009100780b */ /* 0x000fe20003fae000 */
[----:B--2---:R-:W-:Y:S01]  /*11ca0*/  @!P6 FMUL R147, R147, R147 ;  /* 0x000000939393e220 */ /* 0x004fe20000400000 */
[----:B---3--:R-:W-:Y:S01]  /*11cb0*/  @!P2 FMUL R15, R15, R15 ;  /* 0x0000000f0f0fa220 */ /* 0x008fe20000400000 */
[----:B------:R-:W-:Y:S02]  /*11cc0*/  FSETP.GEU.AND P3, PT, R4, -126, PT ;  /* 0xc2fc00000400780b */ /* 0x000fe40003f6e000 */
[----:B------:R-:W-:Y:S02]  /*11cd0*/  FSETP.GEU.AND P4, PT, R144, -126, PT ;  /* 0xc2fc00009000780b */ /* 0x000fe40003f8e000 */
[----:B------:R-:W-:Y:S02]  /*11ce0*/  FSETP.GEU.AND P6, PT, R5, -126, PT ;  /* 0xc2fc00000500780b */ /* 0x000fe40003fce000 */
[----:B------:R-:W-:-:S04]  /*11cf0*/  FSETP.GEU.AND P2, PT, R148, -126, PT ;  /* 0xc2fc00009400780b */ /* 0x000fc80003f4e000 */
[----:B------:R-:W-:-:S03]  /*11d00*/  @!P5 FMUL R145, R145, 0.5 ;  /* 0x3f0000009191d820 */ /* 0x000fc60000400000 */
        /* <DEDUP_REMOVED lines=62> */
[----:B------:R-:W-:Y:S01]  /*120f0*/  FADD R122, R3, R122 ;  /* 0x0000007a037a7221 */ /* 0x000fe20000000000 */
[----:B------:R-:W-:Y:S01]  /*12100*/  VIADD R2, R2, 0x1bc0 ;  /* 0x00001bc002027836 */ /* 0x000fe20000000000 */
[----:B------:R-:W-:-:S04]  /*12110*/  MOV R3, 0x80000020 ;  /* 0x8000002000037802 */ /* 0x000fc80000000f00 */
[----:B------:R-:W-:Y:S02]  /*12120*/  R2UR UR34, R2 ;  /* 0x00000000022272ca */ /* 0x000fe400000e0000 */
[----:B------:R-:W-:Y:S01]  /*12130*/  R2UR UR35, R3 ;  /* 0x00000000032372ca */ /* 0x000fe200000e0000 */
[----:B------:R-:W-:Y:S01]  /*12140*/  FADD R120, R117, R120 ;  /* 0x0000007875787221 */ /* 0x000fe20000000000 */
[----:B------:R-:W-:-:S03]  /*12150*/  FADD R123, R122, R123 ;  /* 0x0000007b7a7b7221 */ /* 0x000fc60000000000 */
[----:B------:R-:W-:Y:S01]  /*12160*/  FADD R121, R120, R121 ;  /* 0x0000007978797221 */ /* 0x000fe20000000000 */
[----:B------:R-:W-:-:S03]  /*12170*/  FADD R126, R123, R126 ;  /* 0x0000007e7b7e7221 */ /* 0x000fc60000000000 */
[----:B------:R-:W-:Y:S01]  /*12180*/  FADD R124, R121, R124 ;  /* 0x0000007c797c7221 */ /* 0x000fe20000000000 */
[----:B------:R-:W-:-:S03]  /*12190*/  FADD R127, R126, R127 ;  /* 0x0000007f7e7f7221 */ /* 0x000fc60000000000 */
[----:B------:R-:W-:Y:S01]  /*121a0*/  FADD R125, R124, R125 ;  /* 0x0000007d7c7d7221 */ /* 0x000fe20000000000 */
[----:B------:R-:W-:-:S03]  /*121b0*/  FADD R130, R127, R130 ;  /* 0x000000827f827221 */ /* 0x000fc60000000000 */
[----:B------:R-:W-:Y:S01]  /*121c0*/  FADD R128, R125, R128 ;  /* 0x000000807d807221 */ /* 0x000fe20000000000 */
[----:B------:R-:W-:Y:S01]  /*121d0*/  FADD R131, R130, R131 ;  /* 0x0000008382837221 */ /* 0x000fe20000000000 */
[----:B------:R-:W-:Y:S02]  /*121e0*/  WARPGROUP.DEPBAR.LE gsb0, 0x0 ;  /* 0x00008000000079c5 */ /* 0x000fe40000010000 */
[----:B------:R-:W-:-:S06]  /*121f0*/  WARPGROUP.ARRIVE ;  /* 0x00000000000079c5 */ /* 0x000fcc0000000000 */
[----:B------:R-:W-:Y:S01]  /*12200*/  HGMMA.64x32x16.F32 R152, R24, gdesc[UR32].tnspB, R152, gsb0 ;  /* 0x4060002018987df0 */ /* 0x000fe20008000898 */
[----:B------:R-:W-:Y:S01]  /*12210*/  FADD R129, R128, R129 ;  /* 0x0000008180817221 */ /* 0x000fe20000000000 */
[----:B------:R-:W-:-:S03]  /*12220*/  FADD R134, R131, R134 ;  /* 0x0000008683867221 */ /* 0x000fc60000000000 */
[----:B------:R-:W-:Y:S01]  /*12230*/  FADD R132, R129, R132 ;  /* 0x0000008481847221 */ /* 0x000fe20000000000 */
[----:B------:R-:W-:-:S03]  /*12240*/  FADD R135, R134, R135 ;  /* 0x0000008786877221 */ /* 0x000fc60000000000 */
[----:B------:R-:W-:Y:S01]  /*12250*/  FADD R133, R132, R133 ;  /* 0x0000008584857221 */ /* 0x000fe20000000000 */
[----:B------:R-:W-:Y:S01]  /*12260*/  FADD R138, R135, R138 ;  /* 0x0000008a878a7221 */ /* 0x000fe20000000000 */
[----:B------:R1:W-:Y:S02]  /*12270*/  STL.64 [R1], R32 ;  /* 0x0000002001007387 */ /* 0x0003e40000100a00 */
[----:B------:R-:W-:Y:S02]  /*12280*/  FADD R136, R133, R136 ;  /* 0x0000008885887221 */ /* 0x000fe40000000000 */
[----:B------:R1:W-:Y:S01]  /*12290*/  STL.64 [R1+0x8], R34 ;  /* 0x0000082201007387 */ /* 0x0003e20000100a00 */
[----:B------:R-:W-:Y:S02]  /*122a0*/  VIADD R249, R249, 0x1 ;  /* 0x00000001f9f97836 */ /* 0x000fe40000000000 */
[----:B------:R-:W-:Y:S01]  /*122b0*/  FADD R139, R138, R139 ;  /* 0x0000008b8a8b7221 */ /* 0x000fe20000000000 */
[----:B------:R-:W-:Y:S01]  /*122c0*/  FADD R137, R136, R137 ;  /* 0x0000008988897221 */ /* 0x000fe20000000000 */
[----:B------:R1:W-:Y:S04]  /*122d0*/  STL.64 [R1+0x10], R36 ;  /* 0x0000102401007387 */ /* 0x0003e80000100a00 */
[----:B------:R1:W-:Y:S01]  /*122e0*/  STL.64 [R1+0x18], R38 ;  /* 0x0000182601007387 */ /* 0x0003e20000100a00 */
[----:B------:R-:W-:-:S03]  /*122f0*/  FADD R142, R139, R142 ;  /* 0x0000008e8b8e7221 */ /* 0x000fc60000000000 */
[----:B------:R1:W-:Y:S01]  /*12300*/  STL.64 [R1+0x20], R40 ;  /* 0x0000202801007387 */ /* 0x0003e20000100a00 */
[----:B------:R-:W-:-:S03]  /*12310*/  FADD R140, R137, R140 ;  /* 0x0000008c898c7221 */ /* 0x000fc60000000000 */
[----:B------:R1:W-:Y:S01]  /*12320*/  STL.64 [R1+0x28], R42 ;  /* 0x0000282a01007387 */ /* 0x0003e20000100a00 */
[----:B------:R-:W-:-:S03]  /*12330*/  ISETP.NE.AND P2, PT, R249, 0x4, PT ;  /* 0x00000004f900780c */ /* 0x000fc60003f45270 */
[----:B------:R1:W-:Y:S04]  /*12340*/  STL.64 [R1+0x30], R44 ;  /* 0x0000302c01007387 */ /* 0x0003e80000100a00 */
[----:B------:R1:W-:Y:S01]  /*12350*/  STL.64 [R1+0x38], R46 ;  /* 0x0000382e01007387 */ /* 0x0003e20000100a00 */
[----:B------:R-:W-:Y:S01]  /*12360*/  FADD R143, R142, R143 ;  /* 0x0000008f8e8f7221 */ /* 0x000fe20000000000 */
[----:B------:R-:W-:Y:S01]  /*12370*/  FADD R140, R140, R141 ;  /* 0x0000008d8c8c7221 */ /* 0x000fe20000000000 */
[----:B------:R-:W-:Y:S02]  /*12380*/  SEL R249, R249, RZ, P2 ;  /* 0x000000fff9f97207 */ /* 0x000fe40001000000 */
[----:B------:R-:W-:Y:S01]  /*12390*/  FADD R146, R143, R146 ;  /* 0x000000928f927221 */ /* 0x000fe20000000000 */
[----:B------:R-:W-:Y:S01]  /*123a0*/  FADD R140, R140, R11 ;  /* 0x0000000b8c8c7221 */ /* 0x000fe20000000000 */
[----:B------:R-:W-:-:S02]  /*123b0*/  LEA R2, R249, R30, 0x3 ;  /* 0x0000001ef9027211 */ /* 0x000fc400078e18ff */
[----:B------:R-:W-:Y:S01]  /*123c0*/  FADD R146, R146, R147 ;  /* 0x0000009392927221 */ /* 0x000fe20000000000 */
[----:B------:R-:W-:Y:S01]  /*123d0*/  FADD R140, R140, R145 ;  /* 0x000000918c8c7221 */ /* 0x000fe20000000000 */
[----:B------:R-:W-:Y:S01]  /*123e0*/  PRMT R2, RZ, 0x654, R2 ;  /* 0x00000654ff027816 */ /* 0x000fe20000000002 */
[----:B------:R-:W-:Y:S02]  /*123f0*/  WARPGROUP.DEPBAR.LE gsb0, 0x0 ;  /* 0x00008000000079c5 */ /* 0x000fe40000010000 */
[----:B------:R-:W-:Y:S01]  /*12400*/  FADD R146, R146, R15 ;  /* 0x0000000f92927221 */ /* 0x000fe20000000000 */
[----:B------:R-:W-:Y:S01]  /*12410*/  FADD R140, R140, R13 ;  /* 0x0000000d8c8c7221 */ /* 0x000fe20000000000 */
[----:B------:R1:W-:Y:S02]  /*12420*/  SYNCS.ARRIVE.TRANS64.RED.A1T0 RZ, [R2+URZ], RZ ;  /* 0x000000ff02ff79a7 */ /* 0x0003e4000810043f */
[----:B------:R-:W-:Y:S01]  /*12430*/  FADD R5, R146, R12 ;  /* 0x0000000c92057221 */ /* 0x000fe20000000000 */
[----:B------:R-:W-:Y:S01]  /*12440*/  FADD R3, R140, R10 ;  /* 0x0000000a8c037221 */ /* 0x000fe20000000000 */
[----:B------:R-:W-:Y:S06]  /*12450*/  @P1 BRA `(.L_x_32) ;  /* 0x00000004003c1947 */ /* 0x000fec0003800000 */
[----:B-----5:R-:W-:Y:S01]  /*12460*/  ISETP.LT.OR P1, PT, R19, 0x1, !P0 ;  /* 0x000000011300780c */ /* 0x020fe20004721670 */
[----:B------:R-:W-:-:S12]  /*12470*/  BSSY B0, `(.L_x_33) ;  /* 0x000004c000007945 */ /* 0x000fd80003800000 */
[----:B------:R-:W-:Y:S05]  /*12480*/  @P1 BRA `(.L_x_34) ;  /* 0x0000000400281947 */ /* 0x000fea0003800000 */
[----:B------:R-:W2:Y:S01]  /*12490*/  S2R R7, SR_CgaCtaId ;  /* 0x0000000000077919 */ /* 0x000ea20000008800 */
[----:B------:R-:W-:Y:S01]  /*124a0*/  MOV R6, 0x400 ;  /* 0x0000040000067802 */ /* 0x000fe20000000f00 */
[----:B------:R-:W3:Y:S03]  /*124b0*/  S2R R30, SR_TID.X ;  /* 0x00000000001e7919 */ /* 0x000ee60000002100 */
[----:B--2---:R-:W-:Y:S02]  /*124c0*/  LEA R6, R7, R6, 0x18 ;  /* 0x0000000607067211 */ /* 0x004fe400078ec0ff */
[----:B------:R-:W-:Y:S02]  /*124d0*/  SHF.L.U32 R7, R18, 0x1f, RZ ;  /* 0x0000001f12077819 */ /* 0x000fe400000006ff */
[----:B-1----:R-:W-:Y:S02]  /*124e0*/  LEA R2, R0, R6, 0x3 ;  /* 0x0000000600027211 */ /* 0x002fe400078e18ff */
[----:B---3--:R-:W-:-:S02]  /*124f0*/  LOP3.LUT R4, R30, 0x7f, RZ, 0xc0, !PT ;  /* 0x0000007f1e047812 */ /* 0x008fc400078ec0ff */
[----:B------:R-:W1:Y:S02]  /*12500*/  SYNCS.PHASECHK.TRANS64.TRYWAIT P1, [R2+URZ+0x77020], R7 ;  /* 0x07702007020075a7 */ /* 0x000e64000802017f */
[----:B------:R-:W-:Y:S01]  /*12510*/  ISETP.NE.AND P2, PT, R4, RZ, PT ;  /* 0x000000ff0400720c */ /* 0x000fe20003f45270 */
[----:B-1----:R-:W-:-:S12]  /*12520*/  @!P1 BRA `(.L_x_35) ;  /* 0x0000003000709947 */ /* 0x002fd80003800000 */
.L_x_80:
[----:B------:R-:W-:Y:S05]  /*12530*/  @P2 BRA `(.L_x_36) ;  /* 0x0000000000182947 */ /* 0x000fea0003800000 */
[----:B------:R-:W2:Y:S01]  /*12540*/  S2R R4, SR_TID.X ;  /* 0x0000000000047919 */ /* 0x000ea20000002100 */
[----:B-1----:R-:W-:-:S04]  /*12550*/  MOV R7, 0x1c000 ;  /* 0x0001c00000077802 */ /* 0x002fc80000000f00 */
[----:B------:R3:W-:Y:S01]  /*12560*/  SYNCS.ARRIVE.TRANS64 RZ, [R2+URZ+0x77000], R7 ;  /* 0x0770000702ff79a7 */ /* 0x0007e2000800003f */
[----:B--2---:R-:W-:-:S13]  /*12570*/  LOP3.LUT P1, RZ, R4, 0x1f, RZ, 0xc0, !PT ;  /* 0x0000001f04ff7812 */ /* 0x004fda000782c0ff */
[----:B---3--:R-:W-:Y:S05]  /*12580*/  @!P1 BRA `(.L_x_36) ;  /* 0x0000000000049947 */ /* 0x008fea0003800000 */
[----:B------:R-:W-:Y:S01]  /*12590*/  BPT.TRAP 0x1 ;  /* 0x000000040000795c */ /* 0x000fe20000300000 */
.L_x_36:
[----:B------:R-:W2:Y:S01]  /*125a0*/  S2R R6, SR_CgaCtaId ;  /* 0x0000000000067919 */ /* 0x000ea20000008800 */
[----:B------:R-:W-:Y:S01]  /*125b0*/  MOV R4, 0x400 ;  /* 0x0000040000047802 */ /* 0x000fe20000000f00 */
[----:B------:R-:W-:Y:S01]  /*125c0*/  UIADD3 UR6, UP0, UR60, 0x2f0, URZ ;  /* 0x000002f03c067890 */ /* 0x000fe2000ff1e03f */
[----:B------:R-:W-:Y:S01]  /*125d0*/  R2UR UR43, R22 ;  /* 0x00000000162b72ca */ /* 0x000fe200000e0000 */
[----:B------:R-:W-:Y:S01]  /*125e0*/  UMOV UR22, 0x0 ;  /* 0x0000000000167882 */ /* 0x000fe20000000000 */
[----:B------:R-:W-:Y:S01]  /*125f0*/  R2UR UR41, R2 ;  /* 0x00000000022972ca */ /* 0x000fe200000e0000 */
[----:B------:R-:W-:Y:S01]  /*12600*/  UIADD3.X UR7, URZ, UR61, URZ, UP0, !UPT ;  /* 0x0000003d3f077290 */ /* 0x000fe200087fe43f */
[----:B------:R-:W-:Y:S01]  /*12610*/  IADD3 R22, R22, 0x1, RZ ;  /* 0x0000000116167810 */ /* 0x000fe20007ffe0ff */
[----:B------:R-:W-:Y:S01]  /*12620*/  UMOV UR23, 0x10000000 ;  /* 0x1000000000177882 */ /* 0x000fe20000000000 */
[----:B------:R-:W-:Y:S01]  /*12630*/  UMOV UR42, URZ ;  /* 0x0000003f002a7c82 */ /* 0x000fe20008000000 */
[----:B------:R-:W-:Y:S01]  /*12640*/  UMOV UR18, 0x20 ;  /* 0x0000002000127882 */ /* 0x000fe20000000000 */
[----:B------:R-:W-:Y:S01]  /*12650*/  UMOV UR20, UR44 ;  /* 0x0000002c00147c82 */ /* 0x000fe20008000000 */
[----:B------:R-:W-:Y:S01]  /*12660*/  UMOV UR21, UR45 ;  /* 0x0000002d00157c82 */ /* 0x000fe20008000000 */
[----:B------:R-:W-:Y:S01]  /*12670*/  UMOV UR10, 0x40 ;  /* 0x00000040000a7882 */ /* 0x000fe20000000000 */
[----:B------:R-:W-:Y:S01]  /*12680*/  UMOV UR12, UR44 ;  /* 0x0000002c000c7c82 */ /* 0x000fe20008000000 */
[----:B------:R-:W-:Y:S01]  /*12690*/  UMOV UR13, UR45 ;  /* 0x0000002d000d7c82 */ /* 0x000fe20008000000 */
[----:B------:R-:W-:-:S02]  /*126a0*/  USHF.L.U32 UR43, UR43, 0x8, URZ ;  /* 0x000000082b2b7899 */ /* 0x000fc4000800063f */
[----:B------:R-:W-:Y:S01]  /*126b0*/  UIADD3 UR41, UR41, 0x77000, URZ ;  /* 0x0007700029297890 */ /* 0x000fe2000fffe03f */
        /* <DEDUP_REMOVED lines=15> */
[C---:B------:R-:W-:Y:S02]  /*127b0*/  IMAD R4, R0.reuse, 0x1c000, R4 ;  /* 0x0001c00000047824 */ /* 0x040fe400078e0204 */
[----:B------:R-:W-:-:S03]  /*127c0*/  VIADD R0, R0, 0x1 ;  /* 0x0000000100007836 */ /* 0x000fc60000000000 */
[----:B------:R-:W-:Y:S02]  /*127d0*/  R2UR UR14, R4 ;  /* 0x00000000040e72ca */ /* 0x000fe400000e0000 */
[----:B------:R-:W-:-:S04]  /*127e0*/  ISETP.NE.AND P1, PT, R0, 0x4, PT ;  /* 0x000000040000780c */ /* 0x000fc80003f25270 */
[----:B-1----:R-:W-:Y:S02]  /*127f0*/  SEL R7, RZ, 0x1, P1 ;  /* 0x00000001ff077807 */ /* 0x002fe40000800000 */
        /* <DEDUP_REMOVED lines=19> */
.L_x_34:
[----:B------:R-:W-:Y:S05]  /*12930*/  BSYNC B0 ;  /* 0x0000000000007941 */ /* 0x000fea0003800000 */
.L_x_33:
[----:B------:R-:W-:-:S07]  /*12940*/  IADD3 R19, R19, -0x1, RZ ;  /* 0xffffffff13137810 */ /* 0x000fce0007ffe0ff */
.L_x_32:
[C---:B------:R-:W-:Y:S01]  /*12950*/  ISETP.GT.AND P3, PT, R250.reuse, 0x2, PT ;  /* 0x00000002fa00780c */ /* 0x040fe20003f64270 */
[----:B------:R-:W-:Y:S01]  /*12960*/  VIADD R249, R249, 0x1 ;  /* 0x00000001f9f97836 */ /* 0x000fe20000000000 */
[----:B------:R-:W-:Y:S02]  /*12970*/  IADD3 R7, R21, 0x1, RZ ;  /* 0x0000000115077810 */ /* 0x000fe40007ffe0ff */
[----:B------:R-:W-:Y:S02]  /*12980*/  IADD3 R250, R250, -0x1, RZ ;  /* 0xfffffffffafa7810 */ /* 0x000fe40007ffe0ff */
[----:B------:R-:W-:Y:S02]  /*12990*/  ISETP.NE.AND P1, PT, R7, 0x4, PT ;  /* 0x000000040700780c */ /* 0x000fe40003f25270 */
[----:B------:R-:W-:Y:S02]  /*129a0*/  ISETP.NE.AND P2, PT, R249, 0x4, PT ;  /* 0x00000004f900780c */ /* 0x000fe40003f45270 */
[----:B-1----:R-:W-:-:S02]  /*129b0*/  SEL R2, RZ, 0x1, P1 ;  /* 0x00000001ff027807 */ /* 0x002fc40000800000 */
[----:B------:R-:W-:Y:S02]  /*129c0*/  MOV R6, R248 ;  /* 0x000000f800067202 */ /* 0x000fe40000000f00 */
[----:B------:R-:W-:Y:S02]  /*129d0*/  LOP3.LUT R2, R251, R2, RZ, 0x3c, !PT ;  /* 0x00000002fb027212 */ /* 0x000fe400078e3cff */
[----:B------:R-:W-:Y:S02]  /*129e0*/  MOV R4, R23 ;  /* 0x0000001700047202 */ /* 0x000fe40000000f00 */
[----:B------:R-:W-:Y:S02]  /*129f0*/  SEL R7, R7, RZ, P1 ;  /* 0x000000ff07077207 */ /* 0x000fe40000800000 */
[----:B------:R-:W-:Y:S01]  /*12a00*/  SEL R249, R249, RZ, P2 ;  /* 0x000000fff9f97207 */ /* 0x000fe20001000000 */
[----:B------:R-:W-:Y:S06]  /*12a10*/  @P3 BRA `(.L_x_37) ;  /* 0xffffff7000243947 */ /* 0x000fec000383ffff */
.L_x_24:
[----:B------:R-:W-:Y:S05]  /*12a20*/  WARPSYNC.ALL ;  /* 0x0000000000007948 */ /* 0x000fea0003800000 */
[----:B-----5:R-:W1:Y:S01]  /*12a30*/  SHFL.BFLY PT, R0, R3, 0x1, 0x1f ;  /* 0x0c201f0003007f89 */ /* 0x020e6200000e0000 */
[----:B------:R-:W-:Y:S01]  /*12a40*/  BSSY B0, `(.L_x_38) ;  /* 0x0000024000007945 */ /* 0x000fe20003800000 */
[----:B------:R-:W-:Y:S01]  /*12a50*/  IMAD.MOV.U32 R4, RZ, RZ, 0x7f800000 ;  /* 0x7f800000ff047424 */ /* 0x000fe200078e00ff */
[----:B------:R-:W-:Y:S01]  /*12a60*/  MOV R8, 0x3f800000 ;  /* 0x3f80000000087802 */ /* 0x000fe20000000f00 */
[----:B------:R-:W2:Y:S01]  /*12a70*/  SHFL.BFLY PT, R2, R5, 0x1, 0x1f ;  /* 0x0c201f0005027f89 */ /* 0x000ea200000e0000 */
[----:B------:R-:W-:Y:S01]  /*12a80*/  MOV R6, 0x7f800000 ;  /* 0x7f80000000067802 */ /* 0x000fe20000000f00 */
[----:B-1----:R-:W-:Y:S01]  /*12a90*/  FADD R0, R0, R3 ;  /* 0x0000000300007221 */ /* 0x002fe20000000000 */
[----:B--2---:R-:W-:-:S04]  /*12aa0*/  FADD R14, R2, R5 ;  /* 0x00000005020e7221 */ /* 0x004fc80000000000 */
[----:B------:R-:W1:Y:S01]  /*12ab0*/  SHFL.BFLY PT, R7, R0, 0x2, 0x1f ;  /* 0x0c401f0000077f89 */ /* 0x000e6200000e0000 */
[----:B------:R-:W-:-:S03]  /*12ac0*/  MOV R2, 0x3f800000 ;  /* 0x3f80000000027802 */ /* 0x000fc60000000f00 */
[----:B------:R-:W2:Y:S01]  /*12ad0*/  SHFL.BFLY PT, R15, R14, 0x2, 0x1f ;  /* 0x0c401f000e0f7f89 */ /* 0x000ea200000e0000 */
[C---:B-1----:R-:W-:Y:S01]  /*12ae0*/  FSETP.NE.AND P0, PT, R0.reuse, -R7, PT ;  /* 0x800000070000720b */ /* 0x042fe20003f05000 */
[----:B------:R-:W-:Y:S01]  /*12af0*/  FADD R7, R0, R7 ;  /* 0x0000000700077221 */ /* 0x000fe20000000000 */
[----:B--2---:R-:W-:-:S11]  /*12b00*/  FADD R5, R14, R15 ;  /* 0x0000000f0e057221 */ /* 0x004fd60000000000 */
[----:B------:R-:W-:Y:S05]  /*12b10*/  @!P0 BRA `(.L_x_39) ;  /* 0x0000000000588947 */ /* 0x000fea0003800000 */
[----:B------:R-:W-:Y:S01]  /*12b20*/  VIADD R0, R7, 0x1800000 ;  /* 0x0180000007007836 */ /* 0x000fe20000000000 */
[----:B------:R-:W-:Y:S04]  /*12b30*/  BSSY B1, `(.L_x_40) ;  /* 0x000000d000017945 */ /* 0x000fe80003800000 */
[----:B------:R-:W-:-:S04]  /*12b40*/  LOP3.LUT R0, R0, 0x7f800000, RZ, 0xc0, !PT ;  /* 0x7f80000000007812 */ /* 0x000fc800078ec0ff */
[----:B------:R-:W-:-:S13]  /*12b50*/  ISETP.GT.U32.AND P0, PT, R0, 0x1ffffff, PT ;  /* 0x01ffffff0000780c */ /* 0x000fda0003f04070 */
[----:B------:R-:W-:Y:S05]  /*12b60*/  @P0 BRA `(.L_x_41) ;  /* 0x0000000000140947 */ /* 0x000fea0003800000 */
[----:B------:R-:W-:Y:S02]  /*12b70*/  MOV R2, R7 ;  /* 0x0000000700027202 */ /* 0x000fe40000000f00 */
[----:B------:R-:W-:-:S07]  /*12b80*/  MOV R13, 0x12ba0 ;  /* 0x00012ba0000d7802 */ /* 0x000fce0000000f00 */
[----:B------:R-:W-:Y:S05]  /*12b90*/  CALL.REL.NOINC `($__internal_0_$__cuda_sm20_rcp_rn_f32_slowpath) ;  /* 0x0000002800e87944 */ /* 0x000fea0003c00000 */
[----:B------:R-:W-:Y:S01]  /*12ba0*/  MOV R2, R0 ;  /* 0x0000000000027202 */ /* 0x000fe20000000f00 */
[----:B------:R-:W-:Y:S06]  /*12bb0*/  BRA `(.L_x_42) ;  /* 0x0000000000107947 */ /* 0x000fec0003800000 */
.L_x_41:
[----:B------:R-:W1:Y:S02]  /*12bc0*/  MUFU.RCP R2, R7 ;  /* 0x0000000700027308 */ /* 0x000e640000001000 */
[----:B-1----:R-:W-:-:S04]  /*12bd0*/  FFMA R0, R7, R2, -1 ;  /* 0xbf80000007007423 */ /* 0x002fc80000000002 */
[----:B------:R-:W-:-:S04]  /*12be0*/  FADD.FTZ R3, -R0, -RZ ;  /* 0x800000ff00037221 */ /* 0x000fc80000010100 */
[----:B------:R-:W-:-:S07]  /*12bf0*/  FFMA R2, R2, R3, R2 ;  /* 0x0000000302027223 */ /* 0x000fce0000000002 */
.L_x_42:
[----:B------:R-:W-:Y:S05]  /*12c00*/  BSYNC B1 ;  /* 0x0000000000017941 */ /* 0x000fea0003800000 */
.L_x_40:
[----:B------:R-:W-:Y:S01]  /*12c10*/  FSETP.GEU.AND P0, PT, |R7|, 1.175494350822287508e-38, PT ;  /* 0x008000000700780b */ /* 0x000fe20003f0e200 */
[----:B------:R-:W-:-:S12]  /*12c20*/  ULDC UR6, c[0x0][0x600] ;  /* 0x0001800000067ab9 */ /* 0x000fd80000000800 */
[----:B------:R-:W-:-:S04]  /*12c30*/  @!P0 FMUL R7, R7, 16777216 ;  /* 0x4b80000007078820 */ /* 0x000fc80000400000 */
[----:B------:R-:W1:Y:S02]  /*12c40*/  MUFU.LG2 R0, R7 ;  /* 0x0000000700007308 */ /* 0x000e640000000c00 */
[----:B-1----:R-:W-:-:S04]  /*12c50*/  @!P0 FADD R0, R0, -24 ;  /* 0xc1c0000000008421 */ /* 0x002fc80000000000 */
[----:B------:R-:W-:-:S04]  /*12c60*/  FMUL R3, R0, 0.69314718246459960938 ;  /* 0x3f31721800037820 */ /* 0x000fc80000400000 */
[----:B------:R-:W-:-:S07]  /*12c70*/  FFMA R6, R248, UR6, R3 ;  /* 0x00000006f8067c23 */ /* 0x000fce0008000003 */
.L_x_39:
[----:B------:R-:W-:Y:S05]  /*12c80*/  BSYNC B0 ;  /* 0x0000000000007941 */ /* 0x000fea0003800000 */
.L_x_38:
[----:B------:R-:W2:Y:S01]  /*12c90*/  LDL.LU R13, [R1] ;  /* 0x00000000010d7983 */ /* 0x000ea20000300800 */
[----:B------:R-:W-:-:S03]  /*12ca0*/  ULDC UR4, c[0x0][0x608] ;  /* 0x0001820000047ab9 */ /* 0x000fc60000000800 */
[----:B------:R-:W3:Y:S04]  /*12cb0*/  LDL.LU R12, [R1+0x4] ;  /* 0x00000400010c7983 */ /* 0x000ee80000300800 */
[----:B------:R-:W4:Y:S04]  /*12cc0*/  LDL.LU R11, [R1+0x10] ;  /* 0x00001000010b7983 */ /* 0x000f280000300800 */
[----:B------:R-:W5:Y:S04]  /*12cd0*/  LDL.LU R10, [R1+0x14] ;  /* 0x00001400010a7983 */ /* 0x000f680000300800 */
[----:B------:R-:W5:Y:S04]  /*12ce0*/  LDL.LU R9, [R1+0x20] ;  /* 0x0000200001097983 */ /* 0x000f680000300800 */
[----:B------:R-:W5:Y:S04]  /*12cf0*/  LDL.LU R7, [R1+0x24] ;  /* 0x0000240001077983 */ /* 0x000f680000300800 */
[----:B------:R-:W5:Y:S04]  /*12d00*/  LDL.LU R3, [R1+0x30] ;  /* 0x0000300001037983 */ /* 0x000f680000300800 */
[----:B------:R-:W5:Y:S01]  /*12d10*/  LDL.LU R0, [R1+0x34] ;  /* 0x0000340001007983 */ /* 0x000f620000300800 */
[----:B------:R-:W-:Y:S01]  /*12d20*/  FSETP.NE.AND P0, PT, R14, -R15, PT ;  /* 0x8000000f0e00720b */ /* 0x000fe20003f05000 */
[----:B------:R-:W-:Y:S01]  /*12d30*/  FMUL R2, R2, UR4 ;  /* 0x0000000402027c20 */ /* 0x000fe20008400000 */
[----:B------:R-:W-:Y:S03]  /*12d40*/  BSSY B0, `(.L_x_43) ;  /* 0x0000050000007945 */ /* 0x000fe60003800000 */
        /* <DEDUP_REMOVED lines=48> */
[-C--:B--2---:R-:W-:Y:S01]  /*13050*/  FMUL R16, R13, R2.reuse ;  /* 0x000000020d107220 */ /* 0x084fe20000400000 */
[-C--:B---3--:R-:W-:Y:S01]  /*13060*/  FMUL R17, R12, R2.reuse ;  /* 0x000000020c117220 */ /* 0x088fe20000400000 */
[-C--:B----4-:R-:W-:Y:S01]  /*13070*/  FMUL R18, R11, R2.reuse ;  /* 0x000000020b127220 */ /* 0x090fe20000400000 */
[-C--:B-----5:R-:W-:Y:S01]  /*13080*/  FMUL R19, R10, R2.reuse ;  /* 0x000000020a137220 */ /* 0x0a0fe20000400000 */
[-C--:B------:R-:W-:Y:S01]  /*13090*/  FMUL R22, R9, R2.reuse ;  /* 0x0000000209167220 */ /* 0x080fe20000400000 */
[-C--:B------:R-:W-:Y:S01]  /*130a0*/  FMUL R24, R7, R2.reuse ;  /* 0x0000000207187220 */ /* 0x080fe20000400000 */
[-C--:B------:R-:W-:Y:S01]  /*130b0*/  FMUL R25, R3, R2.reuse ;  /* 0x0000000203197220 */ /* 0x080fe20000400000 */
[----:B------:R-:W-:Y:S01]  /*130c0*/  FMUL R26, R0, R2 ;  /* 0x00000002001a7220 */ /* 0x000fe20000400000 */
[----:B------:R-:W-:Y:S06]  /*130d0*/  @!P0 BRA `(.L_x_44) ;  /* 0x0000000000588947 */ /* 0x000fec0003800000 */
[----:B------:R-:W-:Y:S01]  /*130e0*/  IADD3 R0, R5, 0x1800000, RZ ;  /* 0x0180000005007810 */ /* 0x000fe20007ffe0ff */
[----:B------:R-:W-:Y:S03]  /*130f0*/  BSSY B1, `(.L_x_45) ;  /* 0x000000d000017945 */ /* 0x000fe60003800000 */
[----:B------:R-:W-:-:S04]  /*13100*/  LOP3.LUT R0, R0, 0x7f800000, RZ, 0xc0, !PT ;  /* 0x7f80000000007812 */ /* 0x000fc800078ec0ff */
[----:B------:R-:W-:-:S13]  /*13110*/  ISETP.GT.U32.AND P0, PT, R0, 0x1ffffff, PT ;  /* 0x01ffffff0000780c */ /* 0x000fda0003f04070 */
[----:B------:R-:W-:Y:S05]  /*13120*/  @P0 BRA `(.L_x_46) ;  /* 0x0000000000140947 */ /* 0x000fea0003800000 */
[----:B------:R-:W-:Y:S01]  /*13130*/  IMAD.MOV.U32 R2, RZ, RZ, R5 ;  /* 0x000000ffff027224 */ /* 0x000fe200078e0005 */
[----:B------:R-:W-:-:S07]  /*13140*/  MOV R13, 0x13160 ;  /* 0x00013160000d7802 */ /* 0x000fce0000000f00 */
[----:B------:R-:W-:Y:S05]  /*13150*/  CALL.REL.NOINC `($__internal_0_$__cuda_sm20_rcp_rn_f32_slowpath) ;  /* 0x0000002400787944 */ /* 0x000fea0003c00000 */
[----:B------:R-:W-:Y:S01]  /*13160*/  MOV R8, R0 ;  /* 0x0000000000087202 */ /* 0x000fe20000000f00 */
[----:B------:R-:W-:Y:S06]  /*13170*/  BRA `(.L_x_47) ;  /* 0x0000000000107947 */ /* 0x000fec0003800000 */
.L_x_46:
[----:B------:R-:W1:Y:S02]  /*13180*/  MUFU.RCP R8, R5 ;  /* 0x0000000500087308 */ /* 0x000e640000001000 */
[----:B-1----:R-:W-:-:S04]  /*13190*/  FFMA R0, R5, R8, -1 ;  /* 0xbf80000005007423 */ /* 0x002fc80000000008 */
[----:B------:R-:W-:-:S04]  /*131a0*/  FADD.FTZ R3, -R0, -RZ ;  /* 0x800000ff00037221 */ /* 0x000fc80000010100 */
[----:B------:R-:W-:-:S07]  /*131b0*/  FFMA R8, R8, R3, R8 ;  /* 0x0000000308087223 */ /* 0x000fce0000000008 */
.L_x_47:
[----:B------:R-:W-:Y:S05]  /*131c0*/  BSYNC B1 ;  /* 0x0000000000017941 */ /* 0x000fea0003800000 */
.L_x_45:
[----:B------:R-:W-:Y:S01]  /*131d0*/  FSETP.GEU.AND P0, PT, |R5|, 1.175494350822287508e-38, PT ;  /* 0x008000000500780b */ /* 0x000fe20003f0e200 */
[----:B------:R-:W-:-:S12]  /*131e0*/  ULDC UR4, c[0x0][0x600] ;  /* 0x0001800000047ab9 */ /* 0x000fd80000000800 */
[----:B------:R-:W-:-:S04]  /*131f0*/  @!P0 FMUL R5, R5, 16777216 ;  /* 0x4b80000005058820 */ /* 0x000fc80000400000 */
[----:B------:R-:W1:Y:S02]  /*13200*/  MUFU.LG2 R0, R5 ;  /* 0x0000000500007308 */ /* 0x000e640000000c00 */
[----:B-1----:R-:W-:-:S04]  /*13210*/  @!P0 FADD R0, R0, -24 ;  /* 0xc1c0000000008421 */ /* 0x002fc80000000000 */
[----:B------:R-:W-:-:S04]  /*13220*/  FMUL R0, R0, 0.69314718246459960938 ;  /* 0x3f31721800007820 */ /* 0x000fc80000400000 */
[----:B------:R-:W-:-:S07]  /*13230*/  FFMA R4, R23, UR4, R0 ;  /* 0x0000000417047c23 */ /* 0x000fce0008000000 */
.L_x_44:
[----:B------:R-:W-:Y:S05]  /*13240*/  BSYNC B0 ;  /* 0x0000000000007941 */ /* 0x000fea0003800000 */
.L_x_43:
[----:B------:R-:W2:Y:S01]  /*13250*/  LDL.LU R11, [R1+0x8] ;  /* 0x00000800010b7983 */ /* 0x000ea20000300800 */
        /* <DEDUP_REMOVED lines=8> */
[----:B------:R-:W-:Y:S01]  /*132e0*/  FMUL R8, R8, UR4 ;  /* 0x0000000408087c20 */ /* 0x000fe20008400000 */
[----:B------:R-:W-:Y:S01]  /*132f0*/  ULDC.64 UR8, c[0x0][0x208] ;  /* 0x0000820000087ab9 */ /* 0x000fe20000000a00 */
[----:B------:R-:W-:Y:S01]  /*13300*/  BSSY B0, `(.L_x_48) ;  /* 0x0000043000007945 */ /* 0x000fe20003800000 */
[----:B------:R-:W1:Y:S01]  /*13310*/  S2R R29, SR_TID.X ;  /* 0x00000000001d7919 */ /* 0x000e620000002100 */
        /* <DEDUP_REMOVED lines=31> */
[----:B-1----:R-:W-:Y:S01]  /*13510*/  LOP3.LUT P0, RZ, R29, 0x3, RZ, 0xc0, !PT ;  /* 0x000000031dff7812 */ /* 0x002fe2000780c0ff */
        /* <DEDUP_REMOVED lines=9> */
[----:B------:R-:W-:-:S04]  /*135b0*/  LOP3.LUT R0, R29, 0x60, RZ, 0xc0, !PT ;  /* 0x000000601d007812 */ /* 0x000fc800078ec0ff */
[----:B------:R-:W-:Y:S01]  /*135c0*/  SHF.R.U32.HI R27, RZ, 0x5, R0 ;  /* 0x00000005ff1b7819 */ /* 0x000fe20000011600 */
[----:B------:R-:W-:Y:S06]  /*135d0*/  @P0 BRA `(.L_x_49) ;  /* 0x0000000000540947 */ /* 0x000fec0003800000 */
[----:B------:R-:W1:Y:S01]  /*135e0*/  S2UR UR4, SR_CTAID.X ;  /* 0x00000000000479c3 */ /* 0x000e620000002500 */
[----:B------:R-:W-:Y:S02]  /*135f0*/  SHF.R.U32.HI R0, RZ, 0x2, R29 ;  /* 0x00000002ff007819 */ /* 0x000fe4000001161d */
[----:B------:R-:W-:Y:S02]  /*13600*/  SHF.L.U32 R3, R27, 0x4, RZ ;  /* 0x000000041b037819 */ /* 0x000fe400000006ff */
[----:B------:R-:W-:-:S04]  /*13610*/  LOP3.LUT R0, R0, 0x7, RZ, 0xc0, !PT ;  /* 0x0000000700007812 */ /* 0x000fc800078ec0ff */
[----:B------:R-:W-:Y:S01]  /*13620*/  LOP3.LUT R0, R3, 0xfffffff0, R0, 0xe2, !PT ;  /* 0xfffffff003007812 */ /* 0x000fe200078ee200 */
[----:B-1----:R-:W-:-:S03]  /*13630*/  USHF.L.U32 UR6, UR4, 0x6, URZ ;  /* 0x0000000604067899 */ /* 0x002fc6000800063f */
[----:B------:R-:W-:Y:S02]  /*13640*/  ULDC.64 UR4, c[0x0][0x688] ;  /* 0x0001a20000047ab9 */ /* 0x000fe40000000a00 */
[----:B------:R-:W-:Y:S02]  /*13650*/  UIMAD UR4, UR44, UR4, UR6 ;  /* 0x000000042c0472a4 */ /* 0x000fe4000f8e0206 */
[----:B------:R-:W-:Y:S02]  /*13660*/  LOP3.LUT R2, R0, UR6, RZ, 0xfc, !PT ;  /* 0x0000000600027c12 */ /* 0x000fe4000f8efcff */
[----:B------:R-:W-:Y:S02]  /*13670*/  UIMAD UR4, UR45, UR5, UR4 ;  /* 0x000000052d0472a4 */ /* 0x000fe4000f8e0204 */
[C---:B------:R-:W-:Y:S01]  /*13680*/  IADD3 R3, R2.reuse, 0x8, RZ ;  /* 0x0000000802037810 */ /* 0x040fe20007ffe0ff */
[----:B------:R-:W-:Y:S02]  /*13690*/  ULDC UR5, c[0x0][0x288] ;  /* 0x0000a20000057ab9 */ /* 0x000fe40000000800 */
[----:B------:R-:W-:-:S02]  /*136a0*/  ISETP.GE.U32.AND P0, PT, R2, UR5, PT ;  /* 0x0000000502007c0c */ /* 0x000fc4000bf06070 */
[----:B------:R-:W-:Y:S02]  /*136b0*/  IADD3 R0, P2, R0, UR4, RZ ;  /* 0x0000000400007c10 */ /* 0x000fe4000ff5e0ff */
[----:B------:R-:W-:Y:S01]  /*136c0*/  ISETP.GE.U32.AND P1, PT, R3, UR5, PT ;  /* 0x0000000503007c0c */ /* 0x000fe2000bf26070 */
[----:B------:R-:W-:Y:S02]  /*136d0*/  ULDC.64 UR4, c[0x0][0x680] ;  /* 0x0001a00000047ab9 */ /* 0x000fe40000000a00 */
[----:B------:R-:W-:Y:S01]  /*136e0*/  IMAD.X R3, RZ, RZ, RZ, P2 ;  /* 0x000000ffff037224 */ /* 0x000fe200010e06ff */
[----:B------:R-:W-:-:S04]  /*136f0*/  LEA R2, P2, R0, UR4, 0x2 ;  /* 0x0000000400027c11 */ /* 0x000fc8000f8410ff */
[----:B------:R-:W-:-:S05]  /*13700*/  LEA.HI.X R3, R0, UR5, R3, 0x2, P2 ;  /* 0x0000000500037c11 */ /* 0x000fca00090f1403 */
[----:B------:R1:W-:Y:S04]  /*13710*/  @!P0 STG.E desc[UR8][R2.64], R6 ;  /* 0x0000000602008986 */ /* 0x0003e8000c101908 */
[----:B------:R1:W-:Y:S02]  /*13720*/  @!P1 STG.E desc[UR8][R2.64+0x20], R4 ;  /* 0x0000200402009986 */ /* 0x0003e4000c101908 */
.L_x_49:
[----:B------:R-:W-:Y:S05]  /*13730*/  BSYNC B0 ;  /* 0x0000000000007941 */ /* 0x000fea0003800000 */
.L_x_48:
[----:B------:R-:W-:Y:S01]  /*13740*/  ULDC.64 UR4, c[0x0][0x730] ;  /* 0x0001cc0000047ab9 */ /* 0x000fe20000000a00 */
[-C--:B------:R-:W-:Y:S01]  /*13750*/  FMUL R170, R170, R8.reuse ;  /* 0x00000008aaaa7220 */ /* 0x080fe20000400000 */
[----:B------:R-:W-:Y:S01]  /*13760*/  ISETP.NE.U32.AND P0, PT, RZ, UR4, PT ;  /* 0x00000004ff007c0c */ /* 0x000fe2000bf05070 */
[-C--:B------:R-:W-:Y:S01]  /*13770*/  FMUL R48, R171, R8.reuse ;  /* 0x00000008ab307220 */ /* 0x080fe20000400000 */
[-C--:B------:R-:W-:Y:S01]  /*13780*/  FMUL R174, R174, R8.reuse ;  /* 0x00000008aeae7220 */ /* 0x080fe20000400000 */
[-C--:B------:R-:W-:Y:S01]  /*13790*/  FMUL R44, R175, R8.reuse ;  /* 0x00000008af2c7220 */ /* 0x080fe20000400000 */
[----:B------:R-:W-:Y:S01]  /*137a0*/  ISETP.NE.AND.EX P0, PT, RZ, UR5, PT, P0 ;  /* 0x00000005ff007c0c */ /* 0x000fe2000bf05300 */
        /* <DEDUP_REMOVED lines=12> */
[----:B------:R-:W-:Y:S06]  /*13870*/  @P0 BRA `(.L_x_50) ;  /* 0x0000000000200947 */ /* 0x000fec0003800000 */
[----:B------:R-:W-:Y:S02]  /*13880*/  ULDC.64 UR4, c[0x0][0x728] ;  /* 0x0001ca0000047ab9 */ /* 0x000fe40000000a00 */
[----:B------:R-:W-:-:S04]  /*13890*/  ISETP.NE.U32.AND P0, PT, RZ, UR4, PT ;  /* 0x00000004ff007c0c */ /* 0x000fc8000bf05070 */
[----:B------:R-:W-:-:S13]  /*138a0*/  ISETP.NE.AND.EX P0, PT, RZ, UR5, PT, P0 ;  /* 0x00000005ff007c0c */ /* 0x000fda000bf05300 */
[----:B------:R-:W-:Y:S05]  /*138b0*/  @!P0 BRA `(.L_x_51) ;  /* 0x00000000000c8947 */ /* 0x000fea0003800000 */
[----:B-1----:R-:W1:Y:S02]  /*138c0*/  LDC.64 R2, c[0x0][0x728] ;  /* 0x0001ca00ff027b82 */ /* 0x002e640000000a00 */
[----:B-1----:R2:W5:Y:S01]  /*138d0*/  LDG.E R23, desc[UR8][R2.64] ;  /* 0x0000000802177981 */ /* 0x002562000c1e1900 */
[----:B------:R-:W-:Y:S05]  /*138e0*/  BRA `(.L_x_50) ;  /* 0x0000000000047947 */ /* 0x000fea0003800000 */
.L_x_51:
[----:B------:R-:W3:Y:S02]  /*138f0*/  LDC R23, c[0x0][0x720] ;  /* 0x0001c800ff177b82 */ /* 0x000ee40000000800 */
.L_x_50:
[----:B------:R-:W-:-:S04]  /*13900*/  MOV R0, RZ ;  /* 0x000000ff00007202 */ /* 0x000fc80000000f00 */
[----:B------:R-:W-:-:S13]  /*13910*/  LOP3.LUT P0, RZ, R0, 0x1bf, RZ, 0xc0, !PT ;  /* 0x000001bf00ff7812 */ /* 0x000fda000780c0ff */
[----:B------:R-:W-:Y:S05]  /*13920*/  @!P0 BRA `(.L_x_52) ;  /* 0x0000000000408947 */ /* 0x000fea0003800000 */
[----:B-12---:R-:W-:Y:S01]  /*13930*/  MOV R2, 0x0 ;  /* 0x0000000000027802 */ /* 0x006fe20000000f00 */
[----:B------:R-:W-:Y:S01]  /*13940*/  ULDC.64 UR4, c[0x4][0x70] ;  /* 0x01001c0000047ab9 */ /* 0x000fe20000000a00 */
[----:B------:R-:W-:Y:S01]  /*13950*/  ULDC.64 UR6, c[0x4][0x8] ;  /* 0x0100020000067ab9 */ /* 0x000fe20000000a00 */
[----:B------:R-:W-:Y:S01]  /*13960*/  MOV R4, UR4 ;  /* 0x0000000400047c02 */ /* 0x000fe20008000f00 */
[----:B------:R-:W-:Y:S01]  /*13970*/  IMAD.MOV.U32 R12, RZ, RZ, 0x1 ;  /* 0x00000001ff0c7424 */ /* 0x000fe200078e00ff */
[----:B------:R-:W-:Y:S01]  /*13980*/  MOV R5, UR5 ;  /* 0x0000000500057c02 */ /* 0x000fe20008000f00 */
[----:B------:R-:W1:Y:S01]  /*13990*/  LDC.64 R2, c[0x4][R2] ;  /* 0x0100000002027b82 */ /* 0x000e620000000a00 */
[----:B------:R-:W-:Y:S01]  /*139a0*/  ULDC.64 UR4, c[0x4][0x78] ;  /* 0x01001e0000047ab9 */ /* 0x000fe20000000a00 */
[----:B------:R-:W-:Y:S01]  /*139b0*/  MOV R10, UR6 ;  /* 0x00000006000a7c02 */ /* 0x000fe20008000f00 */
[----:B------:R-:W-:Y:S01]  /*139c0*/  IMAD.U32 R7, RZ, RZ, UR5 ;  /* 0x00000005ff077e24 */ /* 0x000fe2000f8e00ff */
[----:B------:R-:W-:-:S02]  /*139d0*/  MOV R6, UR4 ;  /* 0x0000000400067c02 */ /* 0x000fc40008000f00 */
[----:B------:R-:W-:Y:S02]  /*139e0*/  MOV R11, UR7 ;  /* 0x00000007000b7c02 */ /* 0x000fe40008000f00 */
[----:B------:R-:W-:Y:S02]  /*139f0*/  MOV R8, 0x70 ;  /* 0x0000007000087802 */ /* 0x000fe40000000f00 */
[----:B------:R-:W-:-:S07]  /*13a00*/  MOV R13, RZ ;  /* 0x000000ff000d7202 */ /* 0x000fce0000000f00 */
[----:B------:R-:W-:-:S07]  /*13a10*/  LEPC R20, `(.L_x_52) ;  /* 0x000000001014794e */ /* 0x000fce0000000000 */
[----:B-1-3-5:R-:W-:Y:S05]  /*13a20*/  CALL.ABS.NOINC R2 ;  /* 0x0000000002007343 */ /* 0x02afea0003c00000 */
.L_x_52:
[----:B------:R-:W4:Y:S01]  /*13a30*/  S2R R67, SR_CgaCtaId ;  /* 0x0000000000437919 */ /* 0x000f220000008800 */
[----:B------:R-:W-:-:S04]  /*13a40*/  MOV R65, 0x400 ;  /* 0x0000040000417802 */ /* 0x000fc80000000f00 */
[----:B----4-:R-:W-:-:S04]  /*13a50*/  LEA R65, R67, R65, 0x18 ;  /* 0x0000004143417211 */ /* 0x010fc800078ec0ff */
[----:B------:R-:W-:-:S13]  /*13a60*/  LOP3.LUT P0, RZ, R65, 0x1bf, RZ, 0xc0, !PT ;  /* 0x000001bf41ff7812 */ /* 0x000fda000780c0ff */
[----:B------:R-:W-:Y:S05]  /*13a70*/  @!P0 BRA `(.L_x_53) ;  /* 0x0000000000408947 */ /* 0x000fea0003800000 */
[----:B-12---:R-:W-:Y:S01]  /*13a80*/  MOV R2, 0x0 ;  /* 0x0000000000027802 */ /* 0x006fe20000000f00 */
[----:B------:R-:W-:Y:S01]  /*13a90*/  ULDC.64 UR4, c[0x4][0x70] ;  /* 0x01001c0000047ab9 */ /* 0x000fe20000000a00 */
[----:B------:R-:W-:Y:S01]  /*13aa0*/  ULDC.64 UR6, c[0x4][0x78] ;  /* 0x01001e0000067ab9 */ /* 0x000fe20000000a00 */
[----:B------:R-:W-:Y:S01]  /*13ab0*/  MOV R4, UR4 ;  /* 0x0000000400047c02 */ /* 0x000fe20008000f00 */
[----:B------:R-:W-:Y:S01]  /*13ac0*/  IMAD.U32 R6, RZ, RZ, UR6 ;  /* 0x00000006ff067e24 */ /* 0x000fe2000f8e00ff */
[----:B------:R-:W-:Y:S01]  /*13ad0*/  MOV R5, UR5 ;  /* 0x0000000500057c02 */ /* 0x000fe20008000f00 */
[----:B------:R-:W1:Y:S01]  /*13ae0*/  LDC.64 R2, c[0x4][R2] ;  /* 0x0100000002027b82 */ /* 0x000e620000000a00 */
[----:B------:R-:W-:Y:S01]  /*13af0*/  ULDC.64 UR4, c[0x4][0x10] ;  /* 0x0100040000047ab9 */ /* 0x000fe20000000a00 */
[----:B------:R-:W-:Y:S01]  /*13b00*/  MOV R7, UR7 ;  /* 0x0000000700077c02 */ /* 0x000fe20008000f00 */
[----:B------:R-:W-:Y:S01]  /*13b10*/  IMAD.MOV.U32 R8, RZ, RZ, 0x70 ;  /* 0x00000070ff087424 */ /* 0x000fe200078e00ff */
[----:B------:R-:W-:-:S02]  /*13b20*/  MOV R10, UR4 ;  /* 0x00000004000a7c02 */ /* 0x000fc40008000f00 */
[----:B------:R-:W-:Y:S02]  /*13b30*/  MOV R11, UR5 ;  /* 0x00000005000b7c02 */ /* 0x000fe40008000f00 */
[----:B------:R-:W-:Y:S02]  /*13b40*/  MOV R12, 0x1 ;  /* 0x00000001000c7802 */ /* 0x000fe40000000f00 */
[----:B------:R-:W-:-:S07]  /*13b50*/  MOV R13, RZ ;  /* 0x000000ff000d7202 */ /* 0x000fce0000000f00 */
[----:B------:R-:W-:-:S07]  /*13b60*/  LEPC R20, `(.L_x_53) ;  /* 0x000000001014794e */ /* 0x000fce0000000000 */
[----:B-1-3-5:R-:W-:Y:S05]  /*13b70*/  CALL.ABS.NOINC R2 ;  /* 0x0000000002007343 */ /* 0x02afea0003c00000 */
.L_x_53:
[----:B------:R-:W-:Y:S01]  /*13b80*/  ULDC.64 UR4, c[0x0][0x730] ;  /* 0x0001cc0000047ab9 */ /* 0x000fe20000000a00 */
[----:B------:R-:W4:Y:S01]  /*13b90*/  S2R R20, SR_TID.X ;  /* 0x0000000000147919 */ /* 0x000f220000002100 */
[----:B------:R-:W-:Y:S02]  /*13ba0*/  ISETP.NE.U32.AND P0, PT, RZ, UR4, PT ;  /* 0x00000004ff007c0c */ /* 0x000fe4000bf05070 */
[----:B------:R-:W-:Y:S02]  /*13bb0*/  SHF.L.U32 R0, R29, 0x5, RZ ;  /* 0x000000051d007819 */ /* 0x000fe400000006ff */
[----:B------:R-:W-:Y:S02]  /*13bc0*/  ISETP.NE.AND.EX P0, PT, RZ, UR5, PT, P0 ;  /* 0x00000005ff007c0c */ /* 0x000fe4000bf05300 */
[----:B-12---:R-:W-:Y:S02]  /*13bd0*/  SHF.R.U32.HI R3, RZ, 0x1, R29 ;  /* 0x00000001ff037819 */ /* 0x006fe4000001161d */
[----:B------:R-:W-:-:S02]  /*13be0*/  LOP3.LUT R2, R0, 0xc0, RZ, 0xc0, !PT ;  /* 0x000000c000027812 */ /* 0x000fc400078ec0ff */
[----:B------:R-:W-:Y:S02]  /*13bf0*/  LOP3.LUT R4, R0, 0x20, RZ, 0xc0, !PT ;  /* 0x0000002000047812 */ /* 0x000fe400078ec0ff */
[----:B------:R-:W-:Y:S01]  /*13c00*/  LOP3.LUT R2, R2, 0x8, R3, 0xf8, !PT ;  /* 0x0000000802027812 */ /* 0x000fe200078ef803 */
[----:B------:R-:W-:Y:S01]  /*13c10*/  IMAD.SHL.U32 R3, R29, 0x4, RZ ;  /* 0x000000041d037824 */ /* 0x000fe200078e00ff */
[----:B------:R-:W-:Y:S02]  /*13c20*/  LEA R4, R27, R4, 0x9 ;  /* 0x000000041b047211 */ /* 0x000fe400078e48ff */
[----:B------:R-:W-:Y:S01]  /*13c30*/  LOP3.LUT R0, R0, 0x100, RZ, 0xc0, !PT ;  /* 0x0000010000007812 */ /* 0x000fe200078ec0ff */
[----:B---3-5:R-:W1:Y:S01]  /*13c40*/  @P0 LDC R23, c[0x0][0x720] ;  /* 0x0001c800ff170b82 */ /* 0x028e620000000800 */
[----:B------:R-:W-:Y:S02]  /*13c50*/  LOP3.LUT R3, R2, 0x18, R3, 0x78, !PT ;  /* 0x0000001802037812 */ /* 0x000fe400078e7803 */
[----:B------:R-:W-:-:S02]  /*13c60*/  LOP3.LUT P0, RZ, R29, 0x4, RZ, 0xc0, !PT ;  /* 0x000000041dff7812 */ /* 0x000fc4000780c0ff */
[----:B------:R-:W-:Y:S02]  /*13c70*/  IADD3 R0, R3, R4, R0 ;  /* 0x0000000403007210 */ /* 0x000fe40007ffe000 */
[----:B----4-:R-:W-:-:S04]  /*13c80*/  LOP3.LUT R20, R20, 0x7f, RZ, 0xc0, !PT ;  /* 0x0000007f14147812 */ /* 0x010fc800078ec0ff */
[----:B------:R-:W-:-:S04]  /*13c90*/  IADD3 R2, R20, 0x1f, RZ ;  /* 0x0000001f14027810 */ /* 0x000fc80007ffe0ff */
[----:B------:R-:W-:Y:S01]  /*13ca0*/  ISETP.GT.U32.AND P1, PT, R2, 0x3e, PT ;  /* 0x0000003e0200780c */ /* 0x000fe20003f24070 */
[-C--:B-1----:R-:W-:Y:S01]  /*13cb0*/  FMUL R7, R60, R23.reuse ;  /* 0x000000173c077220 */ /* 0x082fe20000400000 */
[-C--:B------:R-:W-:Y:S01]  /*13cc0*/  FMUL R8, R62, R23.reuse ;  /* 0x000000173e087220 */ /* 0x080fe20000400000 */
[-C--:B------:R-:W-:Y:S01]  /*13cd0*/  FMUL R22, R22, R23.reuse ;  /* 0x0000001716167220 */ /* 0x080fe20000400000 */
[-C--:B------:R-:W-:Y:S01]  /*13ce0*/  FMUL R3, R24, R23.reuse ;  /* 0x0000001718037220 */ /* 0x080fe20000400000 */
[-C--:B------:R-:W-:Y:S01]  /*13cf0*/  FMUL R5, R56, R23.reuse ;  /* 0x0000001738057220 */ /* 0x080fe20000400000 */
[----:B------:R-:W-:Y:S01]  /*13d00*/  FMUL R2, R58, R23 ;  /* 0x000000173a027220 */ /* 0x000fe20000400000 */
[----:B------:R-:W-:Y:S01]  /*13d10*/  F2FP.F16.F32.PACK_AB R7, R8, R7 ;  /* 0x000000070807723e */ /* 0x000fe200000000ff */
[-C--:B------:R-:W-:Y:S01]  /*13d20*/  FMUL R4, R16, R23.reuse ;  /* 0x0000001710047220 */ /* 0x080fe20000400000 */
[-C--:B------:R-:W-:Y:S01]  /*13d30*/  FMUL R17, R17, R23.reuse ;  /* 0x0000001711117220 */ /* 0x080fe20000400000 */
[-C--:B------:R-:W-:Y:S01]  /*13d40*/  FMUL R9, R64, R23.reuse ;  /* 0x0000001740097220 */ /* 0x080fe20000400000 */
[-C--:B------:R-:W-:Y:S01]  /*13d50*/  FMUL R10, R66, R23.reuse ;  /* 0x00000017420a7220 */ /* 0x080fe20000400000 */
[----:B------:R-:W-:Y:S01]  /*13d60*/  F2FP.F16.F32.PACK_AB R8, R3, R22 ;  /* 0x000000160308723e */ /* 0x000fe200000000ff */
[-C--:B------:R-:W-:Y:S01]  /*13d70*/  FMUL R6, R18, R23.reuse ;  /* 0x0000001712067220 */ /* 0x080fe20000400000 */
[-C--:B------:R-:W-:Y:S01]  /*13d80*/  FMUL R19, R19, R23.reuse ;  /* 0x0000001713137220 */ /* 0x080fe20000400000 */
[-C--:B------:R-:W-:Y:S01]  /*13d90*/  FMUL R25, R25, R23.reuse ;  /* 0x0000001719197220 */ /* 0x080fe20000400000 */
[-C--:B------:R-:W-:Y:S01]  /*13da0*/  FMUL R26, R26, R23.reuse ;  /* 0x000000171a1a7220 */ /* 0x080fe20000400000 */
[-C--:B------:R-:W-:Y:S01]  /*13db0*/  FMUL R11, R68, R23.reuse ;  /* 0x00000017440b7220 */ /* 0x080fe20000400000 */
[----:B------:R-:W-:Y:S01]  /*13dc0*/  FMUL R12, R70, R23 ;  /* 0x00000017460c7220 */ /* 0x000fe20000400000 */
[----:B------:R-:W-:Y:S01]  /*13dd0*/  F2FP.F16.F32.PACK_AB R5, R2, R5 ;  /* 0x000000050205723e */ /* 0x000fe200000000ff */
[----:B------:R-:W-:Y:S01]  /*13de0*/  IMAD R3, R0, 0x2, R65 ;  /* 0x0000000200037824 */ /* 0x000fe200078e0241 */
[----:B------:R-:W-:Y:S01]  /*13df0*/  MOV R2, 0x10 ;  /* 0x0000001000027802 */ /* 0x000fe20000000f00 */
[-C--:B------:R-:W-:Y:S01]  /*13e00*/  FMUL R233, R233, R23.reuse ;  /* 0x00000017e9e97220 */ /* 0x080fe20000400000 */
[----:B------:R-:W-:Y:S01]  /*13e10*/  F2FP.F16.F32.PACK_AB R4, R17, R4 ;  /* 0x000000041104723e */ /* 0x000fe200000000ff */
[----:B------:R-:W-:Y:S01]  /*13e20*/  FMUL R232, R232, R23 ;  /* 0x00000017e8e87220 */ /* 0x000fe20000400000 */
[----:B------:R-:W-:Y:S01]  /*13e30*/  F2FP.F16.F32.PACK_AB R9, R10, R9 ;  /* 0x000000090a09723e */ /* 0x000fe200000000ff */
        /* <DEDUP_REMOVED lines=94> */
[----:B------:R-:W-:-:S02]  /*14420*/  F2FP.F16.F32.PACK_AB R6, R19, R6 ;  /* 0x000000061306723e */ /* 0x000fc400000000ff */
[----:B------:R-:W-:Y:S02]  /*14430*/  F2FP.F16.F32.PACK_AB R10, R26, R25 ;  /* 0x000000191a0a723e */ /* 0x000fe400000000ff */
[----:B------:R-:W-:Y:S02]  /*14440*/  F2FP.F16.F32.PACK_AB R11, R12, R11 ;  /* 0x0000000b0c0b723e */ /* 0x000fe400000000ff */
[----:B------:R-:W-:Y:S02]  /*14450*/  SEL R0, R2, 0xfffffff0, !P0 ;  /* 0xfffffff002007807 */ /* 0x000fe40004000000 */
[----:B------:R-:W-:Y:S01]  /*14460*/  IADD3 R17, R3, 0x1000, RZ ;  /* 0x0000100003117810 */ /* 0x000fe20007ffe0ff */
[----:B------:R-:W-:Y:S06]  /*14470*/  @P1 BRA `(.L_x_54) ;  /* 0x0000000000041947 */ /* 0x000fec0003800000 */
[----:B------:R-:W-:-:S04]  /*14480*/  DEPBAR.LE SB0, 0x1 ;  /* 0x000080400000791a */ /* 0x000fc80000000000 */
.L_x_54:
[----:B------:R-:W-:Y:S05]  /*14490*/  WARPSYNC.ALL ;  /* 0x0000000000007948 */ /* 0x000fea0003800000 */
[----:B------:R-:W-:Y:S01]  /*144a0*/  BAR.SYNC.DEFER_BLOCKING 0x1, 0x80 ;  /* 0x0042000000007b1d */ /* 0x000fe20000010000 */
[C---:B------:R-:W-:Y:S02]  /*144b0*/  LEA R2, R0.reuse, R17, 0x1 ;  /* 0x0000001100027211 */ /* 0x040fe400078e08ff */
[----:B------:R-:W-:Y:S02]  /*144c0*/  LEA R0, R0, R3, 0x1 ;  /* 0x0000000300007211 */ /* 0x000fe400078e08ff */
[----:B------:R-:W-:Y:S01]  /*144d0*/  F2FP.F16.F32.PACK_AB R13, R13, R14 ;  /* 0x0000000e0d0d723e */ /* 0x000fe200000000ff */
[----:B------:R-:W-:Y:S01]  /*144e0*/  BSSY B0, `(.L_x_55) ;  /* 0x000001e000007945 */ /* 0x000fe20003800000 */
[----:B------:R-:W-:-:S02]  /*144f0*/  F2FP.F16.F32.PACK_AB R15, R15, R16 ;  /* 0x000000100f0f723e */ /* 0x000fc400000000ff */
[----:B------:R-:W-:Y:S02]  /*14500*/  F2FP.F16.F32.PACK_AB R17, R18, R21 ;  /* 0x000000151211723e */ /* 0x000fe400000000ff */
[----:B------:R-:W-:Y:S02]  /*14510*/  F2FP.F16.F32.PACK_AB R12, R233, R232 ;  /* 0x000000e8e90c723e */ /* 0x000fe400000000ff */
[----:B------:R-:W-:Y:S02]  /*14520*/  F2FP.F16.F32.PACK_AB R14, R237, R236 ;  /* 0x000000eced0e723e */ /* 0x000fe400000000ff */
[----:B------:R-:W-:Y:S02]  /*14530*/  F2FP.F16.F32.PACK_AB R16, R241, R240 ;  /* 0x000000f0f110723e */ /* 0x000fe400000000ff */
[----:B------:R-:W-:Y:S02]  /*14540*/  F2FP.F16.F32.PACK_AB R18, R245, R244 ;  /* 0x000000f4f512723e */ /* 0x000fe400000000ff */
[----:B------:R-:W-:Y:S01]  /*14550*/  F2FP.F16.F32.PACK_AB R19, R20, R27 ;  /* 0x0000001b1413723e */ /* 0x000fe200000000ff */
[----:B------:R1:W-:Y:S04]  /*14560*/  STSM.16.M88.4 [R3], R4 ;  /* 0x0000000403007844 */ /* 0x0003e80000000200 */
[----:B------:R1:W-:Y:S01]  /*14570*/  STSM.16.M88.4 [R0], R8 ;  /* 0x0000000800007844 */ /* 0x0003e20000000200 */
[----:B------:R-:W-:Y:S01]  /*14580*/  @!PT LDS RZ, [RZ] ;  /* 0x00000000fffff984 */ /* 0x000fe20000000800 */
[----:B------:R-:W-:Y:S01]  /*14590*/  @!PT LDS RZ, [RZ] ;  /* 0x00000000fffff984 */ /* 0x000fe20000000800 */
[----:B------:R-:W-:Y:S01]  /*145a0*/  @!PT LDS RZ, [RZ] ;  /* 0x00000000fffff984 */ /* 0x000fe20000000800 */
[----:B------:R-:W-:Y:S01]  /*145b0*/  @!PT LDS RZ, [RZ] ;  /* 0x00000000fffff984 */ /* 0x000fe20000000800 */
[----:B------:R2:W-:Y:S06]  /*145c0*/  MEMBAR.ALL.CTA ;  /* 0x0000000000007992 */ /* 0x0005ec0000008000 */
[----:B--2---:R-:W2:Y:S02]  /*145d0*/  FENCE.VIEW.ASYNC.S ;  /* 0x00000000000073c6 */ /* 0x004ea40000000000 */
[----:B--2---:R-:W-:Y:S06]  /*145e0*/  BAR.SYNC.DEFER_BLOCKING 0x1, 0x80 ;  /* 0x0042000000007b1d */ /* 0x004fec0000010000 */
[----:B------:R-:W-:Y:S05]  /*145f0*/  @P1 BRA `(.L_x_56) ;  /* 0x0000000000301947 */ /* 0x000fea0003800000 */
[----:B------:R-:W2:Y:S01]  /*14600*/  S2UR UR10, SR_CTAID.X ;  /* 0x00000000000a79c3 */ /* 0x000ea20000002500 */
[----:B------:R-:W-:Y:S01]  /*14610*/  ULDC.64 UR4, c[0x0][0x198] ;  /* 0x0000660000047ab9 */ /* 0x000fe20000000a00 */
[----:B------:R-:W-:Y:S01]  /*14620*/  R2UR UR8, R65 ;  /* 0x00000000410872ca */ /* 0x000fe200000e0000 */
[----:B------:R-:W-:Y:S01]  /*14630*/  UIADD3 UR4, UP0, UR4, 0x670, URZ ;  /* 0x0000067004047890 */ /* 0x000fe2000ff1e03f */
[----:B------:R-:W-:Y:S01]  /*14640*/  UMOV UR9, URZ ;  /* 0x0000003f00097c82 */ /* 0x000fe20008000000 */
[----:B------:R-:W-:Y:S02]  /*14650*/  UMOV UR11, UR44 ;  /* 0x0000002c000b7c82 */ /* 0x000fe40008000000 */
[----:B------:R-:W-:Y:S01]  /*14660*/  UIADD3.X UR5, URZ, UR5, URZ, UP0, !UPT ;  /* 0x000000053f057290 */ /* 0x000fe200087fe43f */
[----:B------:R-:W-:Y:S01]  /*14670*/  UMOV UR12, UR45 ;  /* 0x0000002d000c7c82 */ /* 0x000fe20008000000 */
[----:B--2---:R-:W-:-:S09]  /*14680*/  USHF.L.U32 UR10, UR10, 0x6, URZ ;  /* 0x000000060a0a7899 */ /* 0x004fd2000800063f */
[----:B------:R2:W-:Y:S01]  /*14690*/  UTMASTG.4D [UR8], [UR4] ;  /* 0x00000008040073b5 */ /* 0x0005e20008018000 */
[----:B------:R0:W-:Y:S01]  /*146a0*/  UTMACMDFLUSH ;  /* 0x00000000000079b7 */ /* 0x0001e20000000000 */
[----:B--2---:R-:W-:-:S04]  /*146b0*/  DEPBAR.LE SB0, 0x1 ;  /* 0x000080400000791a */ /* 0x004fc80000000000 */
.L_x_56:
[----:B------:R-:W-:Y:S05]  /*146c0*/  BSYNC B0 ;  /* 0x0000000000007941 */ /* 0x000fea0003800000 */
.L_x_55:
[----:B------:R-:W-:Y:S01]  /*146d0*/  BAR.SYNC.DEFER_BLOCKING 0x1, 0x80 ;  /* 0x0042000000007b1d */ /* 0x000fe20000010000 */
[----:B-1----:R-:W-:Y:S02]  /*146e0*/  F2FP.F16.F32.PACK_AB R4, R217, R216 ;  /* 0x000000d8d904723e */ /* 0x002fe400000000ff */
[----:B------:R-:W-:Y:S02]  /*146f0*/  F2FP.F16.F32.PACK_AB R5, R24, R29 ;  /* 0x0000001d1805723e */ /* 0x000fe400000000ff */
[----:B------:R-:W-:Y:S01]  /*14700*/  F2FP.F16.F32.PACK_AB R6, R221, R220 ;  /* 0x000000dcdd06723e */ /* 0x000fe200000000ff */
[----:B------:R-:W-:Y:S01]  /*14710*/  BSSY B0, `(.L_x_57) ;  /* 0x000001d000007945 */ /* 0x000fe20003800000 */
[----:B------:R-:W-:Y:S02]  /*14720*/  F2FP.F16.F32.PACK_AB R7, R31, R56 ;  /* 0x000000381f07723e */ /* 0x000fe400000000ff */
[----:B------:R-:W-:Y:S02]  /*14730*/  F2FP.F16.F32.PACK_AB R8, R225, R224 ;  /* 0x000000e0e108723e */ /* 0x000fe400000000ff */
[----:B------:R-:W-:-:S02]  /*14740*/  F2FP.F16.F32.PACK_AB R9, R33, R58 ;  /* 0x0000003a2109723e */ /* 0x000fc400000000ff */
[----:B------:R-:W-:Y:S02]  /*14750*/  F2FP.F16.F32.PACK_AB R10, R229, R228 ;  /* 0x000000e4e50a723e */ /* 0x000fe400000000ff */
[----:B------:R-:W-:Y:S01]  /*14760*/  F2FP.F16.F32.PACK_AB R11, R35, R230 ;  /* 0x000000e6230b723e */ /* 0x000fe200000000ff */
[----:B------:R1:W-:Y:S04]  /*14770*/  STSM.16.M88.4 [R3+0x1000], R12 ;  /* 0x0010000c03007844 */ /* 0x0003e80000000200 */
[----:B------:R1:W-:Y:S01]  /*14780*/  STSM.16.M88.4 [R0+0x1000], R16 ;  /* 0x0010001000007844 */ /* 0x0003e20000000200 */
        /* <DEDUP_REMOVED lines=9> */
[----:B------:R-:W-:Y:S01]  /*14820*/  R2UR UR8, R65 ;  /* 0x00000000410872ca */ /* 0x000fe200000e0000 */
[----:B------:R-:W-:Y:S01]  /*14830*/  ULDC.64 UR4, c[0x0][0x198] ;  /* 0x0000660000047ab9 */ /* 0x000fe20000000a00 */
[----:B------:R-:W-:Y:S01]  /*14840*/  UMOV UR9, 0x20 ;  /* 0x0000002000097882 */ /* 0x000fe20000000000 */
[----:B------:R-:W-:Y:S01]  /*14850*/  UIADD3 UR4, UP0, UR4, 0x670, URZ ;  /* 0x0000067004047890 */ /* 0x000fe2000ff1e03f */
[----:B------:R-:W-:Y:S01]  /*14860*/  UMOV UR11, UR44 ;  /* 0x0000002c000b7c82 */ /* 0x000fe20008000000 */
[----:B------:R-:W-:Y:S02]  /*14870*/  UMOV UR12, UR45 ;  /* 0x0000002d000c7c82 */ /* 0x000fe40008000000 */
[----:B------:R-:W-:-:S06]  /*14880*/  UIADD3.X UR5, URZ, UR5, URZ, UP0, !UPT ;  /* 0x000000053f057290 */ /* 0x000fcc00087fe43f */
[----:B------:R-:W-:Y:S02]  /*14890*/  UIADD3 UR8, UR8, 0x1000, URZ ;  /* 0x0000100008087890 */ /* 0x000fe4000fffe03f */
[----:B--2---:R-:W-:-:S09]  /*148a0*/  USHF.L.U32 UR10, UR10, 0x6, URZ ;  /* 0x000000060a0a7899 */ /* 0x004fd2000800063f */
[----:B------:R2:W-:Y:S01]  /*148b0*/  UTMASTG.4D [UR8], [UR4] ;  /* 0x00000008040073b5 */ /* 0x0005e20008018000 */
[----:B------:R0:W-:Y:S01]  /*148c0*/  UTMACMDFLUSH ;  /* 0x00000000000079b7 */ /* 0x0001e20000000000 */
[----:B--2---:R-:W-:-:S04]  /*148d0*/  DEPBAR.LE SB0, 0x1 ;  /* 0x000080400000791a */ /* 0x004fc80000000000 */
.L_x_58:
[----:B------:R-:W-:Y:S05]  /*148e0*/  BSYNC B0 ;  /* 0x0000000000007941 */ /* 0x000fea0003800000 */
.L_x_57:
[----:B------:R-:W-:Y:S01]  /*148f0*/  BAR.SYNC.DEFER_BLOCKING 0x1, 0x80 ;  /* 0x0042000000007b1d */ /* 0x000fe20000010000 */
[----:B------:R-:W-:Y:S02]  /*14900*/  F2FP.F16.F32.PACK_AB R208, R209, R208 ;  /* 0x000000d0d1d0723e */ /* 0x000fe400000000ff */
[----:B-1----:R-:W-:Y:S02]  /*14910*/  F2FP.F16.F32.PACK_AB R12, R201, R200 ;  /* 0x000000c8c90c723e */ /* 0x002fe400000000ff */
[----:B------:R-:W-:Y:S01]  /*14920*/  F2FP.F16.F32.PACK_AB R13, R54, R37 ;  /* 0x00000025360d723e */ /* 0x000fe200000000ff */
[----:B------:R-:W-:Y:S01]  /*14930*/  BSSY B0, `(.L_x_59) ;  /* 0x000001c000007945 */ /* 0x000fe20003800000 */
[----:B------:R-:W-:Y:S02]  /*14940*/  F2FP.F16.F32.PACK_AB R14, R205, R204 ;  /* 0x000000cccd0e723e */ /* 0x000fe400000000ff */
[----:B------:R-:W-:Y:S02]  /*14950*/  F2FP.F16.F32.PACK_AB R15, R52, R39 ;  /* 0x00000027340f723e */ /* 0x000fe400000000ff */
[----:B------:R-:W-:-:S02]  /*14960*/  F2FP.F16.F32.PACK_AB R209, R50, R41 ;  /* 0x0000002932d1723e */ /* 0x000fc400000000ff */
        /* <DEDUP_REMOVED lines=16> */
[----:B------:R-:W-:Y:S01]  /*14a70*/  UMOV UR9, 0x40 ;  /* 0x0000004000097882 */ /* 0x000fe20000000000 */
[----:B------:R-:W-:Y:S02]  /*14a80*/  UMOV UR11, UR44 ;  /* 0x0000002c000b7c82 */ /* 0x000fe40008000000 */
[----:B------:R-:W-:Y:S01]  /*14a90*/  UIADD3.X UR5, URZ, UR5, URZ, UP0, !UPT ;  /* 0x000000053f057290 */ /* 0x000fe200087fe43f */
[----:B------:R-:W-:Y:S01]  /*14aa0*/  UMOV UR12, UR45 ;  /* 0x0000002d000c7c82 */ /* 0x000fe20008000000 */
[----:B--2---:R-:W-:-:S09]  /*14ab0*/  USHF.L.U32 UR10, UR10, 0x6, URZ ;  /* 0x000000060a0a7899 */ /* 0x004fd2000800063f */
[----:B------:R2:W-:Y:S01]  /*14ac0*/  UTMASTG.4D [UR8], [UR4] ;  /* 0x00000008040073b5 */ /* 0x0005e20008018000 */
[----:B------:R0:W-:Y:S01]  /*14ad0*/  UTMACMDFLUSH ;  /* 0x00000000000079b7 */ /* 0x0001e20000000000 */
[----:B--2---:R-:W-:-:S04]  /*14ae0*/  DEPBAR.LE SB0, 0x1 ;  /* 0x000080400000791a */ /* 0x004fc80000000000 */
.L_x_60:
[----:B------:R-:W-:Y:S05]  /*14af0*/  BSYNC B0 ;  /* 0x0000000000007941 */ /* 0x000fea0003800000 */
.L_x_59:
[----:B------:R-:W-:Y:S01]  /*14b00*/  BAR.SYNC.DEFER_BLOCKING 0x1, 0x80 ;  /* 0x0042000000007b1d */ /* 0x000fe20000010000 */
[----:B------:R-:W-:Y:S02]  /*14b10*/  F2FP.F16.F32.PACK_AB R184, R185, R184 ;  /* 0x000000b8b9b8723e */ /* 0x000fe400000000ff */
        /* <DEDUP_REMOVED lines=9> */
[----:B------:R2:W-:Y:S01]  /*14bb0*/  STSM.16.M88.4 [R2], R208 ;  /* 0x000000d002007844 */ /* 0x0005e20000000200 */
[----:B------:R-:W-:Y:S01]  /*14bc0*/  @!PT LDS RZ, [RZ] ;  /* 0x00000000fffff984 */ /* 0x000fe20000000800 */
[----:B------:R-:W-:Y:S01]  /*14bd0*/  @!PT LDS RZ, [RZ] ;  /* 0x00000000fffff984 */ /* 0x000fe20000000800 */
[----:B------:R-:W-:Y:S01]  /*14be0*/  @!PT LDS RZ, [RZ] ;  /* 0x00000000fffff984 */ /* 0x000fe20000000800 */
[----:B------:R-:W-:Y:S01]  /*14bf0*/  @!PT LDS RZ, [RZ] ;  /* 0x00000000fffff984 */ /* 0x000fe20000000800 */
[----:B------:R3:W-:Y:S06]  /*14c00*/  MEMBAR.ALL.CTA ;  /* 0x0000000000007992 */ /* 0x0007ec0000008000 */
[----:B---3--:R-:W3:Y:S02]  /*14c10*/  FENCE.VIEW.ASYNC.S ;  /* 0x00000000000073c6 */ /* 0x008ee40000000000 */
[----:B---3--:R-:W-:Y:S06]  /*14c20*/  BAR.SYNC.DEFER_BLOCKING 0x1, 0x80 ;  /* 0x0042000000007b1d */ /* 0x008fec0000010000 */
[----:B------:R-:W-:Y:S05]  /*14c30*/  @P1 BRA `(.L_x_62) ;  /* 0x0000000000341947 */ /* 0x000fea0003800000 */
[----:B------:R-:W3:Y:S01]  /*14c40*/  S2UR UR10, SR_CTAID.X ;  /* 0x00000000000a79c3 */ /* 0x000ee20000002500 */
        /* <DEDUP_REMOVED lines=8> */
[----:B---3--:R-:W-:-:S09]  /*14cd0*/  USHF.L.U32 UR10, UR10, 0x6, URZ ;  /* 0x000000060a0a7899 */ /* 0x008fd2000800063f */
[----:B------:R3:W-:Y:S01]  /*14ce0*/  UTMASTG.4D [UR8], [UR4] ;  /* 0x00000008040073b5 */ /* 0x0007e20008018000 */
[----:B------:R0:W-:Y:S01]  /*14cf0*/  UTMACMDFLUSH ;  /* 0x00000000000079b7 */ /* 0x0001e20000000000 */
[----:B---3--:R-:W-:-:S04]  /*14d00*/  DEPBAR.LE SB0, 0x1 ;  /* 0x000080400000791a */ /* 0x008fc80000000000 */
.L_x_62:
[----:B------:R-:W-:Y:S05]  /*14d10*/  BSYNC B0 ;  /* 0x0000000000007941 */ /* 0x000fea0003800000 */
.L_x_61:
        /* <DEDUP_REMOVED lines=17> */
[----:B----4-:R-:W4:Y:S02]  /*14e30*/  FENCE.VIEW.ASYNC.S ;  /* 0x00000000000073c6 */ /* 0x010f240000000000 */
[----:B----4-:R-:W-:Y:S06]  /*14e40*/  BAR.SYNC.DEFER_BLOCKING 0x1, 0x80 ;  /* 0x0042000000007b1d */ /* 0x010fec0000010000 */
[----:B------:R-:W-:Y:S05]  /*14e50*/  @P1 BRA `(.L_x_64) ;  /* 0x0000000000301947 */ /* 0x000fea0003800000 */
[----:B------:R-:W4:Y:S01]  /*14e60*/  S2UR UR10, SR_CTAID.X ;  /* 0x00000000000a79c3 */ /* 0x000f220000002500 */
[----:B------:R-:W-:Y:S01]  /*14e70*/  ULDC.64 UR4, c[0x0][0x198] ;  /* 0x0000660000047ab9 */ /* 0x000fe20000000a00 */
[----:B------:R-:W-:Y:S01]  /*14e80*/  R2UR UR8, R65 ;  /* 0x00000000410872ca */ /* 0x000fe200000e0000 */
[----:B------:R-:W-:Y:S01]  /*14e90*/  UIADD3 UR4, UP0, UR4, 0x670, URZ ;  /* 0x0000067004047890 */ /* 0x000fe2000ff1e03f */
[----:B------:R-:W-:Y:S01]  /*14ea0*/  UMOV UR9, 0x80 ;  /* 0x0000008000097882 */ /* 0x000fe20000000000 */
[----:B------:R-:W-:Y:S02]  /*14eb0*/  UMOV UR11, UR44 ;  /* 0x0000002c000b7c82 */ /* 0x000fe40008000000 */
[----:B------:R-:W-:Y:S01]  /*14ec0*/  UIADD3.X UR5, URZ, UR5, URZ, UP0, !UPT ;  /* 0x000000053f057290 */ /* 0x000fe200087fe43f */
[----:B------:R-:W-:Y:S01]  /*14ed0*/  UMOV UR12, UR45 ;  /* 0x0000002d000c7c82 */ /* 0x000fe20008000000 */
[----:B----4-:R-:W-:-:S09]  /*14ee0*/  USHF.L.U32 UR10, UR10, 0x6, URZ ;  /* 0x000000060a0a7899 */ /* 0x010fd2000800063f */
[----:B------:R4:W-:Y:S01]  /*14ef0*/  UTMASTG.4D [UR8], [UR4] ;  /* 0x00000008040073b5 */ /* 0x0009e20008018000 */
[----:B------:R0:W-:Y:S01]  /*14f00*/  UTMACMDFLUSH ;  /* 0x00000000000079b7 */ /* 0x0001e20000000000 */
[----:B----4-:R-:W-:-:S04]  /*14f10*/  DEPBAR.LE SB0, 0x1 ;  /* 0x000080400000791a */ /* 0x010fc80000000000 */
.L_x_64:
[----:B------:R-:W-:Y:S05]  /*14f20*/  BSYNC B0 ;  /* 0x0000000000007941 */ /* 0x000fea0003800000 */
.L_x_63:
        /* <DEDUP_REMOVED lines=17> */
[----:B-----5:R-:W5:Y:S02]  /*15040*/  FENCE.VIEW.ASYNC.S ;  /* 0x00000000000073c6 */ /* 0x020f640000000000 */
[----:B-----5:R-:W-:Y:S06]  /*15050*/  BAR.SYNC.DEFER_BLOCKING 0x1, 0x80 ;  /* 0x0042000000007b1d */ /* 0x020fec0000010000 */
[----:B------:R-:W-:Y:S05]  /*15060*/  @P1 BRA `(.L_x_66) ;  /* 0x0000000000341947 */ /* 0x000fea0003800000 */
[----:B------:R-:W5:Y:S01]  /*15070*/  S2UR UR10, SR_CTAID.X ;  /* 0x00000000000a79c3 */ /* 0x000f620000002500 */
        /* <DEDUP_REMOVED lines=8> */
[----:B-----5:R-:W-:-:S09]  /*15100*/  USHF.L.U32 UR10, UR10, 0x6, URZ ;  /* 0x000000060a0a7899 */ /* 0x020fd2000800063f */
[----:B------:R1:W-:Y:S01]  /*15110*/  UTMASTG.4D [UR8], [UR4] ;  /* 0x00000008040073b5 */ /* 0x0003e20008018000 */
[----:B------:R0:W-:Y:S01]  /*15120*/  UTMACMDFLUSH ;  /* 0x00000000000079b7 */ /* 0x0001e20000000000 */
[----:B-1----:R-:W-:-:S04]  /*15130*/  DEPBAR.LE SB0, 0x1 ;  /* 0x000080400000791a */ /* 0x002fc80000000000 */
.L_x_66:
[----:B------:R-:W-:Y:S05]  /*15140*/  BSYNC B0 ;  /* 0x0000000000007941 */ /* 0x000fea0003800000 */
.L_x_65:
[----:B------:R-:W-:Y:S06]  /*15150*/  BAR.SYNC.DEFER_BLOCKING 0x1, 0x80 ;  /* 0x0042000000007b1d */ /* 0x000fec0000010000 */
[----:B------:R-:W-:Y:S01]  /*15160*/  BSSY B0, `(.L_x_67) ;  /* 0x0000016000007945 */ /* 0x000fe20003800000 */
[----:B------:R1:W-:Y:S04]  /*15170*/  STSM.16.M88.4 [R3], R60 ;  /* 0x0000003c03007844 */ /* 0x0003e80000000200 */
        /* <DEDUP_REMOVED lines=10> */
[----:B------:R-:W-:Y:S01]  /*15220*/  ULDC.64 UR4, c[0x0][0x198] ;  /* 0x0000660000047ab9 */ /* 0x000fe20000000a00 */
[----:B------:R-:W-:Y:S01]  /*15230*/  R2UR UR8, R65 ;  /* 0x00000000410872ca */ /* 0x000fe200000e0000 */
[----:B------:R-:W-:Y:S01]  /*15240*/  UIADD3 UR4, UP0, UR4, 0x670, URZ ;  /* 0x0000067004047890 */ /* 0x000fe2000ff1e03f */
[----:B------:R-:W-:Y:S01]  /*15250*/  UMOV UR9, 0xc0 ;  /* 0x000000c000097882 */ /* 0x000fe20000000000 */
[----:B------:R-:W-:Y:S02]  /*15260*/  UMOV UR11, UR44 ;  /* 0x0000002c000b7c82 */ /* 0x000fe40008000000 */
[----:B------:R-:W-:Y:S01]  /*15270*/  UIADD3.X UR5, URZ, UR5, URZ, UP0, !UPT ;  /* 0x000000053f057290 */ /* 0x000fe200087fe43f */
[----:B------:R-:W-:Y:S01]  /*15280*/  UMOV UR12, UR45 ;  /* 0x0000002d000c7c82 */ /* 0x000fe20008000000 */
[----:B-----5:R-:W-:-:S09]  /*15290*/  USHF.L.U32 UR10, UR10, 0x6, URZ ;  /* 0x000000060a0a7899 */ /* 0x020fd2000800063f */
[----:B------:R1:W-:Y:S02]  /*152a0*/  UTMASTG.4D [UR8], [UR4] ;  /* 0x00000008040073b5 */ /* 0x0003e40008018000 */
[----:B-1----:R0:W-:Y:S02]  /*152b0*/  UTMACMDFLUSH ;  /* 0x00000000000079b7 */ /* 0x0021e40000000000 */
.L_x_68:
[----:B------:R-:W-:Y:S05]  /*152c0*/  BSYNC B0 ;  /* 0x0000000000007941 */ /* 0x000fea0003800000 */
.L_x_67:
[----:B------:R-:W-:-:S04]  /*152d0*/  DEPBAR.LE SB0, 0x0 ;  /* 0x000080000000791a */ /* 0x000fc80000000000 */
[----:B------:R-:W-:Y:S05]  /*152e0*/  EXIT ;  /* 0x000000000000794d */ /* 0x000fea0003800000 */
.L_x_7:
[----:B-1----:R1:W2:Y:S02]  /*152f0*/  SYNCS.PHASECHK.TRANS64.TRYWAIT P2, [R3+URZ+0x77048], R0 ;  /* 0x07704800030075a7 */ /* 0x0022a4000804017f */
[----:B--2---:R-:W-:Y:S05]  /*15300*/  @!P2 NANOSLEEP.SYNCS 0x989680 ;  /* 0x009896800000a95d */ /* 0x004fea0003900000 */
[----:B------:R-:W2:Y:S02]  /*15310*/  @!P2 SYNCS.PHASECHK.TRANS64 P2, [R3+URZ+0x77048], R0 ;  /* 0x077048000300a5a7 */ /* 0x000ea4000804007f */
[----:B--2---:R-:W-:Y:S05]  /*15320*/  @!P2 BRA `(.L_x_7) ;  /* 0xfffffffc00f0a947 */ /* 0x004fea000383ffff */
[----:B------:R-:W-:Y:S05]  /*15330*/  BRA `(.L_x_69) ;  /* 0xfffffeb000ec7947 */ /* 0x000fea000383ffff */
.L_x_12:
[----:B-1----:R1:W2:Y:S02]  /*15340*/  SYNCS.PHASECHK.TRANS64.TRYWAIT P1, [R3+URZ+0x77020], R0 ;  /* 0x07702000030075a7 */ /* 0x0022a4000802017f */
[----:B--2---:R-:W-:Y:S05]  /*15350*/  @!P1 NANOSLEEP.SYNCS 0x989680 ;  /* 0x009896800000995d */ /* 0x004fea0003900000 */
[----:B------:R-:W2:Y:S02]  /*15360*/  @!P1 SYNCS.PHASECHK.TRANS64 P1, [R3+URZ+0x77020], R0 ;  /* 0x07702000030095a7 */ /* 0x000ea4000802007f */
[----:B--2---:R-:W-:Y:S05]  /*15370*/  @!P1 BRA `(.L_x_12) ;  /* 0xfffffffc00f09947 */ /* 0x004fea000383ffff */
[----:B------:R-:W-:Y:S05]  /*15380*/  BRA `(.L_x_70) ;  /* 0xfffffeb800247947 */ /* 0x000fea000383ffff */
.L_x_14:
[----:B-1----:R1:W2:Y:S02]  /*15390*/  SYNCS.PHASECHK.TRANS64.TRYWAIT P1, [R2+URZ+0x77020], R3 ;  /* 0x07702003020075a7 */ /* 0x0022a4000802017f */
[----:B--2---:R-:W-:Y:S05]  /*153a0*/  @!P1 NANOSLEEP.SYNCS 0x989680 ;  /* 0x009896800000995d */ /* 0x004fea0003900000 */
[----:B------:R-:W2:Y:S02]  /*153b0*/  @!P1 SYNCS.PHASECHK.TRANS64 P1, [R2+URZ+0x77020], R3 ;  /* 0x07702003020095a7 */ /* 0x000ea4000802007f */
[----:B--2---:R-:W-:Y:S05]  /*153c0*/  @!P1 BRA `(.L_x_14) ;  /* 0xfffffffc00f09947 */ /* 0x004fea000383ffff */
[----:B------:R-:W-:Y:S05]  /*153d0*/  BRA `(.L_x_71) ;  /* 0xfffffeb800f47947 */ /* 0x000fea000383ffff */
.L_x_17:
[----:B-1----:R1:W2:Y:S02]  /*153e0*/  SYNCS.PHASECHK.TRANS64.TRYWAIT P1, [R2+URZ+0x77020], R5 ;  /* 0x07702005020075a7 */ /* 0x0022a4000802017f */
[----:B--2---:R-:W-:Y:S05]  /*153f0*/  @!P1 NANOSLEEP.SYNCS 0x989680 ;  /* 0x009896800000995d */ /* 0x004fea0003900000 */
[----:B------:R-:W2:Y:S02]  /*15400*/  @!P1 SYNCS.PHASECHK.TRANS64 P1, [R2+URZ+0x77020], R5 ;  /* 0x07702005020095a7 */ /* 0x000ea4000802007f */
[----:B--2---:R-:W-:Y:S05]  /*15410*/  @!P1 BRA `(.L_x_17) ;  /* 0xfffffffc00f09947 */ /* 0x004fea000383ffff */
[----:B------:R-:W-:Y:S05]  /*15420*/  BRA `(.L_x_72) ;  /* 0xfffffec000087947 */ /* 0x000fea000383ffff */
.L_x_19:
[----:B-1----:R1:W2:Y:S02]  /*15430*/  SYNCS.PHASECHK.TRANS64.TRYWAIT P1, [R5+URZ+0x77020], R2 ;  /* 0x07702002050075a7 */ /* 0x0022a4000802017f */
[----:B--2---:R-:W-:Y:S05]  /*15440*/  @!P1 NANOSLEEP.SYNCS 0x989680 ;  /* 0x009896800000995d */ /* 0x004fea0003900000 */
[----:B------:R-:W2:Y:S02]  /*15450*/  @!P1 SYNCS.PHASECHK.TRANS64 P1, [R5+URZ+0x77020], R2 ;  /* 0x07702002050095a7 */ /* 0x000ea4000802007f */
[----:B--2---:R-:W-:Y:S05]  /*15460*/  @!P1 BRA `(.L_x_19) ;  /* 0xfffffffc00f09947 */ /* 0x004fea000383ffff */
[----:B------:R-:W-:Y:S05]  /*15470*/  BRA `(.L_x_73) ;  /* 0xfffffec400087947 */ /* 0x000fea000383ffff */
.L_x_21:
[----:B-1----:R-:W1:Y:S01]  /*15480*/  S2R R3, SR_CgaCtaId ;  /* 0x0000000000037919 */ /* 0x002e620000008800 */
[----:B------:R-:W-:-:S04]  /*15490*/  MOV R2, 0x400 ;  /* 0x0000040000027802 */ /* 0x000fc80000000f00 */
[----:B-1----:R-:W-:-:S04]  /*154a0*/  LEA R2, R3, R2, 0x18 ;  /* 0x0000000203027211 */ /* 0x002fc800078ec0ff */
[----:B------:R1:W2:Y:S03]  /*154b0*/  SYNCS.PHASECHK.TRANS64.TRYWAIT P1, [R2+URZ+0x77040], R5 ;  /* 0x07704005020075a7 */ /* 0x0002a6000802017f */
[----:B--2---:R-:W-:Y:S05]  /*154c0*/  @!P1 NANOSLEEP.SYNCS 0x989680 ;  /* 0x009896800000995d */ /* 0x004fea0003900000 */
[----:B------:R-:W2:Y:S02]  /*154d0*/  @!P1 SYNCS.PHASECHK.TRANS64 P1, [R2+URZ+0x77040], R5 ;  /* 0x07704005020095a7 */ /* 0x000ea4000802007f */
[----:B--2---:R-:W-:Y:S05]  /*154e0*/  @!P1 BRA `(.L_x_21) ;  /* 0xfffffffc00e49947 */ /* 0x004fea000383ffff */
[----:B------:R-:W-:Y:S05]  /*154f0*/  BRA `(.L_x_74) ;  /* 0xfffffec8000c7947 */ /* 0x000fea000383ffff */
.L_x_22:
        /* <DEDUP_REMOVED lines=8> */
.L_x_23:
        /* <DEDUP_REMOVED lines=8> */
.L_x_25:
[----:B-1----:R1:W2:Y:S02]  /*15600*/  SYNCS.PHASECHK.TRANS64.TRYWAIT P1, [R9+URZ+0x77000], R8 ;  /* 0x07700008090075a7 */ /* 0x0022a4000802017f */
[----:B--2---:R-:W-:Y:S05]  /*15610*/  @!P1 NANOSLEEP.SYNCS 0x989680 ;  /* 0x009896800000995d */ /* 0x004fea0003900000 */
[----:B------:R-:W2:Y:S02]  /*15620*/  @!P1 SYNCS.PHASECHK.TRANS64 P1, [R9+URZ+0x77000], R8 ;  /* 0x07700008090095a7 */ /* 0x000ea4000802007f */
[----:B--2---:R-:W-:Y:S05]  /*15630*/  @!P1 BRA `(.L_x_25) ;  /* 0xfffffffc00f09947 */ /* 0x004fea000383ffff */
[----:B------:R-:W-:Y:S05]  /*15640*/  BRA `(.L_x_77) ;  /* 0xffffff4400387947 */ /* 0x000fea000383ffff */
.L_x_28:
[----:B-1----:R1:W2:Y:S02]  /*15650*/  SYNCS.PHASECHK.TRANS64.TRYWAIT P2, [R8+URZ+0x77020], R9 ;  /* 0x07702009080075a7 */ /* 0x0022a4000804017f */
[----:B--2---:R-:W-:Y:S05]  /*15660*/  @!P2 NANOSLEEP.SYNCS 0x989680 ;  /* 0x009896800000a95d */ /* 0x004fea0003900000 */
[----:B------:R-:W2:Y:S02]  /*15670*/  @!P2 SYNCS.PHASECHK.TRANS64 P2, [R8+URZ+0x77020], R9 ;  /* 0x077020090800a5a7 */ /* 0x000ea4000804007f */
[----:B--2---:R-:W-:Y:S05]  /*15680*/  @!P2 BRA `(.L_x_28) ;  /* 0xfffffffc00f0a947 */ /* 0x004fea000383ffff */
[----:B------:R-:W-:Y:S05]  /*15690*/  BRA `(.L_x_78) ;  /* 0xffffff4c00a07947 */ /* 0x000fea000383ffff */
.L_x_31:
[----:B-1----:R1:W2:Y:S02]  /*156a0*/  SYNCS.PHASECHK.TRANS64.TRYWAIT P2, [R2+URZ+0x77000], R7 ;  /* 0x07700007020075a7 */ /* 0x0022a4000804017f */
[----:B--2---:R-:W-:Y:S05]  /*156b0*/  @!P2 NANOSLEEP.SYNCS 0x989680 ;  /* 0x009896800000a95d */ /* 0x004fea0003900000 */
[----:B------:R-:W2:Y:S02]  /*156c0*/  @!P2 SYNCS.PHASECHK.TRANS64 P2, [R2+URZ+0x77000], R7 ;  /* 0x077000070200a5a7 */ /* 0x000ea4000804007f */
[----:B--2---:R-:W-:Y:S05]  /*156d0*/  @!P2 BRA `(.L_x_31) ;  /* 0xfffffffc00f0a947 */ /* 0x004fea000383ffff */
[----:B------:R-:W-:Y:S05]  /*156e0*/  BRA `(.L_x_79) ;  /* 0xffffff5c00007947 */ /* 0x000fea000383ffff */
.L_x_35:
[----:B-1----:R1:W2:Y:S02]  /*156f0*/  SYNCS.PHASECHK.TRANS64.TRYWAIT P1, [R2+URZ+0x77020], R7 ;  /* 0x07702007020075a7 */ /* 0x0022a4000802017f */
[----:B--2---:R-:W-:Y:S05]  /*15700*/  @!P1 NANOSLEEP.SYNCS 0x989680 ;  /* 0x009896800000995d */ /* 0x004fea0003900000 */
[----:B------:R-:W2:Y:S02]  /*15710*/  @!P1 SYNCS.PHASECHK.TRANS64 P1, [R2+URZ+0x77020], R7 ;  /* 0x07702007020095a7 */ /* 0x000ea4000802007f */
[----:B--2---:R-:W-:Y:S05]  /*15720*/  @!P1 BRA `(.L_x_35) ;  /* 0xfffffffc00f09947 */ /* 0x004fea000383ffff */
[----:B------:R-:W-:Y:S05]  /*15730*/  BRA `(.L_x_80) ;  /* 0xffffffcc007c7947 */ /* 0x000fea000383ffff */
        .weak           $__internal_0_$__cuda_sm20_rcp_rn_f32_slowpath
        .type           $__internal_0_$__cuda_sm20_rcp_rn_f32_slowpath,@function
        .size           $__internal_0_$__cuda_sm20_rcp_rn_f32_slowpath,(.L_x_86 - $__internal_0_$__cuda_sm20_rcp_rn_f32_slowpath)
$__internal_0_$__cuda_sm20_rcp_rn_f32_slowpath:
[----:B------:R-:W-:Y:S01]  /*15740*/  IMAD.SHL.U32 R0, R2, 0x2, RZ ;  /* 0x0000000202007824 */ /* 0x000fe200078e00ff */
[----:B------:R-:W-:Y:S04]  /*15750*/  BSSY B2, `(.L_x_81) ;  /* 0x0000030000027945 */ /* 0x000fe80003800000 */
[----:B------:R-:W-:-:S04]  /*15760*/  SHF.R.U32.HI R11, RZ, 0x18, R0 ;  /* 0x00000018ff0b7819 */ /* 0x000fc80000011600 */
[----:B------:R-:W-:-:S13]  /*15770*/  ISETP.NE.U32.AND P0, PT, R11, RZ, PT ;  /* 0x000000ff0b00720c */ /* 0x000fda0003f05070 */
[----:B------:R-:W-:Y:S05]  /*15780*/  @P0 BRA `(.L_x_82) ;  /* 0x0000000000280947 */ /* 0x000fea0003800000 */
[----:B------:R-:W-:-:S04]  /*15790*/  SHF.L.U32 R0, R2, 0x1, RZ ;  /* 0x0000000102007819 */ /* 0x000fc800000006ff */
[----:B------:R-:W-:-:S13]  /*157a0*/  ISETP.NE.AND P0, PT, R0, RZ, PT ;  /* 0x000000ff0000720c */ /* 0x000fda0003f05270 */
[----:B------:R-:W-:Y:S01]  /*157b0*/  @P0 FFMA R9, R2, 1.84467440737095516160e+19, RZ ;  /* 0x5f80000002090823 */ /* 0x000fe200000000ff */
[----:B------:R-:W-:Y:S08]  /*157c0*/  @!P0 MUFU.RCP R3, R2 ;  /* 0x0000000200038308 */ /* 0x000ff00000001000 */
[----:B------:R-:W1:Y:S02]  /*157d0*/  @P0 MUFU.RCP R0, R9 ;  /* 0x0000000900000308 */ /* 0x000e640000001000 */
[----:B-1----:R-:W-:-:S04]  /*157e0*/  @P0 FFMA R10, R9, R0, -1 ;  /* 0xbf800000090a0423 */ /* 0x002fc80000000000 */
[----:B------:R-:W-:-:S04]  /*157f0*/  @P0 FADD.FTZ R11, -R10, -RZ ;  /* 0x800000ff0a0b0221 */ /* 0x000fc80000010100 */
[----:B------:R-:W-:-:S04]  /*15800*/  @P0 FFMA R0, R0, R11, R0 ;  /* 0x0000000b00000223 */ /* 0x000fc80000000000 */
[----:B------:R-:W-:Y:S01]  /*15810*/  @P0 FFMA R3, R0, 1.84467440737095516160e+19, RZ ;  /* 0x5f80000000030823 */ /* 0x000fe200000000ff */
[----:B------:R-:W-:Y:S06]  /*15820*/  BRA `(.L_x_83) ;  /* 0x0000000000887947 */ /* 0x000fec0003800000 */
.L_x_82:
[----:B------:R-:W-:-:S04]  /*15830*/  IADD3 R21, R11, -0xfd, RZ ;  /* 0xffffff030b157810 */ /* 0x000fc80007ffe0ff */
[----:B------:R-:W-:-:S13]  /*15840*/  ISETP.GT.U32.AND P0, PT, R21, 0x1, PT ;  /* 0x000000011500780c */ /* 0x000fda0003f04070 */
[----:B------:R-:W-:Y:S05]  /*15850*/  @P0 BRA `(.L_x_84) ;  /* 0x0000000000780947 */ /* 0x000fea0003800000 */
[----:B------:R-:W-:Y:S02]  /*15860*/  LOP3.LUT R0, R2, 0x7fffff, RZ, 0xc0, !PT ;  /* 0x007fffff02007812 */ /* 0x000fe400078ec0ff */
[----:B------:R-:W-:Y:S02]  /*15870*/  MOV R12, 0x3 ;  /* 0x00000003000c7802 */ /* 0x000fe40000000f00 */
[----:B------:R-:W-:Y:S02]  /*15880*/  LOP3.LUT R0, R0, 0x3f800000, RZ, 0xfc, !PT ;  /* 0x3f80000000007812 */ /* 0x000fe400078efcff */
[----:B------:R-:W-:Y:S02]  /*15890*/  SHF.L.U32 R12, R12, R21, RZ ;  /* 0x000000150c0c7219 */ /* 0x000fe400000006ff */
[----:B------:R-:W1:Y:S02]  /*158a0*/  MUFU.RCP R3, R0 ;  /* 0x0000000000037308 */ /* 0x000e640000001000 */
[----:B-1----:R-:W-:-:S04]  /*158b0*/  FFMA R9, R0, R3, -1 ;  /* 0xbf80000000097423 */ /* 0x002fc80000000003 */
[----:B------:R-:W-:-:S04]  /*158c0*/  FADD.FTZ R10, -R9, -RZ ;  /* 0x800000ff090a7221 */ /* 0x000fc80000010100 */
[CCC-:B------:R-:W-:Y:S01]  /*158d0*/  FFMA.RM R9, R3.reuse, R10.reuse, R3.reuse ;  /* 0x0000000a03097223 */ /* 0x1c0fe20000004003 */
[----:B------:R-:W-:-:S04]  /*158e0*/  FFMA.RP R10, R3, R10, R3 ;  /* 0x0000000a030a7223 */ /* 0x000fc80000008003 */
[C---:B------:R-:W-:Y:S02]  /*158f0*/  LOP3.LUT R3, R9.reuse, 0x7fffff, RZ, 0xc0, !PT ;  /* 0x007fffff09037812 */ /* 0x040fe400078ec0ff */
[----:B------:R-:W-:Y:S02]  /*15900*/  FSETP.NEU.FTZ.AND P0, PT, R9, R10, PT ;  /* 0x0000000a0900720b */ /* 0x000fe40003f1d000 */
[----:B------:R-:W-:Y:S02]  /*15910*/  LOP3.LUT R3, R3, 0x800000, RZ, 0xfc, !PT ;  /* 0x0080000003037812 */ /* 0x000fe400078efcff */
[----:B------:R-:W-:Y:S02]  /*15920*/  SEL R9, RZ, 0xffffffff, !P0 ;  /* 0xffffffffff097807 */ /* 0x000fe40004000000 */
[----:B------:R-:W-:-:S03]  /*15930*/  LOP3.LUT R12, R12, R3, RZ, 0xc0, !PT ;  /* 0x000000030c0c7212 */ /* 0x000fc600078ec0ff */
[----:B------:R-:W-:Y:S01]  /*15940*/  IMAD.MOV R0, RZ, RZ, -R9 ;  /* 0x000000ffff007224 */ /* 0x000fe200078e0a09 */
[----:B------:R-:W-:-:S04]  /*15950*/  SHF.R.U32.HI R12, RZ, R21, R12 ;  /* 0x00000015ff0c7219 */ /* 0x000fc8000001160c */
[----:B------:R-:W-:Y:S02]  /*15960*/  LOP3.LUT P1, RZ, R0, R21, R3, 0xf8, !PT ;  /* 0x0000001500ff7212 */ /* 0x000fe4000782f803 */
[C---:B------:R-:W-:Y:S02]  /*15970*/  LOP3.LUT P0, RZ, R12.reuse, 0x1, RZ, 0xc0, !PT ;  /* 0x000000010cff7812 */ /* 0x040fe4000780c0ff */
[----:B------:R-:W-:-:S04]  /*15980*/  LOP3.LUT P2, RZ, R12, 0x2, RZ, 0xc0, !PT ;  /* 0x000000020cff7812 */ /* 0x000fc8000784c0ff */
[----:B------:R-:W-:Y:S02]  /*15990*/  PLOP3.LUT P0, PT, P0, P1, P2, 0xe0, 0x0 ;  /* 0x000000000000781c */ /* 0x000fe40000703c20 */
[----:B------:R-:W-:Y:S02]  /*159a0*/  LOP3.LUT P1, RZ, R2, 0x7fffff, RZ, 0xc0, !PT ;  /* 0x007fffff02ff7812 */ /* 0x000fe4000782c0ff */
[----:B------:R-:W-:-:S04]  /*159b0*/  SEL R0, RZ, 0x1, !P0 ;  /* 0x00000001ff007807 */ /* 0x000fc80004000000 */
[----:B------:R-:W-:-:S04]  /*159c0*/  IADD3 R0, -R0, RZ, RZ ;  /* 0x000000ff00007210 */ /* 0x000fc80007ffe1ff */
[----:B------:R-:W-:Y:S02]  /*159d0*/  ISETP.GE.AND P0, PT, R0, RZ, PT ;  /* 0x000000ff0000720c */ /* 0x000fe40003f06270 */
[----:B------:R-:W-:-:S04]  /*159e0*/  IADD3 R0, R11, -0xfc, RZ ;  /* 0xffffff040b007810 */ /* 0x000fc80007ffe0ff */
[----:B------:R-:W-:-:S07]  /*159f0*/  SHF.R.U32.HI R3, RZ, R0, R3 ;  /* 0x00000000ff037219 */ /* 0x000fce0000011603 */
[----:B------:R-:W-:-:S05]  /*15a00*/  @!P0 IADD3 R3, R3, 0x1, RZ ;  /* 0x0000000103038810 */ /* 0x000fca0007ffe0ff */
[----:B------:R-:W-:-:S05]  /*15a10*/  @!P1 IMAD.SHL.U32 R3, R3, 0x2, RZ ;  /* 0x0000000203039824 */ /* 0x000fca00078e00ff */
[----:B------:R-:W-:Y:S01]  /*15a20*/  LOP3.LUT R3, R3, 0x80000000, R2, 0xf8, !PT ;  /* 0x8000000003037812 */ /* 0x000fe200078ef802 */
[----:B------:R-:W-:Y:S06]  /*15a30*/  BRA `(.L_x_83) ;  /* 0x0000000000047947 */ /* 0x000fec0003800000 */
.L_x_84:
[----:B------:R1:W2:Y:S02]  /*15a40*/  MUFU.RCP R3, R2 ;  /* 0x0000000200037308 */ /* 0x0002a40000001000 */
.L_x_83:
[----:B------:R-:W-:Y:S05]  /*15a50*/  BSYNC B2 ;  /* 0x0000000000027941 */ /* 0x000fea0003800000 */
.L_x_81:
[----:B--2---:R-:W-:Y:S02]  /*15a60*/  MOV R0, R3 ;  /* 0x0000000300007202 */ /* 0x004fe40000000f00 */
[----:B-1----:R-:W-:Y:S02]  /*15a70*/  MOV R2, R13 ;  /* 0x0000000d00027202 */ /* 0x002fe40000000f00 */
[----:B------:R-:W-:-:S04]  /*15a80*/  MOV R3, 0x0 ;  /* 0x0000000000037802 */ /* 0x000fc80000000f00 */
[----:B------:R-:W-:Y:S05]  /*15a90*/  RET.REL.NODEC R2 `(_ZN7cutlass13device_kernelINS_4fmha6kernel13FmhaKernelTmaINS1_10collective15FmhaMainloopTmaINS_6half_tEfN4cute5tupleIJNS7_1CILi64EEENS9_ILi256EEENS9_ILi224EEEEEENS4_13DefaultFusionEJEEENS4_15FmhaFwdEpilogueIS6_fNS8_IJSA_SC_SB_EEEEEJEEEEEvNT_6ParamsE) ;  /* 0xfffffea402587950 */ /* 0x000fea0003c3ffff */
.L_x_85:
[----:B------:R-:W-:-:S00]  /*15aa0*/  BRA `(.L_x_85) ;  /* 0xfffffffc00fc7947 */ /* 0x000fc0000383ffff */
[----:B------:R-:W-:-:S00]  /*15ab0*/  NOP ;  /* 0x0000000000007918 */ /* 0x000fc00000000000 */
        /* <DEDUP_REMOVED lines=12> */
.L_x_86:


//--------------------- .nv.global.init           --------------------------
	.section	.nv.global.init,"aw",@progbits
.nv.global.init:
	.type		$str$23,@object
	.size		$str$23,($str$24 - $str$23)
$str$23:
        /*0000*/ 	.byte	0x28, 0x61, 0x64, 0x64, 0x72, 0x65, 0x73, 0x73, 0x20, 0x26, 0x20, 0x6d, 0x61, 0x73, 0x6b, 0x29
        /*0010*/ 	.byte	0x20, 0x3d, 0x3d, 0x20, 0x30, 0x00
	.type		$str$24,@object
	.size		$str$24,(__unnamed_1 - $str$24)
$str$24:
        /*0016*/ 	.byte	0x2f, 0x74, 0x6d, 0x70, 0x2f, 0x63, 0x75, 0x74, 0x6c, 0x61, 0x73, 0x73, 0x5f, 0x73, 0x77, 0x65
        /*0026*/ 	.byte	0x65, 0x70, 0x5f, 0x73, 0x72, 0x63, 0x2f, 0x69, 0x6e, 0x63, 0x6c, 0x75, 0x64, 0x65, 0x2f, 0x63
        /*0036*/ 	.byte	0x75, 0x74, 0x65, 0x2f, 0x70, 0x6f, 0x69, 0x6e, 0x74, 0x65, 0x72, 0x5f, 0x66, 0x6c, 0x61, 0x67
        /*0046*/ 	.byte	0x67, 0x65, 0x64, 0x2e, 0x68, 0x70, 0x70, 0x00
	.type		__unnamed_1,@object
	.size		__unnamed_1,(__unnamed_2 - __unnamed_1)
__unnamed_1:
        /* <DEDUP_REMOVED lines=28> */
        /*020e*/ 	.byte	0x3e, 0x3e, 0x3e, 0x3e, 0x3e, 0x5d, 0x00
	.type		__unnamed_2,@object
	.size		__unnamed_2,(.L_1 - __unnamed_2)
__unnamed_2:
        /* <DEDUP_REMOVED lines=29> */
.L_1:


//--------------------- .nv.shared._ZN7cutlass13device_kernelINS_4fmha6kernel13FmhaKernelTmaINS1_10collective15FmhaMainloopTmaINS_6half_tEfN4cute5tupleIJNS7_1CILi64EEENS9_ILi256EEENS9_ILi224EEEEEENS4_13DefaultFusionEJEEENS4_15FmhaFwdEpilogueIS6_fNS8_IJSA_SC_SB_EEEEEJEEEEEvNT_6ParamsE --------------------------
	.section	.nv.shared._ZN7cutlass13device_kernelINS_4fmha6kernel13FmhaKernelTmaINS1_10collective15FmhaMainloopTmaINS_6half_tEfN4cute5tupleIJNS7_1CILi64EEENS9_ILi256EEENS9_ILi224EEEEEENS4_13DefaultFusionEJEEENS4_15FmhaFwdEpilogueIS6_fNS8_IJSA_SC_SB_EEEEEJEEEEEvNT_6ParamsE,"aw",@nobits
	.sectionflags	@""
	.align	16
	.zero		1024


//--------------------- .nv.shared.reserved.0     --------------------------
	.section	.nv.shared.reserved.0,"aw",@nobits
	.weak		__nv_reservedSMEM_offset_0_alias
	.size		__nv_reservedSMEM_offset_0_alias, 0, 0
	.other		__nv_reservedSMEM_offset_0_alias,@"STO_CUDA_RESERVED_SHARED STV_DEFAULT"
__nv_reservedSMEM_offset_0_alias:
	.zero		0


//--------------------- .nv.global                --------------------------
	.section	.nv.global,"aw",@nobits
.nv.global:
	.type		_ZN39_INTERNAL_c5eca859_4_k_cu_520bfb31_27944cute1_E,@object
	.size		_ZN39_INTERNAL_c5eca859_4_k_cu_520bfb31_27944cute1_E,(_ZN39_INTERNAL_c5eca859_4_k_cu_520bfb31_27944cuda3std3__45__cpo6cbeginE - _ZN39_INTERNAL_c5eca859_4_k_cu_520bfb31_27944cute1_E)
_ZN39_INTERNAL_c5eca859_4_k_cu_520bfb31_27944cute1_E:
	.zero		1
	.type		_ZN39_INTERNAL_c5eca859_4_k_cu_520bfb31_27944cuda3std3__45__cpo6cbeginE,@object
	.size		_ZN39_INTERNAL_c5eca859_4_k_cu_520bfb31_27944cuda3std3__45__cpo6cbeginE,(_ZN39_INTERNAL_c5eca859_4_k_cu_520bfb31_27944cuda3std3__48in_placeE - _ZN39_INTERNAL_c5eca859_4_k_cu_520bfb31_27944cuda3std3__45__cpo6cbeginE)
_ZN39_INTERNAL_c5eca859_4_k_cu_520bfb31_27944cuda3std3__45__cpo6cbeginE:
	.zero		1
	.type		_ZN39_INTERNAL_c5eca859_4_k_cu_520bfb31_27944cuda3std3__48in_placeE,@object
	.size		_ZN39_INTERNAL_c5eca859_4_k_cu_520bfb31_27944cuda3std3__48in_placeE,(_ZN39_INTERNAL_c5eca859_4_k_cu_520bfb31_27944cuda3std6ranges3__45__cpo9iter_moveE - _ZN39_INTERNAL_c5eca859_4_k_cu_520bfb31_27944cuda3std3__48in_placeE)
_ZN39_INTERNAL_c5eca859_4_k_cu_520bfb31_27944cuda3std3__48in_placeE:
	.zero		1
	.type		_ZN39_INTERNAL_c5eca859_4_k_cu_520bfb31_27944cuda3std6ranges3__45__cpo9iter_moveE,@object
	.size		_ZN39_INTERNAL_c5eca859_4_k_cu_520bfb31_27944cuda3std6ranges3__45__cpo9iter_moveE,(_ZN39_INTERNAL_c5eca859_4_k_cu_520bfb31_27944cuda3std3__45__cpo5beginE - _ZN39_INTERNAL_c5eca859_4_k_cu_520bfb31_27944cuda3std6ranges3__45__cpo9iter_moveE)
_ZN39_INTERNAL_c5eca859_4_k_cu_520bfb31_27944cuda3std6ranges3__45__cpo9iter_moveE:
	.zero		1
	.type		_ZN39_INTERNAL_c5eca859_4_k_cu_520bfb31_27944cuda3std3__45__cpo5beginE,@object
	.size		_ZN39_INTERNAL_c5eca859_4_k_cu_520bfb31_27944cuda3std3__45__cpo5beginE,(_ZN39_INTERNAL_c5eca859_4_k_cu_520bfb31_27944cuda3std3__441_GLOBAL__N__c5eca859_4_k_cu_520bfb31_27946ignoreE - _ZN39_INTERNAL_c5eca859_4_k_cu_520bfb31_27944cuda3std3__45__cpo5beginE)
_ZN39_INTERNAL_c5eca859_4_k_cu_520bfb31_27944cuda3std3__45__cpo5beginE:
	.zero		1
	.type		_ZN39_INTERNAL_c5eca859_4_k_cu_520bfb31_27944cuda3std3__441_GLOBAL__N__c5eca859_4_k_cu_520bfb31_27946ignoreE,@object
	.size		_ZN39_INTERNAL_c5eca859_4_k_cu_520bfb31_27944cuda3std3__441_GLOBAL__N__c5eca859_4_k_cu_520bfb31_27946ignoreE,(_ZN39_INTERNAL_c5eca859_4_k_cu_520bfb31_27944cute7productE - _ZN39_INTERNAL_c5eca859_4_k_cu_520bfb31_27944cuda3std3__441_GLOBAL__N__c5eca859_4_k_cu_520bfb31_27946ignoreE)
_ZN39_INTERNAL_c5eca859_4_k_cu_520bfb31_27944cuda3std3__441_GLOBAL__N__c5eca859_4_k_cu_520bfb31_27946ignoreE:
	.zero		1
	.type		_ZN39_INTERNAL_c5eca859_4_k_cu_520bfb31_27944cute7productE,@object
	.size		_ZN39_INTERNAL_c5eca859_4_k_cu_520bfb31_27944cute7productE,(_ZN39_INTERNAL_c5eca859_4_k_cu_520bfb31_27944cuda3std3__45__cpo3endE - _ZN39_INTERNAL_c5eca859_4_k_cu_520bfb31_27944cute7productE)
_ZN39_INTERNAL_c5eca859_4_k_cu_520bfb31_27944cute7productE:
	.zero		1
	.type		_ZN39_INTERNAL_c5eca859_4_k_cu_520bfb31_27944cuda3std3__45__cpo3endE,@object
	.size		_ZN39_INTERNAL_c5eca859_4_k_cu_520bfb31_27944cuda3std3__45__cpo3endE,(_ZN39_INTERNAL_c5eca859_4_k_cu_520bfb31_27944cuda3std3__419piecewise_constructE - _ZN39_INTERNAL_c5eca859_4_k_cu_520bfb31_27944cuda3std3__45__cpo3endE)
_ZN39_INTERNAL_c5eca859_4_k_cu_520bfb31_27944cuda3std3__45__cpo3endE:
	.zero		1
	.type		_ZN39_INTERNAL_c5eca859_4_k_cu_520bfb31_27944cuda3std3__419piecewise_constructE,@object
	.size		_ZN39_INTERNAL_c5eca859_4_k_cu_520bfb31_27944cuda3std3__419piecewise_constructE,(_ZN39_INTERNAL_c5eca859_4_k_cu_520bfb31_27944cuda3std3__45__cpo4cendE - _ZN39_INTERNAL_c5eca859_4_k_cu_520bfb31_27944cuda3std3__419piecewise_constructE)
_ZN39_INTERNAL_c5eca859_4_k_cu_520bfb31_27944cuda3std3__419piecewise_constructE:
	.zero		1
	.type		_ZN39_INTERNAL_c5eca859_4_k_cu_520bfb31_27944cuda3std3__45__cpo4cendE,@object
	.size		_ZN39_INTERNAL_c5eca859_4_k_cu_520bfb31_27944cuda3std3__45__cpo4cendE,(_ZN39_INTERNAL_c5eca859_4_k_cu_520bfb31_27944cuda3std6ranges3__45__cpo4swapE - _ZN39_INTERNAL_c5eca859_4_k_cu_520bfb31_27944cuda3std3__45__cpo4cendE)
_ZN39_INTERNAL_c5eca859_4_k_cu_520bfb31_27944cuda3std3__45__cpo4cendE:
	.zero		1
	.type		_ZN39_INTERNAL_c5eca859_4_k_cu_520bfb31_27944cuda3std6ranges3__45__cpo4swapE,@object
	.size		_ZN39_INTERNAL_c5eca859_4_k_cu_520bfb31_27944cuda3std6ranges3__45__cpo4swapE,(.L_9 - _ZN39_INTERNAL_c5eca859_4_k_cu_520bfb31_27944cuda3std6ranges3__45__cpo4swapE)
_ZN39_INTERNAL_c5eca859_4_k_cu_520bfb31_27944cuda3std6ranges3__45__cpo4swapE:
	.zero		1
.L_9:


//--------------------- .nv.constant0._ZN7cutlass13device_kernelINS_4fmha6kernel13FmhaKernelTmaINS1_10collective15FmhaMainloopTmaINS_6half_tEfN4cute5tupleIJNS7_1CILi64EEENS9_ILi256EEENS9_ILi224EEEEEENS4_13DefaultFusionEJEEENS4_15FmhaFwdEpilogueIS6_fNS8_IJSA_SC_SB_EEEEEJEEEEEvNT_6ParamsE --------------------------
	.section	.nv.constant0._ZN7cutlass13device_kernelINS_4fmha6kernel13FmhaKernelTmaINS1_10collective15FmhaMainloopTmaINS_6half_tEfN4cute5tupleIJNS7_1CILi64EEENS9_ILi256EEENS9_ILi224EEEEEENS4_13DefaultFusionEJEEENS4_15FmhaFwdEpilogueIS6_fNS8_IJSA_SC_SB_EEEEEJEEEEEvNT_6ParamsE,"a",@progbits
	.sectionflags	@""
	.align	4
.nv.constant0._ZN7cutlass13device_kernelINS_4fmha6kernel13FmhaKernelTmaINS1_10collective15FmhaMainloopTmaINS_6half_tEfN4cute5tupleIJNS7_1CILi64EEENS9_ILi256EEENS9_ILi224EEEEEENS4_13DefaultFusionEJEEENS4_15FmhaFwdEpilogueIS6_fNS8_IJSA_SC_SB_EEEEEJEEEEEvNT_6ParamsE:
	.zero		2688


//--------------------- SYMBOLS --------------------------

	.type		.nv.reservedSmem.offset0,@object
	.size		.nv.reservedSmem.offset0,0x4
	.type		__assertfail,@function
